	.target	sm_90a

	.elftype	@"ET_EXEC"


//--------------------- .note.nv.tkinfo           --------------------------
	.section	.note.nv.tkinfo,"",@"SHT_NOTE"
	.sectionflags	@"SHF_NOTE_NV_TKINFO"
	.tkinfo
        /*0018*/ 	.word	0x00000002
        /*0030*/ 	.string	""
        /*0030*/ 	.string	"ptxas"
        /*0030*/ 	.string	"Cuda compilation tools, release 13.0, V13.0.88"
        /*0030*/ 	.string	"Build cuda_13.0.r13.0/compiler.36424714_0"
        /*0030*/ 	.string	"-arch sm_90a -m 64 "



//--------------------- .note.nv.cuinfo           --------------------------
	.section	.note.nv.cuinfo,"",@"SHT_NOTE"
	.sectionflags	@"SHF_NOTE_NV_CUINFO"
        /*0018*/ 	.short	0x0002
        /*001a*/ 	.short	0x005a
        /*001c*/ 	.short	0x0082
	.zero		2


//--------------------- .nv.info                  --------------------------
	.section	.nv.info,"",@"SHT_CUDA_INFO"
	.align	4


	//----- nvinfo : EIATTR_REGCOUNT
	.align		4
        /*0000*/ 	.byte	0x04, 0x2f
        /*0002*/ 	.short	(.L_12 - .L_11)
	.align		4
.L_11:
        /*0004*/ 	.word	index@(_ZN5flash25flash_bwd_dot_do_o_kernelILb1E23Flash_bwd_kernel_traitsILi256ELi64ELi64ELi8ELi4ELi2ELi2ELb0ELb0EN7cutlass6half_tE19Flash_kernel_traitsILi256ELi64ELi64ELi8ES3_EEEEvNS_16Flash_bwd_paramsE)
        /*0008*/ 	.word	0x00000055


	//----- nvinfo : EIATTR_FRAME_SIZE
	.align		4
.L_12:
        /*000c*/ 	.byte	0x04, 0x11
        /*000e*/ 	.short	(.L_14 - .L_13)
	.align		4
.L_13:
        /*0010*/ 	.word	index@(_ZN5flash25flash_bwd_dot_do_o_kernelILb1E23Flash_bwd_kernel_traitsILi256ELi64ELi64ELi8ELi4ELi2ELi2ELb0ELb0EN7cutlass6half_tE19Flash_kernel_traitsILi256ELi64ELi64ELi8ES3_EEEEvNS_16Flash_bwd_paramsE)
        /*0014*/ 	.word	0x00000000


	//----- nvinfo : EIATTR_REGCOUNT
	.align		4
.L_14:
        /*0018*/ 	.byte	0x04, 0x2f
        /*001a*/ 	.short	(.L_16 - .L_15)
	.align		4
.L_15:
        /*001c*/ 	.word	index@(_ZN5flash25flash_bwd_dot_do_o_kernelILb0E23Flash_bwd_kernel_traitsILi256ELi64ELi64ELi8ELi4ELi2ELi2ELb0ELb0EN7cutlass6half_tE19Flash_kernel_traitsILi256ELi64ELi64ELi8ES3_EEEEvNS_16Flash_bwd_paramsE)
        /*0020*/ 	.word	0x00000050


	//----- nvinfo : EIATTR_FRAME_SIZE
	.align		4
.L_16:
        /*0024*/ 	.byte	0x04, 0x11
        /*0026*/ 	.short	(.L_18 - .L_17)
	.align		4
.L_17:
        /*0028*/ 	.word	index@(_ZN5flash25flash_bwd_dot_do_o_kernelILb0E23Flash_bwd_kernel_traitsILi256ELi64ELi64ELi8ELi4ELi2ELi2ELb0ELb0EN7cutlass6half_tE19Flash_kernel_traitsILi256ELi64ELi64ELi8ES3_EEEEvNS_16Flash_bwd_paramsE)
        /*002c*/ 	.word	0x00000000


	//----- nvinfo : EIATTR_REGCOUNT
	.align		4
.L_18:
        /*0030*/ 	.byte	0x04, 0x2f
        /*0032*/ 	.short	(.L_20 - .L_19)
	.align		4
.L_19:
        /*0034*/ 	.word	index@(_ZN5flash44flash_bwd_dq_dk_dv_loop_seqk_parallel_kernelI23Flash_bwd_kernel_traitsILi256ELi64ELi64ELi8ELi4ELi2ELi2ELb0ELb0EN7cutlass6half_tE19Flash_kernel_traitsILi256ELi64ELi64ELi8ES3_EELb0ELb1ELb0ELb1ELb0ELb0ELb1EEEvNS_16Flash_bwd_paramsE)
        /*0038*/ 	.word	0x000000ff


	//----- nvinfo : EIATTR_FRAME_SIZE
	.align		4
.L_20:
        /*003c*/ 	.byte	0x04, 0x11
        /*003e*/ 	.short	(.L_22 - .L_21)
	.align		4
.L_21:
        /*0040*/ 	.word	index@(_ZN5flash44flash_bwd_dq_dk_dv_loop_seqk_parallel_kernelI23Flash_bwd_kernel_traitsILi256ELi64ELi64ELi8ELi4ELi2ELi2ELb0ELb0EN7cutlass6half_tE19Flash_kernel_traitsILi256ELi64ELi64ELi8ES3_EELb0ELb1ELb0ELb1ELb0ELb0ELb1EEEvNS_16Flash_bwd_paramsE)
        /*0044*/ 	.word	0x00000028


	//----- nvinfo : EIATTR_REGCOUNT
	.align		4
.L_22:
        /*0048*/ 	.byte	0x04, 0x2f
        /*004a*/ 	.short	(.L_24 - .L_23)
	.align		4
.L_23:
        /*004c*/ 	.word	index@(_ZN5flash44flash_bwd_dq_dk_dv_loop_seqk_parallel_kernelI23Flash_bwd_kernel_traitsILi256ELi64ELi64ELi8ELi4ELi2ELi2ELb0ELb0EN7cutlass6half_tE19Flash_kernel_traitsILi256ELi64ELi64ELi8ES3_EELb1ELb1ELb0ELb1ELb0ELb0ELb0EEEvNS_16Flash_bwd_paramsE)
        /*0050*/ 	.word	0x000000ff


	//----- nvinfo : EIATTR_FRAME_SIZE
	.align		4
.L_24:
        /*0054*/ 	.byte	0x04, 0x11
        /*0056*/ 	.short	(.L_26 - .L_25)
	.align		4
.L_25:
        /*0058*/ 	.word	index@(_ZN5flash44flash_bwd_dq_dk_dv_loop_seqk_parallel_kernelI23Flash_bwd_kernel_traitsILi256ELi64ELi64ELi8ELi4ELi2ELi2ELb0ELb0EN7cutlass6half_tE19Flash_kernel_traitsILi256ELi64ELi64ELi8ES3_EELb1ELb1ELb0ELb1ELb0ELb0ELb0EEEvNS_16Flash_bwd_paramsE)
        /*005c*/ 	.word	0x00000068


	//----- nvinfo : EIATTR_REGCOUNT
	.align		4
.L_26:
        /*0060*/ 	.byte	0x04, 0x2f
        /*0062*/ 	.short	(.L_28 - .L_27)
	.align		4
.L_27:
        /*0064*/ 	.word	index@(_ZN5flash44flash_bwd_dq_dk_dv_loop_seqk_parallel_kernelI23Flash_bwd_kernel_traitsILi256ELi64ELi64ELi8ELi4ELi2ELi2ELb0ELb0EN7cutlass6half_tE19Flash_kernel_traitsILi256ELi64ELi64ELi8ES3_EELb0ELb1ELb0ELb0ELb0ELb1ELb1EEEvNS_16Flash_bwd_paramsE)
        /*0068*/ 	.word	0x000000ff


	//----- nvinfo : EIATTR_FRAME_SIZE
	.align		4
.L_28:
        /*006c*/ 	.byte	0x04, 0x11
        /*006e*/ 	.short	(.L_30 - .L_29)
	.align		4
.L_29:
        /*0070*/ 	.word	index@(_ZN5flash44flash_bwd_dq_dk_dv_loop_seqk_parallel_kernelI23Flash_bwd_kernel_traitsILi256ELi64ELi64ELi8ELi4ELi2ELi2ELb0ELb0EN7cutlass6half_tE19Flash_kernel_traitsILi256ELi64ELi64ELi8ES3_EELb0ELb1ELb0ELb0ELb0ELb1ELb1EEEvNS_16Flash_bwd_paramsE)
        /*0074*/ 	.word	0x00000000


	//----- nvinfo : EIATTR_REGCOUNT
	.align		4
.L_30:
        /*0078*/ 	.byte	0x04, 0x2f
        /*007a*/ 	.short	(.L_32 - .L_31)
	.align		4
.L_31:
        /*007c*/ 	.word	index@(_ZN5flash44flash_bwd_dq_dk_dv_loop_seqk_parallel_kernelI23Flash_bwd_kernel_traitsILi256ELi64ELi64ELi8ELi4ELi2ELi2ELb0ELb0EN7cutlass6half_tE19Flash_kernel_traitsILi256ELi64ELi64ELi8ES3_EELb1ELb1ELb0ELb0ELb0ELb1ELb0EEEvNS_16Flash_bwd_paramsE)
        /*0080*/ 	.word	0x000000ff


	//----- nvinfo : EIATTR_FRAME_SIZE
	.align		4
.L_32:
        /*0084*/ 	.byte	0x04, 0x11
        /*0086*/ 	.short	(.L_34 - .L_33)
	.align		4
.L_33:
        /*0088*/ 	.word	index@(_ZN5flash44flash_bwd_dq_dk_dv_loop_seqk_parallel_kernelI23Flash_bwd_kernel_traitsILi256ELi64ELi64ELi8ELi4ELi2ELi2ELb0ELb0EN7cutlass6half_tE19Flash_kernel_traitsILi256ELi64ELi64ELi8ES3_EELb1ELb1ELb0ELb0ELb0ELb1ELb0EEEvNS_16Flash_bwd_paramsE)
        /*008c*/ 	.word	0x00000000


	//----- nvinfo : EIATTR_REGCOUNT
	.align		4
.L_34:
        /*0090*/ 	.byte	0x04, 0x2f
        /*0092*/ 	.short	(.L_36 - .L_35)
	.align		4
.L_35:
        /*0094*/ 	.word	index@(_ZN5flash44flash_bwd_dq_dk_dv_loop_seqk_parallel_kernelI23Flash_bwd_kernel_traitsILi256ELi64ELi64ELi8ELi4ELi2ELi2ELb0ELb0EN7cutlass6half_tE19Flash_kernel_traitsILi256ELi64ELi64ELi8ES3_EELb0ELb1ELb0ELb0ELb0ELb0ELb1EEEvNS_16Flash_bwd_paramsE)
        /*0098*/ 	.word	0x000000ff


	//----- nvinfo : EIATTR_FRAME_SIZE
	.align		4
.L_36:
        /*009c*/ 	.byte	0x04, 0x11
        /*009e*/ 	.short	(.L_38 - .L_37)
	.align		4
.L_37:
        /*00a0*/ 	.word	index@(_ZN5flash44flash_bwd_dq_dk_dv_loop_seqk_parallel_kernelI23Flash_bwd_kernel_traitsILi256ELi64ELi64ELi8ELi4ELi2ELi2ELb0ELb0EN7cutlass6half_tE19Flash_kernel_traitsILi256ELi64ELi64ELi8ES3_EELb0ELb1ELb0ELb0ELb0ELb0ELb1EEEvNS_16Flash_bwd_paramsE)
        /*00a4*/ 	.word	0x00000078


	//----- nvinfo : EIATTR_REGCOUNT
	.align		4
.L_38:
        /*00a8*/ 	.byte	0x04, 0x2f
        /*00aa*/ 	.short	(.L_40 - .L_39)
	.align		4
.L_39:
        /*00ac*/ 	.word	index@(_ZN5flash44flash_bwd_dq_dk_dv_loop_seqk_parallel_kernelI23Flash_bwd_kernel_traitsILi256ELi64ELi64ELi8ELi4ELi2ELi2ELb0ELb0EN7cutlass6half_tE19Flash_kernel_traitsILi256ELi64ELi64ELi8ES3_EELb1ELb1ELb0ELb0ELb0ELb0ELb0EEEvNS_16Flash_bwd_paramsE)
        /*00b0*/ 	.word	0x000000ff


	//----- nvinfo : EIATTR_FRAME_SIZE
	.align		4
.L_40:
        /*00b4*/ 	.byte	0x04, 0x11
        /*00b6*/ 	.short	(.L_42 - .L_41)
	.align		4
.L_41:
        /*00b8*/ 	.word	index@(_ZN5flash44flash_bwd_dq_dk_dv_loop_seqk_parallel_kernelI23Flash_bwd_kernel_traitsILi256ELi64ELi64ELi8ELi4ELi2ELi2ELb0ELb0EN7cutlass6half_tE19Flash_kernel_traitsILi256ELi64ELi64ELi8ES3_EELb1ELb1ELb0ELb0ELb0ELb0ELb0EEEvNS_16Flash_bwd_paramsE)
        /*00bc*/ 	.word	0x00000080


	//----- nvinfo : EIATTR_REGCOUNT
	.align		4
.L_42:
        /*00c0*/ 	.byte	0x04, 0x2f
        /*00c2*/ 	.short	(.L_44 - .L_43)
	.align		4
.L_43:
        /*00c4*/ 	.word	index@(_ZN5flash27flash_bwd_convert_dq_kernelI23Flash_bwd_kernel_traitsILi256ELi64ELi64ELi8ELi4ELi2ELi2ELb0ELb0EN7cutlass6half_tE19Flash_kernel_traitsILi256ELi64ELi64ELi8ES3_EEEEvNS_16Flash_bwd_paramsEi)
        /*00c8*/ 	.word	0x00000060


	//----- nvinfo : EIATTR_FRAME_SIZE
	.align		4
.L_44:
        /*00cc*/ 	.byte	0x04, 0x11
        /*00ce*/ 	.short	(.L_46 - .L_45)
	.align		4
.L_45:
        /*00d0*/ 	.word	index@(_ZN5flash27flash_bwd_convert_dq_kernelI23Flash_bwd_kernel_traitsILi256ELi64ELi64ELi8ELi4ELi2ELi2ELb0ELb0EN7cutlass6half_tE19Flash_kernel_traitsILi256ELi64ELi64ELi8ES3_EEEEvNS_16Flash_bwd_paramsEi)
        /*00d4*/ 	.word	0x00000000


	//----- nvinfo : EIATTR_REGCOUNT
	.align		4
.L_46:
        /*00d8*/ 	.byte	0x04, 0x2f
        /*00da*/ 	.short	(.L_48 - .L_47)
	.align		4
.L_47:
        /*00dc*/ 	.word	index@(_ZN5flash25flash_bwd_dot_do_o_kernelILb1E23Flash_bwd_kernel_traitsILi256ELi64ELi64ELi8ELi4ELi2ELi2ELb0ELb1EN7cutlass6half_tE19Flash_kernel_traitsILi256ELi64ELi64ELi8ES3_EEEEvNS_16Flash_bwd_paramsE)
        /*00e0*/ 	.word	0x00000055


	//----- nvinfo : EIATTR_FRAME_SIZE
	.align		4
.L_48:
        /*00e4*/ 	.byte	0x04, 0x11
        /*00e6*/ 	.short	(.L_50 - .L_49)
	.align		4
.L_49:
        /*00e8*/ 	.word	index@(_ZN5flash25flash_bwd_dot_do_o_kernelILb1E23Flash_bwd_kernel_traitsILi256ELi64ELi64ELi8ELi4ELi2ELi2ELb0ELb1EN7cutlass6half_tE19Flash_kernel_traitsILi256ELi64ELi64ELi8ES3_EEEEvNS_16Flash_bwd_paramsE)
        /*00ec*/ 	.word	0x00000000


	//----- nvinfo : EIATTR_REGCOUNT
	.align		4
.L_50:
        /*00f0*/ 	.byte	0x04, 0x2f
        /*00f2*/ 	.short	(.L_52 - .L_51)
	.align		4
.L_51:
        /*00f4*/ 	.word	index@(_ZN5flash25flash_bwd_dot_do_o_kernelILb0E23Flash_bwd_kernel_traitsILi256ELi64ELi64ELi8ELi4ELi2ELi2ELb0ELb1EN7cutlass6half_tE19Flash_kernel_traitsILi256ELi64ELi64ELi8ES3_EEEEvNS_16Flash_bwd_paramsE)
        /*00f8*/ 	.word	0x00000050


	//----- nvinfo : EIATTR_FRAME_SIZE
	.align		4
.L_52:
        /*00fc*/ 	.byte	0x04, 0x11
        /*00fe*/ 	.short	(.L_54 - .L_53)
	.align		4
.L_53:
        /*0100*/ 	.word	index@(_ZN5flash25flash_bwd_dot_do_o_kernelILb0E23Flash_bwd_kernel_traitsILi256ELi64ELi64ELi8ELi4ELi2ELi2ELb0ELb1EN7cutlass6half_tE19Flash_kernel_traitsILi256ELi64ELi64ELi8ES3_EEEEvNS_16Flash_bwd_paramsE)
        /*0104*/ 	.word	0x00000000


	//----- nvinfo : EIATTR_REGCOUNT
	.align		4
.L_54:
        /*0108*/ 	.byte	0x04, 0x2f
        /*010a*/ 	.short	(.L_56 - .L_55)
	.align		4
.L_55:
        /*010c*/ 	.word	index@(_ZN5flash44flash_bwd_dq_dk_dv_loop_seqk_parallel_kernelI23Flash_bwd_kernel_traitsILi256ELi64ELi64ELi8ELi4ELi2ELi2ELb0ELb1EN7cutlass6half_tE19Flash_kernel_traitsILi256ELi64ELi64ELi8ES3_EELb0ELb1ELb0ELb1ELb0ELb0ELb1EEEvNS_16Flash_bwd_paramsE)
        /*0110*/ 	.word	0x000000ff


	//----- nvinfo : EIATTR_FRAME_SIZE
	.align		4
.L_56:
        /*0114*/ 	.byte	0x04, 0x11
        /*0116*/ 	.short	(.L_58 - .L_57)
	.align		4
.L_57:
        /*0118*/ 	.word	index@(_ZN5flash44flash_bwd_dq_dk_dv_loop_seqk_parallel_kernelI23Flash_bwd_kernel_traitsILi256ELi64ELi64ELi8ELi4ELi2ELi2ELb0ELb1EN7cutlass6half_tE19Flash_kernel_traitsILi256ELi64ELi64ELi8ES3_EELb0ELb1ELb0ELb1ELb0ELb0ELb1EEEvNS_16Flash_bwd_paramsE)
        /*011c*/ 	.word	0x00000000


	//----- nvinfo : EIATTR_REGCOUNT
	.align		4
.L_58:
        /*0120*/ 	.byte	0x04, 0x2f
        /*0122*/ 	.short	(.L_60 - .L_59)
	.align		4
.L_59:
        /*0124*/ 	.word	index@(_ZN5flash44flash_bwd_dq_dk_dv_loop_seqk_parallel_kernelI23Flash_bwd_kernel_traitsILi256ELi64ELi64ELi8ELi4ELi2ELi2ELb0ELb1EN7cutlass6half_tE19Flash_kernel_traitsILi256ELi64ELi64ELi8ES3_EELb1ELb1ELb0ELb1ELb0ELb0ELb0EEEvNS_16Flash_bwd_paramsE)
        /*0128*/ 	.word	0x000000ff


	//----- nvinfo : EIATTR_FRAME_SIZE
	.align		4
.L_60:
        /*012c*/ 	.byte	0x04, 0x11
        /*012e*/ 	.short	(.L_62 - .L_61)
	.align		4
.L_61:
        /*0130*/ 	.word	index@(_ZN5flash44flash_bwd_dq_dk_dv_loop_seqk_parallel_kernelI23Flash_bwd_kernel_traitsILi256ELi64ELi64ELi8ELi4ELi2ELi2ELb0ELb1EN7cutlass6half_tE19Flash_kernel_traitsILi256ELi64ELi64ELi8ES3_EELb1ELb1ELb0ELb1ELb0ELb0ELb0EEEvNS_16Flash_bwd_paramsE)
        /*0134*/ 	.word	0x00000048


	//----- nvinfo : EIATTR_REGCOUNT
	.align		4
.L_62:
        /*0138*/ 	.byte	0x04, 0x2f
        /*013a*/ 	.short	(.L_64 - .L_63)
	.align		4
.L_63:
        /*013c*/ 	.word	index@(_ZN5flash44flash_bwd_dq_dk_dv_loop_seqk_parallel_kernelI23Flash_bwd_kernel_traitsILi256ELi64ELi64ELi8ELi4ELi2ELi2ELb0ELb1EN7cutlass6half_tE19Flash_kernel_traitsILi256ELi64ELi64ELi8ES3_EELb0ELb1ELb0ELb0ELb0ELb1ELb1EEEvNS_16Flash_bwd_paramsE)
        /*0140*/ 	.word	0x000000ff


	//----- nvinfo : EIATTR_FRAME_SIZE
	.align		4
.L_64:
        /*0144*/ 	.byte	0x04, 0x11
        /*0146*/ 	.short	(.L_66 - .L_65)
	.align		4
.L_65:
        /*0148*/ 	.word	index@(_ZN5flash44flash_bwd_dq_dk_dv_loop_seqk_parallel_kernelI23Flash_bwd_kernel_traitsILi256ELi64ELi64ELi8ELi4ELi2ELi2ELb0ELb1EN7cutlass6half_tE19Flash_kernel_traitsILi256ELi64ELi64ELi8ES3_EELb0ELb1ELb0ELb0ELb0ELb1ELb1EEEvNS_16Flash_bwd_paramsE)
        /*014c*/ 	.word	0x00000000


	//----- nvinfo : EIATTR_REGCOUNT
	.align		4
.L_66:
        /*0150*/ 	.byte	0x04, 0x2f
        /*0152*/ 	.short	(.L_68 - .L_67)
	.align		4
.L_67:
        /*0154*/ 	.word	index@(_ZN5flash44flash_bwd_dq_dk_dv_loop_seqk_parallel_kernelI23Flash_bwd_kernel_traitsILi256ELi64ELi64ELi8ELi4ELi2ELi2ELb0ELb1EN7cutlass6half_tE19Flash_kernel_traitsILi256ELi64ELi64ELi8ES3_EELb1ELb1ELb0ELb0ELb0ELb1ELb0EEEvNS_16Flash_bwd_paramsE)
        /*0158*/ 	.word	0x000000ff


	//----- nvinfo : EIATTR_FRAME_SIZE
	.align		4
.L_68:
        /*015c*/ 	.byte	0x04, 0x11
        /*015e*/ 	.short	(.L_70 - .L_69)
	.align		4
.L_69:
        /*0160*/ 	.word	index@(_ZN5flash44flash_bwd_dq_dk_dv_loop_seqk_parallel_kernelI23Flash_bwd_kernel_traitsILi256ELi64ELi64ELi8ELi4ELi2ELi2ELb0ELb1EN7cutlass6half_tE19Flash_kernel_traitsILi256ELi64ELi64ELi8ES3_EELb1ELb1ELb0ELb0ELb0ELb1ELb0EEEvNS_16Flash_bwd_paramsE)
        /*0164*/ 	.word	0x00000000


	//----- nvinfo : EIATTR_REGCOUNT
	.align		4
.L_70:
        /*0168*/ 	.byte	0x04, 0x2f
        /*016a*/ 	.short	(.L_72 - .L_71)
	.align		4
.L_71:
        /*016c*/ 	.word	index@(_ZN5flash44flash_bwd_dq_dk_dv_loop_seqk_parallel_kernelI23Flash_bwd_kernel_traitsILi256ELi64ELi64ELi8ELi4ELi2ELi2ELb0ELb1EN7cutlass6half_tE19Flash_kernel_traitsILi256ELi64ELi64ELi8ES3_EELb0ELb1ELb0ELb0ELb0ELb0ELb1EEEvNS_16Flash_bwd_paramsE)
        /*0170*/ 	.word	0x000000ff


	//----- nvinfo : EIATTR_FRAME_SIZE
	.align		4
.L_72:
        /*0174*/ 	.byte	0x04, 0x11
        /*0176*/ 	.short	(.L_74 - .L_73)
	.align		4
.L_73:
        /*0178*/ 	.word	index@(_ZN5flash44flash_bwd_dq_dk_dv_loop_seqk_parallel_kernelI23Flash_bwd_kernel_traitsILi256ELi64ELi64ELi8ELi4ELi2ELi2ELb0ELb1EN7cutlass6half_tE19Flash_kernel_traitsILi256ELi64ELi64ELi8ES3_EELb0ELb1ELb0ELb0ELb0ELb0ELb1EEEvNS_16Flash_bwd_paramsE)
        /*017c*/ 	.word	0x00000000


	//----- nvinfo : EIATTR_REGCOUNT
	.align		4
.L_74:
        /*0180*/ 	.byte	0x04, 0x2f
        /*0182*/ 	.short	(.L_76 - .L_75)
	.align		4
.L_75:
        /*0184*/ 	.word	index@(_ZN5flash44flash_bwd_dq_dk_dv_loop_seqk_parallel_kernelI23Flash_bwd_kernel_traitsILi256ELi64ELi64ELi8ELi4ELi2ELi2ELb0ELb1EN7cutlass6half_tE19Flash_kernel_traitsILi256ELi64ELi64ELi8ES3_EELb1ELb1ELb0ELb0ELb0ELb0ELb0EEEvNS_16Flash_bwd_paramsE)
        /*0188*/ 	.word	0x000000ff


	//----- nvinfo : EIATTR_FRAME_SIZE
	.align		4
.L_76:
        /*018c*/ 	.byte	0x04, 0x11
        /*018e*/ 	.short	(.L_78 - .L_77)
	.align		4
.L_77:
        /*0190*/ 	.word	index@(_ZN5flash44flash_bwd_dq_dk_dv_loop_seqk_parallel_kernelI23Flash_bwd_kernel_traitsILi256ELi64ELi64ELi8ELi4ELi2ELi2ELb0ELb1EN7cutlass6half_tE19Flash_kernel_traitsILi256ELi64ELi64ELi8ES3_EELb1ELb1ELb0ELb0ELb0ELb0ELb0EEEvNS_16Flash_bwd_paramsE)
        /*0194*/ 	.word	0x00000000


	//----- nvinfo : EIATTR_REGCOUNT
	.align		4
.L_78:
        /*0198*/ 	.byte	0x04, 0x2f
        /*019a*/ 	.short	(.L_80 - .L_79)
	.align		4
.L_79:
        /*019c*/ 	.word	index@(_ZN5flash27flash_bwd_convert_dq_kernelI23Flash_bwd_kernel_traitsILi256ELi64ELi64ELi8ELi4ELi2ELi2ELb0ELb1EN7cutlass6half_tE19Flash_kernel_traitsILi256ELi64ELi64ELi8ES3_EEEEvNS_16Flash_bwd_paramsEi)
        /*01a0*/ 	.word	0x00000060


	//----- nvinfo : EIATTR_FRAME_SIZE
	.align		4
.L_80:
        /*01a4*/ 	.byte	0x04, 0x11
        /*01a6*/ 	.short	(.L_82 - .L_81)
	.align		4
.L_81:
        /*01a8*/ 	.word	index@(_ZN5flash27flash_bwd_convert_dq_kernelI23Flash_bwd_kernel_traitsILi256ELi64ELi64ELi8ELi4ELi2ELi2ELb0ELb1EN7cutlass6half_tE19Flash_kernel_traitsILi256ELi64ELi64ELi8ES3_EEEEvNS_16Flash_bwd_paramsEi)
        /*01ac*/ 	.word	0x00000000


	//----- nvinfo : EIATTR_REGCOUNT
	.align		4
.L_82:
        /*01b0*/ 	.byte	0x04, 0x2f
        /*01b2*/ 	.short	(.L_84 - .L_83)
	.align		4
.L_83:
        /*01b4*/ 	.word	index@(_ZN5flash44flash_bwd_dq_dk_dv_loop_seqk_parallel_kernelI23Flash_bwd_kernel_traitsILi256ELi64ELi64ELi8ELi4ELi2ELi2ELb0ELb0EN7cutlass6half_tE19Flash_kernel_traitsILi256ELi64ELi64ELi8ES3_EELb0ELb1ELb0ELb1ELb0ELb0ELb0EEEvNS_16Flash_bwd_paramsE)
        /*01b8*/ 	.word	0x000000ff


	//----- nvinfo : EIATTR_FRAME_SIZE
	.align		4
.L_84:
        /*01bc*/ 	.byte	0x04, 0x11
        /*01be*/ 	.short	(.L_86 - .L_85)
	.align		4
.L_85:
        /*01c0*/ 	.word	index@(_ZN5flash44flash_bwd_dq_dk_dv_loop_seqk_parallel_kernelI23Flash_bwd_kernel_traitsILi256ELi64ELi64ELi8ELi4ELi2ELi2ELb0ELb0EN7cutlass6half_tE19Flash_kernel_traitsILi256ELi64ELi64ELi8ES3_EELb0ELb1ELb0ELb1ELb0ELb0ELb0EEEvNS_16Flash_bwd_paramsE)
        /*01c4*/ 	.word	0x00000028


	//----- nvinfo : EIATTR_REGCOUNT
	.align		4
.L_86:
        /*01c8*/ 	.byte	0x04, 0x2f
        /*01ca*/ 	.short	(.L_88 - .L_87)
	.align		4
.L_87:
        /*01cc*/ 	.word	index@(_ZN5flash44flash_bwd_dq_dk_dv_loop_seqk_parallel_kernelI23Flash_bwd_kernel_traitsILi256ELi64ELi64ELi8ELi4ELi2ELi2ELb0ELb0EN7cutlass6half_tE19Flash_kernel_traitsILi256ELi64ELi64ELi8ES3_EELb0ELb1ELb0ELb0ELb0ELb1ELb0EEEvNS_16Flash_bwd_paramsE)
        /*01d0*/ 	.word	0x000000ff


	//----- nvinfo : EIATTR_FRAME_SIZE
	.align		4
.L_88:
        /*01d4*/ 	.byte	0x04, 0x11
        /*01d6*/ 	.short	(.L_90 - .L_89)
	.align		4
.L_89:
        /*01d8*/ 	.word	index@(_ZN5flash44flash_bwd_dq_dk_dv_loop_seqk_parallel_kernelI23Flash_bwd_kernel_traitsILi256ELi64ELi64ELi8ELi4ELi2ELi2ELb0ELb0EN7cutlass6half_tE19Flash_kernel_traitsILi256ELi64ELi64ELi8ES3_EELb0ELb1ELb0ELb0ELb0ELb1ELb0EEEvNS_16Flash_bwd_paramsE)
        /*01dc*/ 	.word	0x00000000


	//----- nvinfo : EIATTR_REGCOUNT
	.align		4
.L_90:
        /*01e0*/ 	.byte	0x04, 0x2f
        /*01e2*/ 	.short	(.L_92 - .L_91)
	.align		4
.L_91:
        /*01e4*/ 	.word	index@(_ZN5flash44flash_bwd_dq_dk_dv_loop_seqk_parallel_kernelI23Flash_bwd_kernel_traitsILi256ELi64ELi64ELi8ELi4ELi2ELi2ELb0ELb0EN7cutlass6half_tE19Flash_kernel_traitsILi256ELi64ELi64ELi8ES3_EELb0ELb1ELb0ELb0ELb0ELb0ELb0EEEvNS_16Flash_bwd_paramsE)
        /*01e8*/ 	.word	0x000000ff


	//----- nvinfo : EIATTR_FRAME_SIZE
	.align		4
.L_92:
        /*01ec*/ 	.byte	0x04, 0x11
        /*01ee*/ 	.short	(.L_94 - .L_93)
	.align		4
.L_93:
        /*01f0*/ 	.word	index@(_ZN5flash44flash_bwd_dq_dk_dv_loop_seqk_parallel_kernelI23Flash_bwd_kernel_traitsILi256ELi64ELi64ELi8ELi4ELi2ELi2ELb0ELb0EN7cutlass6half_tE19Flash_kernel_traitsILi256ELi64ELi64ELi8ES3_EELb0ELb1ELb0ELb0ELb0ELb0ELb0EEEvNS_16Flash_bwd_paramsE)
        /*01f4*/ 	.word	0x00000078


	//----- nvinfo : EIATTR_REGCOUNT
	.align		4
.L_94:
        /*01f8*/ 	.byte	0x04, 0x2f
        /*01fa*/ 	.short	(.L_96 - .L_95)
	.align		4
.L_95:
        /*01fc*/ 	.word	index@(_ZN5flash44flash_bwd_dq_dk_dv_loop_seqk_parallel_kernelI23Flash_bwd_kernel_traitsILi256ELi64ELi64ELi8ELi4ELi2ELi2ELb0ELb1EN7cutlass6half_tE19Flash_kernel_traitsILi256ELi64ELi64ELi8ES3_EELb0ELb1ELb0ELb1ELb0ELb0ELb0EEEvNS_16Flash_bwd_paramsE)
        /*0200*/ 	.word	0x000000ff


	//----- nvinfo : EIATTR_FRAME_SIZE
	.align		4
.L_96:
        /*0204*/ 	.byte	0x04, 0x11
        /*0206*/ 	.short	(.L_98 - .L_97)
	.align		4
.L_97:
        /*0208*/ 	.word	index@(_ZN5flash44flash_bwd_dq_dk_dv_loop_seqk_parallel_kernelI23Flash_bwd_kernel_traitsILi256ELi64ELi64ELi8ELi4ELi2ELi2ELb0ELb1EN7cutlass6half_tE19Flash_kernel_traitsILi256ELi64ELi64ELi8ES3_EELb0ELb1ELb0ELb1ELb0ELb0ELb0EEEvNS_16Flash_bwd_paramsE)
        /*020c*/ 	.word	0x00000008


	//----- nvinfo : EIATTR_REGCOUNT
	.align		4
.L_98:
        /*0210*/ 	.byte	0x04, 0x2f
        /*0212*/ 	.short	(.L_100 - .L_99)
	.align		4
.L_99:
        /*0214*/ 	.word	index@(_ZN5flash44flash_bwd_dq_dk_dv_loop_seqk_parallel_kernelI23Flash_bwd_kernel_traitsILi256ELi64ELi64ELi8ELi4ELi2ELi2ELb0ELb1EN7cutlass6half_tE19Flash_kernel_traitsILi256ELi64ELi64ELi8ES3_EELb0ELb1ELb0ELb0ELb0ELb1ELb0EEEvNS_16Flash_bwd_paramsE)
        /*0218*/ 	.word	0x000000ff


	//----- nvinfo : EIATTR_FRAME_SIZE
	.align		4
.L_100:
        /*021c*/ 	.byte	0x04, 0x11
        /*021e*/ 	.short	(.L_102 - .L_101)
	.align		4
.L_101:
        /*0220*/ 	.word	index@(_ZN5flash44flash_bwd_dq_dk_dv_loop_seqk_parallel_kernelI23Flash_bwd_kernel_traitsILi256ELi64ELi64ELi8ELi4ELi2ELi2ELb0ELb1EN7cutlass6half_tE19Flash_kernel_traitsILi256ELi64ELi64ELi8ES3_EELb0ELb1ELb0ELb0ELb0ELb1ELb0EEEvNS_16Flash_bwd_paramsE)
        /*0224*/ 	.word	0x00000000


	//----- nvinfo : EIATTR_REGCOUNT
	.align		4
.L_102:
        /*0228*/ 	.byte	0x04, 0x2f
        /*022a*/ 	.short	(.L_104 - .L_103)
	.align		4
.L_103:
        /*022c*/ 	.word	index@(_ZN5flash44flash_bwd_dq_dk_dv_loop_seqk_parallel_kernelI23Flash_bwd_kernel_traitsILi256ELi64ELi64ELi8ELi4ELi2ELi2ELb0ELb1EN7cutlass6half_tE19Flash_kernel_traitsILi256ELi64ELi64ELi8ES3_EELb0ELb1ELb0ELb0ELb0ELb0ELb0EEEvNS_16Flash_bwd_paramsE)
        /*0230*/ 	.word	0x000000ff


	//----- nvinfo : EIATTR_FRAME_SIZE
	.align		4
.L_104:
        /*0234*/ 	.byte	0x04, 0x11
        /*0236*/ 	.short	(.L_106 - .L_105)
	.align		4
.L_105:
        /*0238*/ 	.word	index@(_ZN5flash44flash_bwd_dq_dk_dv_loop_seqk_parallel_kernelI23Flash_bwd_kernel_traitsILi256ELi64ELi64ELi8ELi4ELi2ELi2ELb0ELb1EN7cutlass6half_tE19Flash_kernel_traitsILi256ELi64ELi64ELi8ES3_EELb0ELb1ELb0ELb0ELb0ELb0ELb0EEEvNS_16Flash_bwd_paramsE)
        /*023c*/ 	.word	0x00000000


	//----- nvinfo : EIATTR_REGCOUNT
	.align		4
.L_106:
        /*0240*/ 	.byte	0x04, 0x2f
        /*0242*/ 	.short	(.L_108 - .L_107)
	.align		4
.L_107:
        /*0244*/ 	.word	index@(_ZN5flash25flash_bwd_dot_do_o_kernelILb1E23Flash_bwd_kernel_traitsILi256ELi64ELi32ELi8ELi4ELi1ELi2ELb1ELb1EN7cutlass6half_tE19Flash_kernel_traitsILi256ELi64ELi32ELi8ES3_EEEEvNS_16Flash_bwd_paramsE)
        /*0248*/ 	.word	0x00000055


	//----- nvinfo : EIATTR_FRAME_SIZE
	.align		4
.L_108:
        /*024c*/ 	.byte	0x04, 0x11
        /*024e*/ 	.short	(.L_110 - .L_109)
	.align		4
.L_109:
        /*0250*/ 	.word	index@(_ZN5flash25flash_bwd_dot_do_o_kernelILb1E23Flash_bwd_kernel_traitsILi256ELi64ELi32ELi8ELi4ELi1ELi2ELb1ELb1EN7cutlass6half_tE19Flash_kernel_traitsILi256ELi64ELi32ELi8ES3_EEEEvNS_16Flash_bwd_paramsE)
        /*0254*/ 	.word	0x00000000


	//----- nvinfo : EIATTR_REGCOUNT
	.align		4
.L_110:
        /*0258*/ 	.byte	0x04, 0x2f
        /*025a*/ 	.short	(.L_112 - .L_111)
	.align		4
.L_111:
        /*025c*/ 	.word	index@(_ZN5flash25flash_bwd_dot_do_o_kernelILb0E23Flash_bwd_kernel_traitsILi256ELi64ELi32ELi8ELi4ELi1ELi2ELb1ELb1EN7cutlass6half_tE19Flash_kernel_traitsILi256ELi64ELi32ELi8ES3_EEEEvNS_16Flash_bwd_paramsE)
        /*0260*/ 	.word	0x00000050


	//----- nvinfo : EIATTR_FRAME_SIZE
	.align		4
.L_112:
        /*0264*/ 	.byte	0x04, 0x11
        /*0266*/ 	.short	(.L_114 - .L_113)
	.align		4
.L_113:
        /*0268*/ 	.word	index@(_ZN5flash25flash_bwd_dot_do_o_kernelILb0E23Flash_bwd_kernel_traitsILi256ELi64ELi32ELi8ELi4ELi1ELi2ELb1ELb1EN7cutlass6half_tE19Flash_kernel_traitsILi256ELi64ELi32ELi8ES3_EEEEvNS_16Flash_bwd_paramsE)
        /*026c*/ 	.word	0x00000000


	//----- nvinfo : EIATTR_REGCOUNT
	.align		4
.L_114:
        /*0270*/ 	.byte	0x04, 0x2f
        /*0272*/ 	.short	(.L_116 - .L_115)
	.align		4
.L_115:
        /*0274*/ 	.word	index@(_ZN5flash44flash_bwd_dq_dk_dv_loop_seqk_parallel_kernelI23Flash_bwd_kernel_traitsILi256ELi64ELi32ELi8ELi4ELi1ELi2ELb1ELb1EN7cutlass6half_tE19Flash_kernel_traitsILi256ELi64ELi32ELi8ES3_EELb0ELb1ELb0ELb1ELb0ELb0ELb1EEEvNS_16Flash_bwd_paramsE)
        /*0278*/ 	.word	0x000000ff


	//----- nvinfo : EIATTR_FRAME_SIZE
	.align		4
.L_116:
        /*027c*/ 	.byte	0x04, 0x11
        /*027e*/ 	.short	(.L_118 - .L_117)
	.align		4
.L_117:
        /*0280*/ 	.word	index@(_ZN5flash44flash_bwd_dq_dk_dv_loop_seqk_parallel_kernelI23Flash_bwd_kernel_traitsILi256ELi64ELi32ELi8ELi4ELi1ELi2ELb1ELb1EN7cutlass6half_tE19Flash_kernel_traitsILi256ELi64ELi32ELi8ES3_EELb0ELb1ELb0ELb1ELb0ELb0ELb1EEEvNS_16Flash_bwd_paramsE)
        /*0284*/ 	.word	0x00000030


	//----- nvinfo : EIATTR_REGCOUNT
	.align		4
.L_118:
        /*0288*/ 	.byte	0x04, 0x2f
        /*028a*/ 	.short	(.L_120 - .L_119)
	.align		4
.L_119:
        /*028c*/ 	.word	index@(_ZN5flash44flash_bwd_dq_dk_dv_loop_seqk_parallel_kernelI23Flash_bwd_kernel_traitsILi256ELi64ELi32ELi8ELi4ELi1ELi2ELb1ELb1EN7cutlass6half_tE19Flash_kernel_traitsILi256ELi64ELi32ELi8ES3_EELb0ELb1ELb0ELb1ELb0ELb0ELb0EEEvNS_16Flash_bwd_paramsE)
        /*0290*/ 	.word	0x000000ff


	//----- nvinfo : EIATTR_FRAME_SIZE
	.align		4
.L_120:
        /*0294*/ 	.byte	0x04, 0x11
        /*0296*/ 	.short	(.L_122 - .L_121)
	.align		4
.L_121:
        /*0298*/ 	.word	index@(_ZN5flash44flash_bwd_dq_dk_dv_loop_seqk_parallel_kernelI23Flash_bwd_kernel_traitsILi256ELi64ELi32ELi8ELi4ELi1ELi2ELb1ELb1EN7cutlass6half_tE19Flash_kernel_traitsILi256ELi64ELi32ELi8ES3_EELb0ELb1ELb0ELb1ELb0ELb0ELb0EEEvNS_16Flash_bwd_paramsE)
        /*029c*/ 	.word	0x00000030


	//----- nvinfo : EIATTR_REGCOUNT
	.align		4
.L_122:
        /*02a0*/ 	.byte	0x04, 0x2f
        /*02a2*/ 	.short	(.L_124 - .L_123)
	.align		4
.L_123:
        /*02a4*/ 	.word	index@(_ZN5flash44flash_bwd_dq_dk_dv_loop_seqk_parallel_kernelI23Flash_bwd_kernel_traitsILi256ELi64ELi32ELi8ELi4ELi1ELi2ELb1ELb1EN7cutlass6half_tE19Flash_kernel_traitsILi256ELi64ELi32ELi8ES3_EELb0ELb1ELb0ELb0ELb0ELb1ELb1EEEvNS_16Flash_bwd_paramsE)
        /*02a8*/ 	.word	0x000000ff


	//----- nvinfo : EIATTR_FRAME_SIZE
	.align		4
.L_124:
        /*02ac*/ 	.byte	0x04, 0x11
        /*02ae*/ 	.short	(.L_126 - .L_125)
	.align		4
.L_125:
        /*02b0*/ 	.word	index@(_ZN5flash44flash_bwd_dq_dk_dv_loop_seqk_parallel_kernelI23Flash_bwd_kernel_traitsILi256ELi64ELi32ELi8ELi4ELi1ELi2ELb1ELb1EN7cutlass6half_tE19Flash_kernel_traitsILi256ELi64ELi32ELi8ES3_EELb0ELb1ELb0ELb0ELb0ELb1ELb1EEEvNS_16Flash_bwd_paramsE)
        /*02b4*/ 	.word	0x00000010


	//----- nvinfo : EIATTR_REGCOUNT
	.align		4
.L_126:
        /*02b8*/ 	.byte	0x04, 0x2f
        /*02ba*/ 	.short	(.L_128 - .L_127)
	.align		4
.L_127:
        /*02bc*/ 	.word	index@(_ZN5flash44flash_bwd_dq_dk_dv_loop_seqk_parallel_kernelI23Flash_bwd_kernel_traitsILi256ELi64ELi32ELi8ELi4ELi1ELi2ELb1ELb1EN7cutlass6half_tE19Flash_kernel_traitsILi256ELi64ELi32ELi8ES3_EELb0ELb1ELb0ELb0ELb0ELb1ELb0EEEvNS_16Flash_bwd_paramsE)
        /*02c0*/ 	.word	0x000000ff


	//----- nvinfo : EIATTR_FRAME_SIZE
	.align		4
.L_128:
        /*02c4*/ 	.byte	0x04, 0x11
        /*02c6*/ 	.short	(.L_130 - .L_129)
	.align		4
.L_129:
        /*02c8*/ 	.word	index@(_ZN5flash44flash_bwd_dq_dk_dv_loop_seqk_parallel_kernelI23Flash_bwd_kernel_traitsILi256ELi64ELi32ELi8ELi4ELi1ELi2ELb1ELb1EN7cutlass6half_tE19Flash_kernel_traitsILi256ELi64ELi32ELi8ES3_EELb0ELb1ELb0ELb0ELb0ELb1ELb0EEEvNS_16Flash_bwd_paramsE)
        /*02cc*/ 	.word	0x00000010


	//----- nvinfo : EIATTR_REGCOUNT
	.align		4
.L_130:
        /*02d0*/ 	.byte	0x04, 0x2f
        /*02d2*/ 	.short	(.L_132 - .L_131)
	.align		4
.L_131:
        /*02d4*/ 	.word	index@(_ZN5flash44flash_bwd_dq_dk_dv_loop_seqk_parallel_kernelI23Flash_bwd_kernel_traitsILi256ELi64ELi32ELi8ELi4ELi1ELi2ELb1ELb1EN7cutlass6half_tE19Flash_kernel_traitsILi256ELi64ELi32ELi8ES3_EELb0ELb1ELb0ELb0ELb0ELb0ELb1EEEvNS_16Flash_bwd_paramsE)
        /*02d8*/ 	.word	0x000000ff


	//----- nvinfo : EIATTR_FRAME_SIZE
	.align		4
.L_132:
        /*02dc*/ 	.byte	0x04, 0x11
        /*02de*/ 	.short	(.L_134 - .L_133)
	.align		4
.L_133:
        /*02e0*/ 	.word	index@(_ZN5flash44flash_bwd_dq_dk_dv_loop_seqk_parallel_kernelI23Flash_bwd_kernel_traitsILi256ELi64ELi32ELi8ELi4ELi1ELi2ELb1ELb1EN7cutlass6half_tE19Flash_kernel_traitsILi256ELi64ELi32ELi8ES3_EELb0ELb1ELb0ELb0ELb0ELb0ELb1EEEvNS_16Flash_bwd_paramsE)
        /*02e4*/ 	.word	0x00000010


	//----- nvinfo : EIATTR_REGCOUNT
	.align		4
.L_134:
        /*02e8*/ 	.byte	0x04, 0x2f
        /*02ea*/ 	.short	(.L_136 - .L_135)
	.align		4
.L_135:
        /*02ec*/ 	.word	index@(_ZN5flash44flash_bwd_dq_dk_dv_loop_seqk_parallel_kernelI23Flash_bwd_kernel_traitsILi256ELi64ELi32ELi8ELi4ELi1ELi2ELb1ELb1EN7cutlass6half_tE19Flash_kernel_traitsILi256ELi64ELi32ELi8ES3_EELb0ELb1ELb0ELb0ELb0ELb0ELb0EEEvNS_16Flash_bwd_paramsE)
        /*02f0*/ 	.word	0x000000ff


	//----- nvinfo : EIATTR_FRAME_SIZE
	.align		4
.L_136:
        /*02f4*/ 	.byte	0x04, 0x11
        /*02f6*/ 	.short	(.L_138 - .L_137)
	.align		4
.L_137:
        /*02f8*/ 	.word	index@(_ZN5flash44flash_bwd_dq_dk_dv_loop_seqk_parallel_kernelI23Flash_bwd_kernel_traitsILi256ELi64ELi32ELi8ELi4ELi1ELi2ELb1ELb1EN7cutlass6half_tE19Flash_kernel_traitsILi256ELi64ELi32ELi8ES3_EELb0ELb1ELb0ELb0ELb0ELb0ELb0EEEvNS_16Flash_bwd_paramsE)
        /*02fc*/ 	.word	0x00000010


	//----- nvinfo : EIATTR_REGCOUNT
	.align		4
.L_138:
        /*0300*/ 	.byte	0x04, 0x2f
        /*0302*/ 	.short	(.L_140 - .L_139)
	.align		4
.L_139:
        /*0304*/ 	.word	index@(_ZN5flash27flash_bwd_convert_dq_kernelI23Flash_bwd_kernel_traitsILi256ELi64ELi32ELi8ELi4ELi1ELi2ELb1ELb1EN7cutlass6half_tE19Flash_kernel_traitsILi256ELi64ELi32ELi8ES3_EEEEvNS_16Flash_bwd_paramsEi)
        /*0308*/ 	.word	0x00000060


	//----- nvinfo : EIATTR_FRAME_SIZE
	.align		4
.L_140:
        /*030c*/ 	.byte	0x04, 0x11
        /*030e*/ 	.short	(.L_142 - .L_141)
	.align		4
.L_141:
        /*0310*/ 	.word	index@(_ZN5flash27flash_bwd_convert_dq_kernelI23Flash_bwd_kernel_traitsILi256ELi64ELi32ELi8ELi4ELi1ELi2ELb1ELb1EN7cutlass6half_tE19Flash_kernel_traitsILi256ELi64ELi32ELi8ES3_EEEEvNS_16Flash_bwd_paramsEi)
        /*0314*/ 	.word	0x00000000


	//----- nvinfo : EIATTR_MIN_STACK_SIZE
	.align		4
.L_142:
        /*0318*/ 	.byte	0x04, 0x12
        /*031a*/ 	.short	(.L_144 - .L_143)
	.align		4
.L_143:
        /*031c*/ 	.word	index@(_ZN5flash27flash_bwd_convert_dq_kernelI23Flash_bwd_kernel_traitsILi256ELi64ELi32ELi8ELi4ELi1ELi2ELb1ELb1EN7cutlass6half_tE19Flash_kernel_traitsILi256ELi64ELi32ELi8ES3_EEEEvNS_16Flash_bwd_paramsEi)
        /*0320*/ 	.word	0x00000000


	//----- nvinfo : EIATTR_MIN_STACK_SIZE
	.align		4
.L_144:
        /*0324*/ 	.byte	0x04, 0x12
        /*0326*/ 	.short	(.L_146 - .L_145)
	.align		4
.L_145:
        /*0328*/ 	.word	index@(_ZN5flash44flash_bwd_dq_dk_dv_loop_seqk_parallel_kernelI23Flash_bwd_kernel_traitsILi256ELi64ELi32ELi8ELi4ELi1ELi2ELb1ELb1EN7cutlass6half_tE19Flash_kernel_traitsILi256ELi64ELi32ELi8ES3_EELb0ELb1ELb0ELb0ELb0ELb0ELb0EEEvNS_16Flash_bwd_paramsE)
        /*032c*/ 	.word	0x00000010


	//----- nvinfo : EIATTR_MIN_STACK_SIZE
	.align		4
.L_146:
        /*0330*/ 	.byte	0x04, 0x12
        /*0332*/ 	.short	(.L_148 - .L_147)
	.align		4
.L_147:
        /*0334*/ 	.word	index@(_ZN5flash44flash_bwd_dq_dk_dv_loop_seqk_parallel_kernelI23Flash_bwd_kernel_traitsILi256ELi64ELi32ELi8ELi4ELi1ELi2ELb1ELb1EN7cutlass6half_tE19Flash_kernel_traitsILi256ELi64ELi32ELi8ES3_EELb0ELb1ELb0ELb0ELb0ELb0ELb1EEEvNS_16Flash_bwd_paramsE)
        /*0338*/ 	.word	0x00000010


	//----- nvinfo : EIATTR_MIN_STACK_SIZE
	.align		4
.L_148:
        /*033c*/ 	.byte	0x04, 0x12
        /*033e*/ 	.short	(.L_150 - .L_149)
	.align		4
.L_149:
        /*0340*/ 	.word	index@(_ZN5flash44flash_bwd_dq_dk_dv_loop_seqk_parallel_kernelI23Flash_bwd_kernel_traitsILi256ELi64ELi32ELi8ELi4ELi1ELi2ELb1ELb1EN7cutlass6half_tE19Flash_kernel_traitsILi256ELi64ELi32ELi8ES3_EELb0ELb1ELb0ELb0ELb0ELb1ELb0EEEvNS_16Flash_bwd_paramsE)
        /*0344*/ 	.word	0x00000010


	//----- nvinfo : EIATTR_MIN_STACK_SIZE
	.align		4
.L_150:
        /*0348*/ 	.byte	0x04, 0x12
        /*034a*/ 	.short	(.L_152 - .L_151)
	.align		4
.L_151:
        /*034c*/ 	.word	index@(_ZN5flash44flash_bwd_dq_dk_dv_loop_seqk_parallel_kernelI23Flash_bwd_kernel_traitsILi256ELi64ELi32ELi8ELi4ELi1ELi2ELb1ELb1EN7cutlass6half_tE19Flash_kernel_traitsILi256ELi64ELi32ELi8ES3_EELb0ELb1ELb0ELb0ELb0ELb1ELb1EEEvNS_16Flash_bwd_paramsE)
        /*0350*/ 	.word	0x00000010


	//----- nvinfo : EIATTR_MIN_STACK_SIZE
	.align		4
.L_152:
        /*0354*/ 	.byte	0x04, 0x12
        /*0356*/ 	.short	(.L_154 - .L_153)
	.align		4
.L_153:
        /*0358*/ 	.word	index@(_ZN5flash44flash_bwd_dq_dk_dv_loop_seqk_parallel_kernelI23Flash_bwd_kernel_traitsILi256ELi64ELi32ELi8ELi4ELi1ELi2ELb1ELb1EN7cutlass6half_tE19Flash_kernel_traitsILi256ELi64ELi32ELi8ES3_EELb0ELb1ELb0ELb1ELb0ELb0ELb0EEEvNS_16Flash_bwd_paramsE)
        /*035c*/ 	.word	0x00000030


	//----- nvinfo : EIATTR_MIN_STACK_SIZE
	.align		4
.L_154:
        /*0360*/ 	.byte	0x04, 0x12
        /*0362*/ 	.short	(.L_156 - .L_155)
	.align		4
.L_155:
        /*0364*/ 	.word	index@(_ZN5flash44flash_bwd_dq_dk_dv_loop_seqk_parallel_kernelI23Flash_bwd_kernel_traitsILi256ELi64ELi32ELi8ELi4ELi1ELi2ELb1ELb1EN7cutlass6half_tE19Flash_kernel_traitsILi256ELi64ELi32ELi8ES3_EELb0ELb1ELb0ELb1ELb0ELb0ELb1EEEvNS_16Flash_bwd_paramsE)
        /*0368*/ 	.word	0x00000030


	//----- nvinfo : EIATTR_MIN_STACK_SIZE
	.align		4
.L_156:
        /*036c*/ 	.byte	0x04, 0x12
        /*036e*/ 	.short	(.L_158 - .L_157)
	.align		4
.L_157:
        /*0370*/ 	.word	index@(_ZN5flash25flash_bwd_dot_do_o_kernelILb0E23Flash_bwd_kernel_traitsILi256ELi64ELi32ELi8ELi4ELi1ELi2ELb1ELb1EN7cutlass6half_tE19Flash_kernel_traitsILi256ELi64ELi32ELi8ES3_EEEEvNS_16Flash_bwd_paramsE)
        /*0374*/ 	.word	0x00000000


	//----- nvinfo : EIATTR_MIN_STACK_SIZE
	.align		4
.L_158:
        /*0378*/ 	.byte	0x04, 0x12
        /*037a*/ 	.short	(.L_160 - .L_159)
	.align		4
.L_159:
        /*037c*/ 	.word	index@(_ZN5flash25flash_bwd_dot_do_o_kernelILb1E23Flash_bwd_kernel_traitsILi256ELi64ELi32ELi8ELi4ELi1ELi2ELb1ELb1EN7cutlass6half_tE19Flash_kernel_traitsILi256ELi64ELi32ELi8ES3_EEEEvNS_16Flash_bwd_paramsE)
        /*0380*/ 	.word	0x00000000


	//----- nvinfo : EIATTR_MIN_STACK_SIZE
	.align		4
.L_160:
        /*0384*/ 	.byte	0x04, 0x12
        /*0386*/ 	.short	(.L_162 - .L_161)
	.align		4
.L_161:
        /*0388*/ 	.word	index@(_ZN5flash44flash_bwd_dq_dk_dv_loop_seqk_parallel_kernelI23Flash_bwd_kernel_traitsILi256ELi64ELi64ELi8ELi4ELi2ELi2ELb0ELb1EN7cutlass6half_tE19Flash_kernel_traitsILi256ELi64ELi64ELi8ES3_EELb0ELb1ELb0ELb0ELb0ELb0ELb0EEEvNS_16Flash_bwd_paramsE)
        /*038c*/ 	.word	0x00000000


	//----- nvinfo : EIATTR_MIN_STACK_SIZE
	.align		4
.L_162:
        /*0390*/ 	.byte	0x04, 0x12
        /*0392*/ 	.short	(.L_164 - .L_163)
	.align		4
.L_163:
        /*0394*/ 	.word	index@(_ZN5flash44flash_bwd_dq_dk_dv_loop_seqk_parallel_kernelI23Flash_bwd_kernel_traitsILi256ELi64ELi64ELi8ELi4ELi2ELi2ELb0ELb1EN7cutlass6half_tE19Flash_kernel_traitsILi256ELi64ELi64ELi8ES3_EELb0ELb1ELb0ELb0ELb0ELb1ELb0EEEvNS_16Flash_bwd_paramsE)
        /*0398*/ 	.word	0x00000000


	//----- nvinfo : EIATTR_MIN_STACK_SIZE
	.align		4
.L_164:
        /*039c*/ 	.byte	0x04, 0x12
        /*039e*/ 	.short	(.L_166 - .L_165)
	.align		4
.L_165:
        /*03a0*/ 	.word	index@(_ZN5flash44flash_bwd_dq_dk_dv_loop_seqk_parallel_kernelI23Flash_bwd_kernel_traitsILi256ELi64ELi64ELi8ELi4ELi2ELi2ELb0ELb1EN7cutlass6half_tE19Flash_kernel_traitsILi256ELi64ELi64ELi8ES3_EELb0ELb1ELb0ELb1ELb0ELb0ELb0EEEvNS_16Flash_bwd_paramsE)
        /*03a4*/ 	.word	0x00000008


	//----- nvinfo : EIATTR_MIN_STACK_SIZE
	.align		4
.L_166:
        /*03a8*/ 	.byte	0x04, 0x12
        /*03aa*/ 	.short	(.L_168 - .L_167)
	.align		4
.L_167:
        /*03ac*/ 	.word	index@(_ZN5flash44flash_bwd_dq_dk_dv_loop_seqk_parallel_kernelI23Flash_bwd_kernel_traitsILi256ELi64ELi64ELi8ELi4ELi2ELi2ELb0ELb0EN7cutlass6half_tE19Flash_kernel_traitsILi256ELi64ELi64ELi8ES3_EELb0ELb1ELb0ELb0ELb0ELb0ELb0EEEvNS_16Flash_bwd_paramsE)
        /*03b0*/ 	.word	0x00000078


	//----- nvinfo : EIATTR_MIN_STACK_SIZE
	.align		4
.L_168:
        /*03b4*/ 	.byte	0x04, 0x12
        /*03b6*/ 	.short	(.L_170 - .L_169)
	.align		4
.L_169:
        /*03b8*/ 	.word	index@(_ZN5flash44flash_bwd_dq_dk_dv_loop_seqk_parallel_kernelI23Flash_bwd_kernel_traitsILi256ELi64ELi64ELi8ELi4ELi2ELi2ELb0ELb0EN7cutlass6half_tE19Flash_kernel_traitsILi256ELi64ELi64ELi8ES3_EELb0ELb1ELb0ELb0ELb0ELb1ELb0EEEvNS_16Flash_bwd_paramsE)
        /*03bc*/ 	.word	0x00000000


	//----- nvinfo : EIATTR_MIN_STACK_SIZE
	.align		4
.L_170:
        /*03c0*/ 	.byte	0x04, 0x12
        /*03c2*/ 	.short	(.L_172 - .L_171)
	.align		4
.L_171:
        /*03c4*/ 	.word	index@(_ZN5flash44flash_bwd_dq_dk_dv_loop_seqk_parallel_kernelI23Flash_bwd_kernel_traitsILi256ELi64ELi64ELi8ELi4ELi2ELi2ELb0ELb0EN7cutlass6half_tE19Flash_kernel_traitsILi256ELi64ELi64ELi8ES3_EELb0ELb1ELb0ELb1ELb0ELb0ELb0EEEvNS_16Flash_bwd_paramsE)
        /*03c8*/ 	.word	0x00000028


	//----- nvinfo : EIATTR_MIN_STACK_SIZE
	.align		4
.L_172:
        /*03cc*/ 	.byte	0x04, 0x12
        /*03ce*/ 	.short	(.L_174 - .L_173)
	.align		4
.L_173:
        /*03d0*/ 	.word	index@(_ZN5flash27flash_bwd_convert_dq_kernelI23Flash_bwd_kernel_traitsILi256ELi64ELi64ELi8ELi4ELi2ELi2ELb0ELb1EN7cutlass6half_tE19Flash_kernel_traitsILi256ELi64ELi64ELi8ES3_EEEEvNS_16Flash_bwd_paramsEi)
        /*03d4*/ 	.word	0x00000000


	//----- nvinfo : EIATTR_MIN_STACK_SIZE
	.align		4
.L_174:
        /*03d8*/ 	.byte	0x04, 0x12
        /*03da*/ 	.short	(.L_176 - .L_175)
	.align		4
.L_175:
        /*03dc*/ 	.word	index@(_ZN5flash44flash_bwd_dq_dk_dv_loop_seqk_parallel_kernelI23Flash_bwd_kernel_traitsILi256ELi64ELi64ELi8ELi4ELi2ELi2ELb0ELb1EN7cutlass6half_tE19Flash_kernel_traitsILi256ELi64ELi64ELi8ES3_EELb1ELb1ELb0ELb0ELb0ELb0ELb0EEEvNS_16Flash_bwd_paramsE)
        /*03e0*/ 	.word	0x00000000


	//----- nvinfo : EIATTR_MIN_STACK_SIZE
	.align		4
.L_176:
        /*03e4*/ 	.byte	0x04, 0x12
        /*03e6*/ 	.short	(.L_178 - .L_177)
	.align		4
.L_177:
        /*03e8*/ 	.word	index@(_ZN5flash44flash_bwd_dq_dk_dv_loop_seqk_parallel_kernelI23Flash_bwd_kernel_traitsILi256ELi64ELi64ELi8ELi4ELi2ELi2ELb0ELb1EN7cutlass6half_tE19Flash_kernel_traitsILi256ELi64ELi64ELi8ES3_EELb0ELb1ELb0ELb0ELb0ELb0ELb1EEEvNS_16Flash_bwd_paramsE)
        /*03ec*/ 	.word	0x00000000


	//----- nvinfo : EIATTR_MIN_STACK_SIZE
	.align		4
.L_178:
        /*03f0*/ 	.byte	0x04, 0x12
        /*03f2*/ 	.short	(.L_180 - .L_179)
	.align		4
.L_179:
        /*03f4*/ 	.word	index@(_ZN5flash44flash_bwd_dq_dk_dv_loop_seqk_parallel_kernelI23Flash_bwd_kernel_traitsILi256ELi64ELi64ELi8ELi4ELi2ELi2ELb0ELb1EN7cutlass6half_tE19Flash_kernel_traitsILi256ELi64ELi64ELi8ES3_EELb1ELb1ELb0ELb0ELb0ELb1ELb0EEEvNS_16Flash_bwd_paramsE)
        /*03f8*/ 	.word	0x00000000


	//----- nvinfo : EIATTR_MIN_STACK_SIZE
	.align		4
.L_180:
        /*03fc*/ 	.byte	0x04, 0x12
        /*03fe*/ 	.short	(.L_182 - .L_181)
	.align		4
.L_181:
        /*0400*/ 	.word	index@(_ZN5flash44flash_bwd_dq_dk_dv_loop_seqk_parallel_kernelI23Flash_bwd_kernel_traitsILi256ELi64ELi64ELi8ELi4ELi2ELi2ELb0ELb1EN7cutlass6half_tE19Flash_kernel_traitsILi256ELi64ELi64ELi8ES3_EELb0ELb1ELb0ELb0ELb0ELb1ELb1EEEvNS_16Flash_bwd_paramsE)
        /*0404*/ 	.word	0x00000000


	//----- nvinfo : EIATTR_MIN_STACK_SIZE
	.align		4
.L_182:
        /*0408*/ 	.byte	0x04, 0x12
        /*040a*/ 	.short	(.L_184 - .L_183)
	.align		4
.L_183:
        /*040c*/ 	.word	index@(_ZN5flash44flash_bwd_dq_dk_dv_loop_seqk_parallel_kernelI23Flash_bwd_kernel_traitsILi256ELi64ELi64ELi8ELi4ELi2ELi2ELb0ELb1EN7cutlass6half_tE19Flash_kernel_traitsILi256ELi64ELi64ELi8ES3_EELb1ELb1ELb0ELb1ELb0ELb0ELb0EEEvNS_16Flash_bwd_paramsE)
        /*0410*/ 	.word	0x00000048


	//----- nvinfo : EIATTR_MIN_STACK_SIZE
	.align		4
.L_184:
        /*0414*/ 	.byte	0x04, 0x12
        /*0416*/ 	.short	(.L_186 - .L_185)
	.align		4
.L_185:
        /*0418*/ 	.word	index@(_ZN5flash44flash_bwd_dq_dk_dv_loop_seqk_parallel_kernelI23Flash_bwd_kernel_traitsILi256ELi64ELi64ELi8ELi4ELi2ELi2ELb0ELb1EN7cutlass6half_tE19Flash_kernel_traitsILi256ELi64ELi64ELi8ES3_EELb0ELb1ELb0ELb1ELb0ELb0ELb1EEEvNS_16Flash_bwd_paramsE)
        /*041c*/ 	.word	0x00000000


	//----- nvinfo : EIATTR_MIN_STACK_SIZE
	.align		4
.L_186:
        /*0420*/ 	.byte	0x04, 0x12
        /*0422*/ 	.short	(.L_188 - .L_187)
	.align		4
.L_187:
        /*0424*/ 	.word	index@(_ZN5flash25flash_bwd_dot_do_o_kernelILb0E23Flash_bwd_kernel_traitsILi256ELi64ELi64ELi8ELi4ELi2ELi2ELb0ELb1EN7cutlass6half_tE19Flash_kernel_traitsILi256ELi64ELi64ELi8ES3_EEEEvNS_16Flash_bwd_paramsE)
        /*0428*/ 	.word	0x00000000


	//----- nvinfo : EIATTR_MIN_STACK_SIZE
	.align		4
.L_188:
        /*042c*/ 	.byte	0x04, 0x12
        /*042e*/ 	.short	(.L_190 - .L_189)
	.align		4
.L_189:
        /*0430*/ 	.word	index@(_ZN5flash25flash_bwd_dot_do_o_kernelILb1E23Flash_bwd_kernel_traitsILi256ELi64ELi64ELi8ELi4ELi2ELi2ELb0ELb1EN7cutlass6half_tE19Flash_kernel_traitsILi256ELi64ELi64ELi8ES3_EEEEvNS_16Flash_bwd_paramsE)
        /*0434*/ 	.word	0x00000000


	//----- nvinfo : EIATTR_MIN_STACK_SIZE
	.align		4
.L_190:
        /*0438*/ 	.byte	0x04, 0x12
        /*043a*/ 	.short	(.L_192 - .L_191)
	.align		4
.L_191:
        /*043c*/ 	.word	index@(_ZN5flash27flash_bwd_convert_dq_kernelI23Flash_bwd_kernel_traitsILi256ELi64ELi64ELi8ELi4ELi2ELi2ELb0ELb0EN7cutlass6half_tE19Flash_kernel_traitsILi256ELi64ELi64ELi8ES3_EEEEvNS_16Flash_bwd_paramsEi)
        /*0440*/ 	.word	0x00000000


	//----- nvinfo : EIATTR_MIN_STACK_SIZE
	.align		4
.L_192:
        /*0444*/ 	.byte	0x04, 0x12
        /*0446*/ 	.short	(.L_194 - .L_193)
	.align		4
.L_193:
        /*0448*/ 	.word	index@(_ZN5flash44flash_bwd_dq_dk_dv_loop_seqk_parallel_kernelI23Flash_bwd_kernel_traitsILi256ELi64ELi64ELi8ELi4ELi2ELi2ELb0ELb0EN7cutlass6half_tE19Flash_kernel_traitsILi256ELi64ELi64ELi8ES3_EELb1ELb1ELb0ELb0ELb0ELb0ELb0EEEvNS_16Flash_bwd_paramsE)
        /*044c*/ 	.word	0x00000080


	//----- nvinfo : EIATTR_MIN_STACK_SIZE
	.align		4
.L_194:
        /*0450*/ 	.byte	0x04, 0x12
        /*0452*/ 	.short	(.L_196 - .L_195)
	.align		4
.L_195:
        /*0454*/ 	.word	index@(_ZN5flash44flash_bwd_dq_dk_dv_loop_seqk_parallel_kernelI23Flash_bwd_kernel_traitsILi256ELi64ELi64ELi8ELi4ELi2ELi2ELb0ELb0EN7cutlass6half_tE19Flash_kernel_traitsILi256ELi64ELi64ELi8ES3_EELb0ELb1ELb0ELb0ELb0ELb0ELb1EEEvNS_16Flash_bwd_paramsE)
        /*0458*/ 	.word	0x00000078


	//----- nvinfo : EIATTR_MIN_STACK_SIZE
	.align		4
.L_196:
        /*045c*/ 	.byte	0x04, 0x12
        /*045e*/ 	.short	(.L_198 - .L_197)
	.align		4
.L_197:
        /*0460*/ 	.word	index@(_ZN5flash44flash_bwd_dq_dk_dv_loop_seqk_parallel_kernelI23Flash_bwd_kernel_traitsILi256ELi64ELi64ELi8ELi4ELi2ELi2ELb0ELb0EN7cutlass6half_tE19Flash_kernel_traitsILi256ELi64ELi64ELi8ES3_EELb1ELb1ELb0ELb0ELb0ELb1ELb0EEEvNS_16Flash_bwd_paramsE)
        /*0464*/ 	.word	0x00000000


	//----- nvinfo : EIATTR_MIN_STACK_SIZE
	.align		4
.L_198:
        /*0468*/ 	.byte	0x04, 0x12
        /*046a*/ 	.short	(.L_200 - .L_199)
	.align		4
.L_199:
        /*046c*/ 	.word	index@(_ZN5flash44flash_bwd_dq_dk_dv_loop_seqk_parallel_kernelI23Flash_bwd_kernel_traitsILi256ELi64ELi64ELi8ELi4ELi2ELi2ELb0ELb0EN7cutlass6half_tE19Flash_kernel_traitsILi256ELi64ELi64ELi8ES3_EELb0ELb1ELb0ELb0ELb0ELb1ELb1EEEvNS_16Flash_bwd_paramsE)
        /*0470*/ 	.word	0x00000000


	//----- nvinfo : EIATTR_MIN_STACK_SIZE
	.align		4
.L_200:
        /*0474*/ 	.byte	0x04, 0x12
        /*0476*/ 	.short	(.L_202 - .L_201)
	.align		4
.L_201:
        /*0478*/ 	.word	index@(_ZN5flash44flash_bwd_dq_dk_dv_loop_seqk_parallel_kernelI23Flash_bwd_kernel_traitsILi256ELi64ELi64ELi8ELi4ELi2ELi2ELb0ELb0EN7cutlass6half_tE19Flash_kernel_traitsILi256ELi64ELi64ELi8ES3_EELb1ELb1ELb0ELb1ELb0ELb0ELb0EEEvNS_16Flash_bwd_paramsE)
        /*047c*/ 	.word	0x00000068


	//----- nvinfo : EIATTR_MIN_STACK_SIZE
	.align		4
.L_202:
        /*0480*/ 	.byte	0x04, 0x12
        /*0482*/ 	.short	(.L_204 - .L_203)
	.align		4
.L_203:
        /*0484*/ 	.word	index@(_ZN5flash44flash_bwd_dq_dk_dv_loop_seqk_parallel_kernelI23Flash_bwd_kernel_traitsILi256ELi64ELi64ELi8ELi4ELi2ELi2ELb0ELb0EN7cutlass6half_tE19Flash_kernel_traitsILi256ELi64ELi64ELi8ES3_EELb0ELb1ELb0ELb1ELb0ELb0ELb1EEEvNS_16Flash_bwd_paramsE)
        /*0488*/ 	.word	0x00000028


	//----- nvinfo : EIATTR_MIN_STACK_SIZE
	.align		4
.L_204:
        /*048c*/ 	.byte	0x04, 0x12
        /*048e*/ 	.short	(.L_206 - .L_205)
	.align		4
.L_205:
        /*0490*/ 	.word	index@(_ZN5flash25flash_bwd_dot_do_o_kernelILb0E23Flash_bwd_kernel_traitsILi256ELi64ELi64ELi8ELi4ELi2ELi2ELb0ELb0EN7cutlass6half_tE19Flash_kernel_traitsILi256ELi64ELi64ELi8ES3_EEEEvNS_16Flash_bwd_paramsE)
        /*0494*/ 	.word	0x00000000


	//----- nvinfo : EIATTR_MIN_STACK_SIZE
	.align		4
.L_206:
        /*0498*/ 	.byte	0x04, 0x12
        /*049a*/ 	.short	(.L_208 - .L_207)
	.align		4
.L_207:
        /*049c*/ 	.word	index@(_ZN5flash25flash_bwd_dot_do_o_kernelILb1E23Flash_bwd_kernel_traitsILi256ELi64ELi64ELi8ELi4ELi2ELi2ELb0ELb0EN7cutlass6half_tE19Flash_kernel_traitsILi256ELi64ELi64ELi8ES3_EEEEvNS_16Flash_bwd_paramsE)
        /*04a0*/ 	.word	0x00000000
.L_208:


//--------------------- .nv.compat                --------------------------
	.section	.nv.compat,"",@"SHT_CUDA_COMPAT_INFO"
	.align	4
        /*0000*/ 	.byte	0x02, 0x09, 0x01, 0x00, 0x02, 0x02, 0x01, 0x00, 0x02, 0x05, 0x05, 0x00, 0x03, 0x07, 0x01, 0x01
        /*0010*/ 	.byte	0x02, 0x03, 0x00, 0x00, 0x02, 0x06, 0x01, 0x00, 0x04, 0x0b, 0x08, 0x00, 0x00, 0x00, 0x00, 0x00
        /*0020*/ 	.byte	0x00, 0x00, 0x00, 0x00


//--------------------- .nv.info._ZN5flash27flash_bwd_convert_dq_kernelI23Flash_bwd_kernel_traitsILi256ELi64ELi32ELi8ELi4ELi1ELi2ELb1ELb1EN7cutlass6half_tE19Flash_kernel_traitsILi256ELi64ELi32ELi8ES3_EEEEvNS_16Flash_bwd_paramsEi --------------------------
	.section	.nv.info._ZN5flash27flash_bwd_convert_dq_kernelI23Flash_bwd_kernel_traitsILi256ELi64ELi32ELi8ELi4ELi1ELi2ELb1ELb1EN7cutlass6half_tE19Flash_kernel_traitsILi256ELi64ELi32ELi8ES3_EEEEvNS_16Flash_bwd_paramsEi,"",@"SHT_CUDA_INFO"
	.sectionflags	@""
	.align	4


	//----- nvinfo : EIATTR_CUDA_API_VERSION
	.align		4
        /*0000*/ 	.byte	0x04, 0x37
        /*0002*/ 	.short	(.L_210 - .L_209)
.L_209:
        /*0004*/ 	.word	0x00000082


	//----- nvinfo : EIATTR_KPARAM_INFO
	.align		4
.L_210:
        /*0008*/ 	.byte	0x04, 0x17
        /*000a*/ 	.short	(.L_212 - .L_211)
.L_211:
        /*000c*/ 	.word	0x00000000
        /*0010*/ 	.short	0x0001
        /*0012*/ 	.short	0x0280
        /*0014*/ 	.byte	0x00, 0xf0, 0x11, 0x00


	//----- nvinfo : EIATTR_KPARAM_INFO
	.align		4
.L_212:
        /*0018*/ 	.byte	0x04, 0x17
        /*001a*/ 	.short	(.L_214 - .L_213)
.L_213:
        /*001c*/ 	.word	0x00000000
        /*0020*/ 	.short	0x0000
        /*0022*/ 	.short	0x0000
        /*0024*/ 	.byte	0x00, 0xf0, 0x01, 0x0a


	//----- nvinfo : EIATTR_SPARSE_MMA_MASK
	.align		4
.L_214:
        /*0028*/ 	.byte	0x03, 0x50
        /*002a*/ 	.short	0x0000


	//----- nvinfo : EIATTR_MAXREG_COUNT
	.align		4
        /*002c*/ 	.byte	0x03, 0x1b
        /*002e*/ 	.short	0x00ff


	//----- nvinfo : EIATTR_NUM_BARRIERS
	.align		4
        /*0030*/ 	.byte	0x02, 0x4c
        /*0032*/ 	.byte	0x01
	.zero		1


	//----- nvinfo : EIATTR_MERCURY_ISA_VERSION
	.align		4
        /*0034*/ 	.byte	0x03, 0x5f
        /*0036*/ 	.short	0x0101


	//----- nvinfo : EIATTR_EXIT_INSTR_OFFSETS
	.align		4
        /*0038*/ 	.byte	0x04, 0x1c
        /*003a*/ 	.short	(.L_216 - .L_215)


	//   ....[0]....
.L_215:
        /*003c*/ 	.word	0x00000100


	//   ....[1]....
        /*0040*/ 	.word	0x000020f0


	//   ....[2]....
        /*0044*/ 	.word	0x00002230


	//   ....[3]....
        /*0048*/ 	.word	0x00002250


	//----- nvinfo : EIATTR_CRS_STACK_SIZE
	.align		4
.L_216:
        /*004c*/ 	.byte	0x04, 0x1e
        /*004e*/ 	.short	(.L_218 - .L_217)
.L_217:
        /*0050*/ 	.word	0x00000000


	//----- nvinfo : EIATTR_CBANK_PARAM_SIZE
	.align		4
.L_218:
        /*0054*/ 	.byte	0x03, 0x19
        /*0056*/ 	.short	0x0284


	//----- nvinfo : EIATTR_PARAM_CBANK
	.align		4
        /*0058*/ 	.byte	0x04, 0x0a
        /*005a*/ 	.short	(.L_220 - .L_219)
	.align		4
.L_219:
        /*005c*/ 	.word	index@(.nv.constant0._ZN5flash27flash_bwd_convert_dq_kernelI23Flash_bwd_kernel_traitsILi256ELi64ELi32ELi8ELi4ELi1ELi2ELb1ELb1EN7cutlass6half_tE19Flash_kernel_traitsILi256ELi64ELi32ELi8ES3_EEEEvNS_16Flash_bwd_paramsEi)
        /*0060*/ 	.short	0x0210
        /*0062*/ 	.short	0x0284


	//----- nvinfo : EIATTR_SW_WAR
	.align		4
.L_220:
        /*0064*/ 	.byte	0x04, 0x36
        /*0066*/ 	.short	(.L_222 - .L_221)
.L_221:
        /*0068*/ 	.word	0x00000008
.L_222:


//--------------------- .nv.info._ZN5flash44flash_bwd_dq_dk_dv_loop_seqk_parallel_kernelI23Flash_bwd_kernel_traitsILi256ELi64ELi32ELi8ELi4ELi1ELi2ELb1ELb1EN7cutlass6half_tE19Flash_kernel_traitsILi256ELi64ELi32ELi8ES3_EELb0ELb1ELb0ELb0ELb0ELb0ELb0EEEvNS_16Flash_bwd_paramsE --------------------------
	.section	.nv.info._ZN5flash44flash_bwd_dq_dk_dv_loop_seqk_parallel_kernelI23Flash_bwd_kernel_traitsILi256ELi64ELi32ELi8ELi4ELi1ELi2ELb1ELb1EN7cutlass6half_tE19Flash_kernel_traitsILi256ELi64ELi32ELi8ES3_EELb0ELb1ELb0ELb0ELb0ELb0ELb0EEEvNS_16Flash_bwd_paramsE,"",@"SHT_CUDA_INFO"
	.sectionflags	@""
	.align	4


	//----- nvinfo : EIATTR_CUDA_API_VERSION
	.align		4
        /*0000*/ 	.byte	0x04, 0x37
        /*0002*/ 	.short	(.L_224 - .L_223)
.L_223:
        /*0004*/ 	.word	0x00000082


	//----- nvinfo : EIATTR_KPARAM_INFO
	.align		4
.L_224:
        /*0008*/ 	.byte	0x04, 0x17
        /*000a*/ 	.short	(.L_226 - .L_225)
.L_225:
        /*000c*/ 	.word	0x00000000
        /*0010*/ 	.short	0x0000
        /*0012*/ 	.short	0x0000
        /*0014*/ 	.byte	0x00, 0xf0, 0x01, 0x0a


	//----- nvinfo : EIATTR_SPARSE_MMA_MASK
	.align		4
.L_226:
        /*0018*/ 	.byte	0x03, 0x50
        /*001a*/ 	.short	0x0000


	//----- nvinfo : EIATTR_MAXREG_COUNT
	.align		4
        /*001c*/ 	.byte	0x03, 0x1b
        /*001e*/ 	.short	0x00ff


	//----- nvinfo : EIATTR_NUM_BARRIERS
	.align		4
        /*0020*/ 	.byte	0x02, 0x4c
        /*0022*/ 	.byte	0x01
	.zero		1


	//----- nvinfo : EIATTR_ANNOTATIONS
	.align		4
        /*0024*/ 	.byte	0x04, 0x55
        /*0026*/ 	.short	(.L_228 - .L_227)


	//   ....[0]....
.L_227:
        /*0028*/ 	.word	0x00000001
        /*002c*/ 	.byte	0x80, 0x05, 0x00, 0x00, 0x01, 0x00, 0x00, 0x00, 0xc0, 0x09, 0x00, 0x00, 0x01, 0x00, 0x00, 0x00
        /*003c*/ 	.byte	0x80, 0x25, 0x00, 0x00, 0x01, 0x00, 0x00, 0x00, 0xb0, 0x3a, 0x00, 0x00, 0x01, 0x00, 0x00, 0x00
        /*004c*/ 	.byte	0x00, 0x3e, 0x00, 0x00, 0x01, 0x00, 0x00, 0x00, 0x30, 0x3e, 0x00, 0x00


	//----- nvinfo : EIATTR_MERCURY_ISA_VERSION
	.align		4
.L_228:
        /*0058*/ 	.byte	0x03, 0x5f
        /*005a*/ 	.short	0x0101


	//----- nvinfo : EIATTR_EXIT_INSTR_OFFSETS
	.align		4
        /*005c*/ 	.byte	0x04, 0x1c
        /*005e*/ 	.short	(.L_230 - .L_229)


	//   ....[0]....
.L_229:
        /*0060*/ 	.word	0x000000a0


	//   ....[1]....
        /*0064*/ 	.word	0x00007be0


	//----- nvinfo : EIATTR_CRS_STACK_SIZE
	.align		4
.L_230:
        /*0068*/ 	.byte	0x04, 0x1e
        /*006a*/ 	.short	(.L_232 - .L_231)
.L_231:
        /*006c*/ 	.word	0x00000000


	//----- nvinfo : EIATTR_CBANK_PARAM_SIZE
	.align		4
.L_232:
        /*0070*/ 	.byte	0x03, 0x19
        /*0072*/ 	.short	0x0280


	//----- nvinfo : EIATTR_PARAM_CBANK
	.align		4
        /*0074*/ 	.byte	0x04, 0x0a
        /*0076*/ 	.short	(.L_234 - .L_233)
	.align		4
.L_233:
        /*0078*/ 	.word	index@(.nv.constant0._ZN5flash44flash_bwd_dq_dk_dv_loop_seqk_parallel_kernelI23Flash_bwd_kernel_traitsILi256ELi64ELi32ELi8ELi4ELi1ELi2ELb1ELb1EN7cutlass6half_tE19Flash_kernel_traitsILi256ELi64ELi32ELi8ES3_EELb0ELb1ELb0ELb0ELb0ELb0ELb0EEEvNS_16Flash_bwd_paramsE)
        /*007c*/ 	.short	0x0210
        /*007e*/ 	.short	0x0280


	//----- nvinfo : EIATTR_SW_WAR
	.align		4
.L_234:
        /*0080*/ 	.byte	0x04, 0x36
        /*0082*/ 	.short	(.L_236 - .L_235)
.L_235:
        /*0084*/ 	.word	0x00000008
.L_236:


//--------------------- .nv.info._ZN5flash44flash_bwd_dq_dk_dv_loop_seqk_parallel_kernelI23Flash_bwd_kernel_traitsILi256ELi64ELi32ELi8ELi4ELi1ELi2ELb1ELb1EN7cutlass6half_tE19Flash_kernel_traitsILi256ELi64ELi32ELi8ES3_EELb0ELb1ELb0ELb0ELb0ELb0ELb1EEEvNS_16Flash_bwd_paramsE --------------------------
	.section	.nv.info._ZN5flash44flash_bwd_dq_dk_dv_loop_seqk_parallel_kernelI23Flash_bwd_kernel_traitsILi256ELi64ELi32ELi8ELi4ELi1ELi2ELb1ELb1EN7cutlass6half_tE19Flash_kernel_traitsILi256ELi64ELi32ELi8ES3_EELb0ELb1ELb0ELb0ELb0ELb0ELb1EEEvNS_16Flash_bwd_paramsE,"",@"SHT_CUDA_INFO"
	.sectionflags	@""
	.align	4


	//----- nvinfo : EIATTR_CUDA_API_VERSION
	.align		4
        /*0000*/ 	.byte	0x04, 0x37
        /*0002*/ 	.short	(.L_238 - .L_237)
.L_237:
        /*0004*/ 	.word	0x00000082


	//----- nvinfo : EIATTR_KPARAM_INFO
	.align		4
.L_238:
        /*0008*/ 	.byte	0x04, 0x17
        /*000a*/ 	.short	(.L_240 - .L_239)
.L_239:
        /*000c*/ 	.word	0x00000000
        /*0010*/ 	.short	0x0000
        /*0012*/ 	.short	0x0000
        /*0014*/ 	.byte	0x00, 0xf0, 0x01, 0x0a


	//----- nvinfo : EIATTR_SPARSE_MMA_MASK
	.align		4
.L_240:
        /*0018*/ 	.byte	0x03, 0x50
        /*001a*/ 	.short	0x0000


	//----- nvinfo : EIATTR_MAXREG_COUNT
	.align		4
        /*001c*/ 	.byte	0x03, 0x1b
        /*001e*/ 	.short	0x00ff


	//----- nvinfo : EIATTR_NUM_BARRIERS
	.align		4
        /*0020*/ 	.byte	0x02, 0x4c
        /*0022*/ 	.byte	0x01
	.zero		1


	//----- nvinfo : EIATTR_ANNOTATIONS
	.align		4
        /*0024*/ 	.byte	0x04, 0x55
        /*0026*/ 	.short	(.L_242 - .L_241)


	//   ....[0]....
.L_241:
        /*0028*/ 	.word	0x00000001
        /*002c*/ 	.byte	0x80, 0x05, 0x00, 0x00, 0x01, 0x00, 0x00, 0x00, 0xc0, 0x09, 0x00, 0x00, 0x01, 0x00, 0x00, 0x00
        /*003c*/ 	.byte	0x70, 0x25, 0x00, 0x00, 0x01, 0x00, 0x00, 0x00, 0xa0, 0x3a, 0x00, 0x00, 0x01, 0x00, 0x00, 0x00
        /*004c*/ 	.byte	0x00, 0x3e, 0x00, 0x00, 0x01, 0x00, 0x00, 0x00, 0x30, 0x3e, 0x00, 0x00


	//----- nvinfo : EIATTR_MERCURY_ISA_VERSION
	.align		4
.L_242:
        /*0058*/ 	.byte	0x03, 0x5f
        /*005a*/ 	.short	0x0101


	//----- nvinfo : EIATTR_EXIT_INSTR_OFFSETS
	.align		4
        /*005c*/ 	.byte	0x04, 0x1c
        /*005e*/ 	.short	(.L_244 - .L_243)


	//   ....[0]....
.L_243:
        /*0060*/ 	.word	0x000000a0


	//   ....[1]....
        /*0064*/ 	.word	0x00007ee0


	//----- nvinfo : EIATTR_CRS_STACK_SIZE
	.align		4
.L_244:
        /*0068*/ 	.byte	0x04, 0x1e
        /*006a*/ 	.short	(.L_246 - .L_245)
.L_245:
        /*006c*/ 	.word	0x00000000


	//----- nvinfo : EIATTR_CBANK_PARAM_SIZE
	.align		4
.L_246:
        /*0070*/ 	.byte	0x03, 0x19
        /*0072*/ 	.short	0x0280


	//----- nvinfo : EIATTR_PARAM_CBANK
	.align		4
        /*0074*/ 	.byte	0x04, 0x0a
        /*0076*/ 	.short	(.L_248 - .L_247)
	.align		4
.L_247:
        /*0078*/ 	.word	index@(.nv.constant0._ZN5flash44flash_bwd_dq_dk_dv_loop_seqk_parallel_kernelI23Flash_bwd_kernel_traitsILi256ELi64ELi32ELi8ELi4ELi1ELi2ELb1ELb1EN7cutlass6half_tE19Flash_kernel_traitsILi256ELi64ELi32ELi8ES3_EELb0ELb1ELb0ELb0ELb0ELb0ELb1EEEvNS_16Flash_bwd_paramsE)
        /*007c*/ 	.short	0x0210
        /*007e*/ 	.short	0x0280


	//----- nvinfo : EIATTR_SW_WAR
	.align		4
.L_248:
        /*0080*/ 	.byte	0x04, 0x36
        /*0082*/ 	.short	(.L_250 - .L_249)
.L_249:
        /*0084*/ 	.word	0x00000008
.L_250:


//--------------------- .nv.info._ZN5flash44flash_bwd_dq_dk_dv_loop_seqk_parallel_kernelI23Flash_bwd_kernel_traitsILi256ELi64ELi32ELi8ELi4ELi1ELi2ELb1ELb1EN7cutlass6half_tE19Flash_kernel_traitsILi256ELi64ELi32ELi8ES3_EELb0ELb1ELb0ELb0ELb0ELb1ELb0EEEvNS_16Flash_bwd_paramsE --------------------------
	.section	.nv.info._ZN5flash44flash_bwd_dq_dk_dv_loop_seqk_parallel_kernelI23Flash_bwd_kernel_traitsILi256ELi64ELi32ELi8ELi4ELi1ELi2ELb1ELb1EN7cutlass6half_tE19Flash_kernel_traitsILi256ELi64ELi32ELi8ES3_EELb0ELb1ELb0ELb0ELb0ELb1ELb0EEEvNS_16Flash_bwd_paramsE,"",@"SHT_CUDA_INFO"
	.sectionflags	@""
	.align	4


	//----- nvinfo : EIATTR_CUDA_API_VERSION
	.align		4
        /*0000*/ 	.byte	0x04, 0x37
        /*0002*/ 	.short	(.L_252 - .L_251)
.L_251:
        /*0004*/ 	.word	0x00000082


	//----- nvinfo : EIATTR_KPARAM_INFO
	.align		4
.L_252:
        /*0008*/ 	.byte	0x04, 0x17
        /*000a*/ 	.short	(.L_254 - .L_253)
.L_253:
        /*000c*/ 	.word	0x00000000
        /*0010*/ 	.short	0x0000
        /*0012*/ 	.short	0x0000
        /*0014*/ 	.byte	0x00, 0xf0, 0x01, 0x0a


	//----- nvinfo : EIATTR_SPARSE_MMA_MASK
	.align		4
.L_254:
        /*0018*/ 	.byte	0x03, 0x50
        /*001a*/ 	.short	0x0000


	//----- nvinfo : EIATTR_MAXREG_COUNT
	.align		4
        /*001c*/ 	.byte	0x03, 0x1b
        /*001e*/ 	.short	0x00ff


	//----- nvinfo : EIATTR_NUM_BARRIERS
	.align		4
        /*0020*/ 	.byte	0x02, 0x4c
        /*0022*/ 	.byte	0x01
	.zero		1


	//----- nvinfo : EIATTR_ANNOTATIONS
	.align		4
        /*0024*/ 	.byte	0x04, 0x55
        /*0026*/ 	.short	(.L_256 - .L_255)


	//   ....[0]....
.L_255:
        /*0028*/ 	.word	0x00000001
        /*002c*/ 	.byte	0xa0, 0x00, 0x00, 0x00, 0x01, 0x00, 0x00, 0x00, 0xe0, 0x05, 0x00, 0x00, 0x01, 0x00, 0x00, 0x00
        /*003c*/ 	.byte	0x10, 0x09, 0x00, 0x00, 0x01, 0x00, 0x00, 0x00, 0xc0, 0x25, 0x00, 0x00, 0x01, 0x00, 0x00, 0x00
        /*004c*/ 	.byte	0x00, 0x2d, 0x00, 0x00, 0x01, 0x00, 0x00, 0x00, 0xd0, 0x30, 0x00, 0x00, 0x01, 0x00, 0x00, 0x00
        /*005c*/ 	.byte	0x00, 0x31, 0x00, 0x00, 0x01, 0x00, 0x00, 0x00, 0x80, 0x66, 0x00, 0x00


	//----- nvinfo : EIATTR_MERCURY_ISA_VERSION
	.align		4
.L_256:
        /*0068*/ 	.byte	0x03, 0x5f
        /*006a*/ 	.short	0x0101


	//----- nvinfo : EIATTR_EXIT_INSTR_OFFSETS
	.align		4
        /*006c*/ 	.byte	0x04, 0x1c
        /*006e*/ 	.short	(.L_258 - .L_257)


	//   ....[0]....
.L_257:
        /*0070*/ 	.word	0x000000c0


	//   ....[1]....
        /*0074*/ 	.word	0x00006700


	//----- nvinfo : EIATTR_CRS_STACK_SIZE
	.align		4
.L_258:
        /*0078*/ 	.byte	0x04, 0x1e
        /*007a*/ 	.short	(.L_260 - .L_259)
.L_259:
        /*007c*/ 	.word	0x00000000


	//----- nvinfo : EIATTR_CBANK_PARAM_SIZE
	.align		4
.L_260:
        /*0080*/ 	.byte	0x03, 0x19
        /*0082*/ 	.short	0x0280


	//----- nvinfo : EIATTR_PARAM_CBANK
	.align		4
        /*0084*/ 	.byte	0x04, 0x0a
        /*0086*/ 	.short	(.L_262 - .L_261)
	.align		4
.L_261:
        /*0088*/ 	.word	index@(.nv.constant0._ZN5flash44flash_bwd_dq_dk_dv_loop_seqk_parallel_kernelI23Flash_bwd_kernel_traitsILi256ELi64ELi32ELi8ELi4ELi1ELi2ELb1ELb1EN7cutlass6half_tE19Flash_kernel_traitsILi256ELi64ELi32ELi8ES3_EELb0ELb1ELb0ELb0ELb0ELb1ELb0EEEvNS_16Flash_bwd_paramsE)
        /*008c*/ 	.short	0x0210
        /*008e*/ 	.short	0x0280


	//----- nvinfo : EIATTR_SW_WAR
	.align		4
.L_262:
        /*0090*/ 	.byte	0x04, 0x36
        /*0092*/ 	.short	(.L_264 - .L_263)
.L_263:
        /*0094*/ 	.word	0x00000008
.L_264:


//--------------------- .nv.info._ZN5flash44flash_bwd_dq_dk_dv_loop_seqk_parallel_kernelI23Flash_bwd_kernel_traitsILi256ELi64ELi32ELi8ELi4ELi1ELi2ELb1ELb1EN7cutlass6half_tE19Flash_kernel_traitsILi256ELi64ELi32ELi8ES3_EELb0ELb1ELb0ELb0ELb0ELb1ELb1EEEvNS_16Flash_bwd_paramsE --------------------------
	.section	.nv.info._ZN5flash44flash_bwd_dq_dk_dv_loop_seqk_parallel_kernelI23Flash_bwd_kernel_traitsILi256ELi64ELi32ELi8ELi4ELi1ELi2ELb1ELb1EN7cutlass6half_tE19Flash_kernel_traitsILi256ELi64ELi32ELi8ES3_EELb0ELb1ELb0ELb0ELb0ELb1ELb1EEEvNS_16Flash_bwd_paramsE,"",@"SHT_CUDA_INFO"
	.sectionflags	@""
	.align	4


	//----- nvinfo : EIATTR_CUDA_API_VERSION
	.align		4
        /*0000*/ 	.byte	0x04, 0x37
        /*0002*/ 	.short	(.L_266 - .L_265)
.L_265:
        /*0004*/ 	.word	0x00000082


	//----- nvinfo : EIATTR_KPARAM_INFO
	.align		4
.L_266:
        /*0008*/ 	.byte	0x04, 0x17
        /*000a*/ 	.short	(.L_268 - .L_267)
.L_267:
        /*000c*/ 	.word	0x00000000
        /*0010*/ 	.short	0x0000
        /*0012*/ 	.short	0x0000
        /*0014*/ 	.byte	0x00, 0xf0, 0x01, 0x0a


	//----- nvinfo : EIATTR_SPARSE_MMA_MASK
	.align		4
.L_268:
        /*0018*/ 	.byte	0x03, 0x50
        /*001a*/ 	.short	0x0000


	//----- nvinfo : EIATTR_MAXREG_COUNT
	.align		4
        /*001c*/ 	.byte	0x03, 0x1b
        /*001e*/ 	.short	0x00ff


	//----- nvinfo : EIATTR_NUM_BARRIERS
	.align		4
        /*0020*/ 	.byte	0x02, 0x4c
        /*0022*/ 	.byte	0x01
	.zero		1


	//----- nvinfo : EIATTR_ANNOTATIONS
	.align		4
        /*0024*/ 	.byte	0x04, 0x55
        /*0026*/ 	.short	(.L_270 - .L_269)


	//   ....[0]....
.L_269:
        /*0028*/ 	.word	0x00000001
        /*002c*/ 	.byte	0xa0, 0x00, 0x00, 0x00, 0x01, 0x00, 0x00, 0x00, 0xe0, 0x05, 0x00, 0x00, 0x01, 0x00, 0x00, 0x00
        /*003c*/ 	.byte	0x10, 0x09, 0x00, 0x00, 0x01, 0x00, 0x00, 0x00, 0xc0, 0x25, 0x00, 0x00, 0x01, 0x00, 0x00, 0x00
        /*004c*/ 	.byte	0x00, 0x2d, 0x00, 0x00, 0x01, 0x00, 0x00, 0x00, 0xe0, 0x30, 0x00, 0x00, 0x01, 0x00, 0x00, 0x00
        /*005c*/ 	.byte	0x10, 0x31, 0x00, 0x00, 0x01, 0x00, 0x00, 0x00, 0xa0, 0x69, 0x00, 0x00


	//----- nvinfo : EIATTR_MERCURY_ISA_VERSION
	.align		4
.L_270:
        /*0068*/ 	.byte	0x03, 0x5f
        /*006a*/ 	.short	0x0101


	//----- nvinfo : EIATTR_EXIT_INSTR_OFFSETS
	.align		4
        /*006c*/ 	.byte	0x04, 0x1c
        /*006e*/ 	.short	(.L_272 - .L_271)


	//   ....[0]....
.L_271:
        /*0070*/ 	.word	0x000000c0


	//   ....[1]....
        /*0074*/ 	.word	0x00006a20


	//----- nvinfo : EIATTR_CRS_STACK_SIZE
	.align		4
.L_272:
        /*0078*/ 	.byte	0x04, 0x1e
        /*007a*/ 	.short	(.L_274 - .L_273)
.L_273:
        /*007c*/ 	.word	0x00000000


	//----- nvinfo : EIATTR_CBANK_PARAM_SIZE
	.align		4
.L_274:
        /*0080*/ 	.byte	0x03, 0x19
        /*0082*/ 	.short	0x0280


	//----- nvinfo : EIATTR_PARAM_CBANK
	.align		4
        /*0084*/ 	.byte	0x04, 0x0a
        /*0086*/ 	.short	(.L_276 - .L_275)
	.align		4
.L_275:
        /*0088*/ 	.word	index@(.nv.constant0._ZN5flash44flash_bwd_dq_dk_dv_loop_seqk_parallel_kernelI23Flash_bwd_kernel_traitsILi256ELi64ELi32ELi8ELi4ELi1ELi2ELb1ELb1EN7cutlass6half_tE19Flash_kernel_traitsILi256ELi64ELi32ELi8ES3_EELb0ELb1ELb0ELb0ELb0ELb1ELb1EEEvNS_16Flash_bwd_paramsE)
        /*008c*/ 	.short	0x0210
        /*008e*/ 	.short	0x0280


	//----- nvinfo : EIATTR_SW_WAR
	.align		4
.L_276:
        /*0090*/ 	.byte	0x04, 0x36
        /*0092*/ 	.short	(.L_278 - .L_277)
.L_277:
        /*0094*/ 	.word	0x00000008
.L_278:


//--------------------- .nv.info._ZN5flash44flash_bwd_dq_dk_dv_loop_seqk_parallel_kernelI23Flash_bwd_kernel_traitsILi256ELi64ELi32ELi8ELi4ELi1ELi2ELb1ELb1EN7cutlass6half_tE19Flash_kernel_traitsILi256ELi64ELi32ELi8ES3_EELb0ELb1ELb0ELb1ELb0ELb0ELb0EEEvNS_16Flash_bwd_paramsE --------------------------
	.section	.nv.info._ZN5flash44flash_bwd_dq_dk_dv_loop_seqk_parallel_kernelI23Flash_bwd_kernel_traitsILi256ELi64ELi32ELi8ELi4ELi1ELi2ELb1ELb1EN7cutlass6half_tE19Flash_kernel_traitsILi256ELi64ELi32ELi8ES3_EELb0ELb1ELb0ELb1ELb0ELb0ELb0EEEvNS_16Flash_bwd_paramsE,"",@"SHT_CUDA_INFO"
	.sectionflags	@""
	.align	4


	//----- nvinfo : EIATTR_CUDA_API_VERSION
	.align		4
        /*0000*/ 	.byte	0x04, 0x37
        /*0002*/ 	.short	(.L_280 - .L_279)
.L_279:
        /*0004*/ 	.word	0x00000082


	//----- nvinfo : EIATTR_KPARAM_INFO
	.align		4
.L_280:
        /*0008*/ 	.byte	0x04, 0x17
        /*000a*/ 	.short	(.L_282 - .L_281)
.L_281:
        /*000c*/ 	.word	0x00000000
        /*0010*/ 	.short	0x0000
        /*0012*/ 	.short	0x0000
        /*0014*/ 	.byte	0x00, 0xf0, 0x01, 0x0a


	//----- nvinfo : EIATTR_SPARSE_MMA_MASK
	.align		4
.L_282:
        /*0018*/ 	.byte	0x03, 0x50
        /*001a*/ 	.short	0x0000


	//----- nvinfo : EIATTR_MAXREG_COUNT
	.align		4
        /*001c*/ 	.byte	0x03, 0x1b
        /*001e*/ 	.short	0x00ff


	//----- nvinfo : EIATTR_NUM_BARRIERS
	.align		4
        /*0020*/ 	.byte	0x02, 0x4c
        /*0022*/ 	.byte	0x01
	.zero		1


	//----- nvinfo : EIATTR_ANNOTATIONS
	.align		4
        /*0024*/ 	.byte	0x04, 0x55
        /*0026*/ 	.short	(.L_284 - .L_283)


	//   ....[0]....
.L_283:
        /*0028*/ 	.word	0x00000001
        /*002c*/ 	.byte	0x70, 0x04, 0x00, 0x00, 0x01, 0x00, 0x00, 0x00, 0x60, 0x05, 0x00, 0x00, 0x01, 0x00, 0x00, 0x00
        /* <DEDUP_REMOVED lines=11> */
        /*00ec*/ 	.byte	0xf0, 0x58, 0x00, 0x00, 0x01, 0x00, 0x00, 0x00, 0x00, 0x59, 0x00, 0x00


	//----- nvinfo : EIATTR_MERCURY_ISA_VERSION
	.align		4
.L_284:
        /*00f8*/ 	.byte	0x03, 0x5f
        /*00fa*/ 	.short	0x0101


	//----- nvinfo : EIATTR_EXIT_INSTR_OFFSETS
	.align		4
        /*00fc*/ 	.byte	0x04, 0x1c
        /*00fe*/ 	.short	(.L_286 - .L_285)


	//   ....[0]....
.L_285:
        /*0100*/ 	.word	0x000000a0


	//   ....[1]....
        /*0104*/ 	.word	0x00007f40


	//----- nvinfo : EIATTR_CRS_STACK_SIZE
	.align		4
.L_286:
        /*0108*/ 	.byte	0x04, 0x1e
        /*010a*/ 	.short	(.L_288 - .L_287)
.L_287:
        /*010c*/ 	.word	0x00000000


	//----- nvinfo : EIATTR_CBANK_PARAM_SIZE
	.align		4
.L_288:
        /*0110*/ 	.byte	0x03, 0x19
        /*0112*/ 	.short	0x0280


	//----- nvinfo : EIATTR_PARAM_CBANK
	.align		4
        /*0114*/ 	.byte	0x04, 0x0a
        /*0116*/ 	.short	(.L_290 - .L_289)
	.align		4
.L_289:
        /*0118*/ 	.word	index@(.nv.constant0._ZN5flash44flash_bwd_dq_dk_dv_loop_seqk_parallel_kernelI23Flash_bwd_kernel_traitsILi256ELi64ELi32ELi8ELi4ELi1ELi2ELb1ELb1EN7cutlass6half_tE19Flash_kernel_traitsILi256ELi64ELi32ELi8ES3_EELb0ELb1ELb0ELb1ELb0ELb0ELb0EEEvNS_16Flash_bwd_paramsE)
        /*011c*/ 	.short	0x0210
        /*011e*/ 	.short	0x0280


	//----- nvinfo : EIATTR_SW_WAR
	.align		4
.L_290:
        /*0120*/ 	.byte	0x04, 0x36
        /*0122*/ 	.short	(.L_292 - .L_291)
.L_291:
        /*0124*/ 	.word	0x00000008
.L_292:


//--------------------- .nv.info._ZN5flash44flash_bwd_dq_dk_dv_loop_seqk_parallel_kernelI23Flash_bwd_kernel_traitsILi256ELi64ELi32ELi8ELi4ELi1ELi2ELb1ELb1EN7cutlass6half_tE19Flash_kernel_traitsILi256ELi64ELi32ELi8ES3_EELb0ELb1ELb0ELb1ELb0ELb0ELb1EEEvNS_16Flash_bwd_paramsE --------------------------
	.section	.nv.info._ZN5flash44flash_bwd_dq_dk_dv_loop_seqk_parallel_kernelI23Flash_bwd_kernel_traitsILi256ELi64ELi32ELi8ELi4ELi1ELi2ELb1ELb1EN7cutlass6half_tE19Flash_kernel_traitsILi256ELi64ELi32ELi8ES3_EELb0ELb1ELb0ELb1ELb0ELb0ELb1EEEvNS_16Flash_bwd_paramsE,"",@"SHT_CUDA_INFO"
	.sectionflags	@""
	.align	4


	//----- nvinfo : EIATTR_CUDA_API_VERSION
	.align		4
        /*0000*/ 	.byte	0x04, 0x37
        /*0002*/ 	.short	(.L_294 - .L_293)
.L_293:
        /*0004*/ 	.word	0x00000082


	//----- nvinfo : EIATTR_KPARAM_INFO
	.align		4
.L_294:
        /*0008*/ 	.byte	0x04, 0x17
        /*000a*/ 	.short	(.L_296 - .L_295)
.L_295:
        /*000c*/ 	.word	0x00000000
        /*0010*/ 	.short	0x0000
        /*0012*/ 	.short	0x0000
        /*0014*/ 	.byte	0x00, 0xf0, 0x01, 0x0a


	//----- nvinfo : EIATTR_SPARSE_MMA_MASK
	.align		4
.L_296:
        /*0018*/ 	.byte	0x03, 0x50
        /*001a*/ 	.short	0x0000


	//----- nvinfo : EIATTR_MAXREG_COUNT
	.align		4
        /*001c*/ 	.byte	0x03, 0x1b
        /*001e*/ 	.short	0x00ff


	//----- nvinfo : EIATTR_NUM_BARRIERS
	.align		4
        /*0020*/ 	.byte	0x02, 0x4c
        /*0022*/ 	.byte	0x01
	.zero		1


	//----- nvinfo : EIATTR_ANNOTATIONS
	.align		4
        /*0024*/ 	.byte	0x04, 0x55
        /*0026*/ 	.short	(.L_298 - .L_297)


	//   ....[0]....
.L_297:
        /* <DEDUP_REMOVED lines=14> */


	//----- nvinfo : EIATTR_MERCURY_ISA_VERSION
	.align		4
.L_298:
        /*00f8*/ 	.byte	0x03, 0x5f
        /*00fa*/ 	.short	0x0101


	//----- nvinfo : EIATTR_EXIT_INSTR_OFFSETS
	.align		4
        /*00fc*/ 	.byte	0x04, 0x1c
        /*00fe*/ 	.short	(.L_300 - .L_299)


	//   ....[0]....
.L_299:
        /*0100*/ 	.word	0x000000c0


	//   ....[1]....
        /*0104*/ 	.word	0x00008260


	//----- nvinfo : EIATTR_CRS_STACK_SIZE
	.align		4
.L_300:
        /*0108*/ 	.byte	0x04, 0x1e
        /*010a*/ 	.short	(.L_302 - .L_301)
.L_301:
        /*010c*/ 	.word	0x00000000


	//----- nvinfo : EIATTR_CBANK_PARAM_SIZE
	.align		4
.L_302:
        /*0110*/ 	.byte	0x03, 0x19
        /*0112*/ 	.short	0x0280


	//----- nvinfo : EIATTR_PARAM_CBANK
	.align		4
        /*0114*/ 	.byte	0x04, 0x0a
        /*0116*/ 	.short	(.L_304 - .L_303)
	.align		4
.L_303:
        /*0118*/ 	.word	index@(.nv.constant0._ZN5flash44flash_bwd_dq_dk_dv_loop_seqk_parallel_kernelI23Flash_bwd_kernel_traitsILi256ELi64ELi32ELi8ELi4ELi1ELi2ELb1ELb1EN7cutlass6half_tE19Flash_kernel_traitsILi256ELi64ELi32ELi8ES3_EELb0ELb1ELb0ELb1ELb0ELb0ELb1EEEvNS_16Flash_bwd_paramsE)
        /*011c*/ 	.short	0x0210
        /*011e*/ 	.short	0x0280


	//----- nvinfo : EIATTR_SW_WAR
	.align		4
.L_304:
        /*0120*/ 	.byte	0x04, 0x36
        /*0122*/ 	.short	(.L_306 - .L_305)
.L_305:
        /*0124*/ 	.word	0x00000008
.L_306:


//--------------------- .nv.info._ZN5flash25flash_bwd_dot_do_o_kernelILb0E23Flash_bwd_kernel_traitsILi256ELi64ELi32ELi8ELi4ELi1ELi2ELb1ELb1EN7cutlass6half_tE19Flash_kernel_traitsILi256ELi64ELi32ELi8ES3_EEEEvNS_16Flash_bwd_paramsE --------------------------
	.section	.nv.info._ZN5flash25flash_bwd_dot_do_o_kernelILb0E23Flash_bwd_kernel_traitsILi256ELi64ELi32ELi8ELi4ELi1ELi2ELb1ELb1EN7cutlass6half_tE19Flash_kernel_traitsILi256ELi64ELi32ELi8ES3_EEEEvNS_16Flash_bwd_paramsE,"",@"SHT_CUDA_INFO"
	.sectionflags	@""
	.align	4


	//----- nvinfo : EIATTR_CUDA_API_VERSION
	.align		4
        /*0000*/ 	.byte	0x04, 0x37
        /*0002*/ 	.short	(.L_308 - .L_307)
.L_307:
        /*0004*/ 	.word	0x00000082


	//----- nvinfo : EIATTR_KPARAM_INFO
	.align		4
.L_308:
        /*0008*/ 	.byte	0x04, 0x17
        /*000a*/ 	.short	(.L_310 - .L_309)
.L_309:
        /*000c*/ 	.word	0x00000000
        /*0010*/ 	.short	0x0000
        /*0012*/ 	.short	0x0000
        /*0014*/ 	.byte	0x00, 0xf0, 0x01, 0x0a


	//----- nvinfo : EIATTR_SPARSE_MMA_MASK
	.align		4
.L_310:
        /*0018*/ 	.byte	0x03, 0x50
        /*001a*/ 	.short	0x0000


	//----- nvinfo : EIATTR_MAXREG_COUNT
	.align		4
        /*001c*/ 	.byte	0x03, 0x1b
        /*001e*/ 	.short	0x00ff


	//----- nvinfo : EIATTR_MERCURY_ISA_VERSION
	.align		4
        /*0020*/ 	.byte	0x03, 0x5f
        /*0022*/ 	.short	0x0101


	//----- nvinfo : EIATTR_COOP_GROUP_MASK_REGIDS
	.align		4
        /*0024*/ 	.byte	0x04, 0x29
        /*0026*/ 	.short	(.L_312 - .L_311)


	//   ....[0]....
.L_311:
        /*0028*/ 	.word	0xffffffff


	//   ....[1]....
        /*002c*/ 	.word	0xffffffff


	//   ....[2]....
        /*0030*/ 	.word	0xffffffff


	//   ....[3]....
        /*0034*/ 	.word	0xffffffff


	//   ....[4]....
        /*0038*/ 	.word	0xffffffff


	//   ....[5]....
        /*003c*/ 	.word	0xffffffff


	//----- nvinfo : EIATTR_COOP_GROUP_INSTR_OFFSETS
	.align		4
.L_312:
        /*0040*/ 	.byte	0x04, 0x28
        /*0042*/ 	.short	(.L_314 - .L_313)


	//   ....[0]....
.L_313:
        /*0044*/ 	.word	0x00001bd0


	//   ....[1]....
        /*0048*/ 	.word	0x00001bf0


	//   ....[2]....
        /*004c*/ 	.word	0x00001c30


	//   ....[3]....
        /*0050*/ 	.word	0x00001c50


	//   ....[4]....
        /*0054*/ 	.word	0x00001ca0


	//   ....[5]....
        /*0058*/ 	.word	0x00001cd0


	//----- nvinfo : EIATTR_EXIT_INSTR_OFFSETS
	.align		4
.L_314:
        /*005c*/ 	.byte	0x04, 0x1c
        /*005e*/ 	.short	(.L_316 - .L_315)


	//   ....[0]....
.L_315:
        /*0060*/ 	.word	0x00000100


	//   ....[1]....
        /*0064*/ 	.word	0x00001d30


	//   ....[2]....
        /*0068*/ 	.word	0x00001d50


	//----- nvinfo : EIATTR_CRS_STACK_SIZE
	.align		4
.L_316:
        /*006c*/ 	.byte	0x04, 0x1e
        /*006e*/ 	.short	(.L_318 - .L_317)
.L_317:
        /*0070*/ 	.word	0x00000000


	//----- nvinfo : EIATTR_CBANK_PARAM_SIZE
	.align		4
.L_318:
        /*0074*/ 	.byte	0x03, 0x19
        /*0076*/ 	.short	0x0280


	//----- nvinfo : EIATTR_PARAM_CBANK
	.align		4
        /*0078*/ 	.byte	0x04, 0x0a
        /*007a*/ 	.short	(.L_320 - .L_319)
	.align		4
.L_319:
        /*007c*/ 	.word	index@(.nv.constant0._ZN5flash25flash_bwd_dot_do_o_kernelILb0E23Flash_bwd_kernel_traitsILi256ELi64ELi32ELi8ELi4ELi1ELi2ELb1ELb1EN7cutlass6half_tE19Flash_kernel_traitsILi256ELi64ELi32ELi8ES3_EEEEvNS_16Flash_bwd_paramsE)
        /*0080*/ 	.short	0x0210
        /*0082*/ 	.short	0x0280


	//----- nvinfo : EIATTR_SW_WAR
	.align		4
.L_320:
        /*0084*/ 	.byte	0x04, 0x36
        /*0086*/ 	.short	(.L_322 - .L_321)
.L_321:
        /*0088*/ 	.word	0x00000008
.L_322:


//--------------------- .nv.info._ZN5flash25flash_bwd_dot_do_o_kernelILb1E23Flash_bwd_kernel_traitsILi256ELi64ELi32ELi8ELi4ELi1ELi2ELb1ELb1EN7cutlass6half_tE19Flash_kernel_traitsILi256ELi64ELi32ELi8ES3_EEEEvNS_16Flash_bwd_paramsE --------------------------
	.section	.nv.info._ZN5flash25flash_bwd_dot_do_o_kernelILb1E23Flash_bwd_kernel_traitsILi256ELi64ELi32ELi8ELi4ELi1ELi2ELb1ELb1EN7cutlass6half_tE19Flash_kernel_traitsILi256ELi64ELi32ELi8ES3_EEEEvNS_16Flash_bwd_paramsE,"",@"SHT_CUDA_INFO"
	.sectionflags	@""
	.align	4


	//----- nvinfo : EIATTR_CUDA_API_VERSION
	.align		4
        /*0000*/ 	.byte	0x04, 0x37
        /*0002*/ 	.short	(.L_324 - .L_323)
.L_323:
        /*0004*/ 	.word	0x00000082


	//----- nvinfo : EIATTR_KPARAM_INFO
	.align		4
.L_324:
        /*0008*/ 	.byte	0x04, 0x17
        /*000a*/ 	.short	(.L_326 - .L_325)
.L_325:
        /*000c*/ 	.word	0x00000000
        /*0010*/ 	.short	0x0000
        /*0012*/ 	.short	0x0000
        /*0014*/ 	.byte	0x00, 0xf0, 0x01, 0x0a


	//----- nvinfo : EIATTR_SPARSE_MMA_MASK
	.align		4
.L_326:
        /*0018*/ 	.byte	0x03, 0x50
        /*001a*/ 	.short	0x0000


	//----- nvinfo : EIATTR_MAXREG_COUNT
	.align		4
        /*001c*/ 	.byte	0x03, 0x1b
        /*001e*/ 	.short	0x00ff


	//----- nvinfo : EIATTR_MERCURY_ISA_VERSION
	.align		4
        /*0020*/ 	.byte	0x03, 0x5f
        /*0022*/ 	.short	0x0101


	//----- nvinfo : EIATTR_COOP_GROUP_MASK_REGIDS
	.align		4
        /*0024*/ 	.byte	0x04, 0x29
        /*0026*/ 	.short	(.L_328 - .L_327)


	//   ....[0]....
.L_327:
        /*0028*/ 	.word	0xffffffff


	//   ....[1]....
        /*002c*/ 	.word	0xffffffff


	//   ....[2]....
        /*0030*/ 	.word	0xffffffff


	//   ....[3]....
        /*0034*/ 	.word	0xffffffff


	//   ....[4]....
        /*0038*/ 	.word	0xffffffff


	//   ....[5]....
        /*003c*/ 	.word	0xffffffff


	//----- nvinfo : EIATTR_COOP_GROUP_INSTR_OFFSETS
	.align		4
.L_328:
        /*0040*/ 	.byte	0x04, 0x28
        /*0042*/ 	.short	(.L_330 - .L_329)


	//   ....[0]....
.L_329:
        /*0044*/ 	.word	0x00001f10


	//   ....[1]....
        /*0048*/ 	.word	0x00001f20


	//   ....[2]....
        /*004c*/ 	.word	0x00001f60


	//   ....[3]....
        /*0050*/ 	.word	0x00001f90


	//   ....[4]....
        /*0054*/ 	.word	0x00001ff0


	//   ....[5]....
        /*0058*/ 	.word	0x00002000


	//----- nvinfo : EIATTR_EXIT_INSTR_OFFSETS
	.align		4
.L_330:
        /*005c*/ 	.byte	0x04, 0x1c
        /*005e*/ 	.short	(.L_332 - .L_331)


	//   ....[0]....
.L_331:
        /*0060*/ 	.word	0x00000100


	//   ....[1]....
        /*0064*/ 	.word	0x000021d0


	//----- nvinfo : EIATTR_CRS_STACK_SIZE
	.align		4
.L_332:
        /*0068*/ 	.byte	0x04, 0x1e
        /*006a*/ 	.short	(.L_334 - .L_333)
.L_333:
        /*006c*/ 	.word	0x00000000


	//----- nvinfo : EIATTR_CBANK_PARAM_SIZE
	.align		4
.L_334:
        /*0070*/ 	.byte	0x03, 0x19
        /*0072*/ 	.short	0x0280


	//----- nvinfo : EIATTR_PARAM_CBANK
	.align		4
        /*0074*/ 	.byte	0x04, 0x0a
        /*0076*/ 	.short	(.L_336 - .L_335)
	.align		4
.L_335:
        /*0078*/ 	.word	index@(.nv.constant0._ZN5flash25flash_bwd_dot_do_o_kernelILb1E23Flash_bwd_kernel_traitsILi256ELi64ELi32ELi8ELi4ELi1ELi2ELb1ELb1EN7cutlass6half_tE19Flash_kernel_traitsILi256ELi64ELi32ELi8ES3_EEEEvNS_16Flash_bwd_paramsE)
        /*007c*/ 	.short	0x0210
        /*007e*/ 	.short	0x0280


	//----- nvinfo : EIATTR_SW_WAR
	.align		4
.L_336:
        /*0080*/ 	.byte	0x04, 0x36
        /*0082*/ 	.short	(.L_338 - .L_337)
.L_337:
        /*0084*/ 	.word	0x00000008
.L_338:


//--------------------- .nv.info._ZN5flash44flash_bwd_dq_dk_dv_loop_seqk_parallel_kernelI23Flash_bwd_kernel_traitsILi256ELi64ELi64ELi8ELi4ELi2ELi2ELb0ELb1EN7cutlass6half_tE19Flash_kernel_traitsILi256ELi64ELi64ELi8ES3_EELb0ELb1ELb0ELb0ELb0ELb0ELb0EEEvNS_16Flash_bwd_paramsE --------------------------
	.section	.nv.info._ZN5flash44flash_bwd_dq_dk_dv_loop_seqk_parallel_kernelI23Flash_bwd_kernel_traitsILi256ELi64ELi64ELi8ELi4ELi2ELi2ELb0ELb1EN7cutlass6half_tE19Flash_kernel_traitsILi256ELi64ELi64ELi8ES3_EELb0ELb1ELb0ELb0ELb0ELb0ELb0EEEvNS_16Flash_bwd_paramsE,"",@"SHT_CUDA_INFO"
	.sectionflags	@""
	.align	4


	//----- nvinfo : EIATTR_CUDA_API_VERSION
	.align		4
        /*0000*/ 	.byte	0x04, 0x37
        /*0002*/ 	.short	(.L_340 - .L_339)
.L_339:
        /*0004*/ 	.word	0x00000082


	//----- nvinfo : EIATTR_KPARAM_INFO
	.align		4
.L_340:
        /*0008*/ 	.byte	0x04, 0x17
        /*000a*/ 	.short	(.L_342 - .L_341)
.L_341:
        /*000c*/ 	.word	0x00000000
        /*0010*/ 	.short	0x0000
        /*0012*/ 	.short	0x0000
        /*0014*/ 	.byte	0x00, 0xf0, 0x01, 0x0a


	//----- nvinfo : EIATTR_SPARSE_MMA_MASK
	.align		4
.L_342:
        /*0018*/ 	.byte	0x03, 0x50
        /*001a*/ 	.short	0x0000


	//----- nvinfo : EIATTR_MAXREG_COUNT
	.align		4
        /*001c*/ 	.byte	0x03, 0x1b
        /*001e*/ 	.short	0x00ff


	//----- nvinfo : EIATTR_NUM_BARRIERS
	.align		4
        /*0020*/ 	.byte	0x02, 0x4c
        /*0022*/ 	.byte	0x01
	.zero		1


	//----- nvinfo : EIATTR_MERCURY_ISA_VERSION
	.align		4
        /*0024*/ 	.byte	0x03, 0x5f
        /*0026*/ 	.short	0x0101


	//----- nvinfo : EIATTR_EXIT_INSTR_OFFSETS
	.align		4
        /*0028*/ 	.byte	0x04, 0x1c
        /*002a*/ 	.short	(.L_344 - .L_343)


	//   ....[0]....
.L_343:
        /*002c*/ 	.word	0x000000a0


	//   ....[1]....
        /*0030*/ 	.word	0x0000a170


	//----- nvinfo : EIATTR_CRS_STACK_SIZE
	.align		4
.L_344:
        /*0034*/ 	.byte	0x04, 0x1e
        /*0036*/ 	.short	(.L_346 - .L_345)
.L_345:
        /*0038*/ 	.word	0x00000000


	//----- nvinfo : EIATTR_CBANK_PARAM_SIZE
	.align		4
.L_346:
        /*003c*/ 	.byte	0x03, 0x19
        /*003e*/ 	.short	0x0280


	//----- nvinfo : EIATTR_PARAM_CBANK
	.align		4
        /*0040*/ 	.byte	0x04, 0x0a
        /*0042*/ 	.short	(.L_348 - .L_347)
	.align		4
.L_347:
        /*0044*/ 	.word	index@(.nv.constant0._ZN5flash44flash_bwd_dq_dk_dv_loop_seqk_parallel_kernelI23Flash_bwd_kernel_traitsILi256ELi64ELi64ELi8ELi4ELi2ELi2ELb0ELb1EN7cutlass6half_tE19Flash_kernel_traitsILi256ELi64ELi64ELi8ES3_EELb0ELb1ELb0ELb0ELb0ELb0ELb0EEEvNS_16Flash_bwd_paramsE)
        /*0048*/ 	.short	0x0210
        /*004a*/ 	.short	0x0280


	//----- nvinfo : EIATTR_SW_WAR
	.align		4
.L_348:
        /*004c*/ 	.byte	0x04, 0x36
        /*004e*/ 	.short	(.L_350 - .L_349)
.L_349:
        /*0050*/ 	.word	0x00000008
.L_350:


//--------------------- .nv.info._ZN5flash44flash_bwd_dq_dk_dv_loop_seqk_parallel_kernelI23Flash_bwd_kernel_traitsILi256ELi64ELi64ELi8ELi4ELi2ELi2ELb0ELb1EN7cutlass6half_tE19Flash_kernel_traitsILi256ELi64ELi64ELi8ES3_EELb0ELb1ELb0ELb0ELb0ELb1ELb0EEEvNS_16Flash_bwd_paramsE --------------------------
	.section	.nv.info._ZN5flash44flash_bwd_dq_dk_dv_loop_seqk_parallel_kernelI23Flash_bwd_kernel_traitsILi256ELi64ELi64ELi8ELi4ELi2ELi2ELb0ELb1EN7cutlass6half_tE19Flash_kernel_traitsILi256ELi64ELi64ELi8ES3_EELb0ELb1ELb0ELb0ELb0ELb1ELb0EEEvNS_16Flash_bwd_paramsE,"",@"SHT_CUDA_INFO"
	.sectionflags	@""
	.align	4


	//----- nvinfo : EIATTR_CUDA_API_VERSION
	.align		4
        /*0000*/ 	.byte	0x04, 0x37
        /*0002*/ 	.short	(.L_352 - .L_351)
.L_351:
        /*0004*/ 	.word	0x00000082


	//----- nvinfo : EIATTR_KPARAM_INFO
	.align		4
.L_352:
        /*0008*/ 	.byte	0x04, 0x17
        /*000a*/ 	.short	(.L_354 - .L_353)
.L_353:
        /*000c*/ 	.word	0x00000000
        /*0010*/ 	.short	0x0000
        /*0012*/ 	.short	0x0000
        /*0014*/ 	.byte	0x00, 0xf0, 0x01, 0x0a


	//----- nvinfo : EIATTR_SPARSE_MMA_MASK
	.align		4
.L_354:
        /*0018*/ 	.byte	0x03, 0x50
        /*001a*/ 	.short	0x0000


	//----- nvinfo : EIATTR_MAXREG_COUNT
	.align		4
        /*001c*/ 	.byte	0x03, 0x1b
        /*001e*/ 	.short	0x00ff


	//----- nvinfo : EIATTR_NUM_BARRIERS
	.align		4
        /*0020*/ 	.byte	0x02, 0x4c
        /*0022*/ 	.byte	0x01
	.zero		1


	//----- nvinfo : EIATTR_MERCURY_ISA_VERSION
	.align		4
        /*0024*/ 	.byte	0x03, 0x5f
        /*0026*/ 	.short	0x0101


	//----- nvinfo : EIATTR_EXIT_INSTR_OFFSETS
	.align		4
        /*0028*/ 	.byte	0x04, 0x1c
        /*002a*/ 	.short	(.L_356 - .L_355)


	//   ....[0]....
.L_355:
        /*002c*/ 	.word	0x000000a0


	//   ....[1]....
        /*0030*/ 	.word	0x00008760


	//----- nvinfo : EIATTR_CRS_STACK_SIZE
	.align		4
.L_356:
        /*0034*/ 	.byte	0x04, 0x1e
        /*0036*/ 	.short	(.L_358 - .L_357)
.L_357:
        /*0038*/ 	.word	0x00000000


	//----- nvinfo : EIATTR_CBANK_PARAM_SIZE
	.align		4
.L_358:
        /*003c*/ 	.byte	0x03, 0x19
        /*003e*/ 	.short	0x0280


	//----- nvinfo : EIATTR_PARAM_CBANK
	.align		4
        /*0040*/ 	.byte	0x04, 0x0a
        /*0042*/ 	.short	(.L_360 - .L_359)
	.align		4
.L_359:
        /*0044*/ 	.word	index@(.nv.constant0._ZN5flash44flash_bwd_dq_dk_dv_loop_seqk_parallel_kernelI23Flash_bwd_kernel_traitsILi256ELi64ELi64ELi8ELi4ELi2ELi2ELb0ELb1EN7cutlass6half_tE19Flash_kernel_traitsILi256ELi64ELi64ELi8ES3_EELb0ELb1ELb0ELb0ELb0ELb1ELb0EEEvNS_16Flash_bwd_paramsE)
        /*0048*/ 	.short	0x0210
        /*004a*/ 	.short	0x0280


	//----- nvinfo : EIATTR_SW_WAR
	.align		4
.L_360:
        /*004c*/ 	.byte	0x04, 0x36
        /*004e*/ 	.short	(.L_362 - .L_361)
.L_361:
        /*0050*/ 	.word	0x00000008
.L_362:


//--------------------- .nv.info._ZN5flash44flash_bwd_dq_dk_dv_loop_seqk_parallel_kernelI23Flash_bwd_kernel_traitsILi256ELi64ELi64ELi8ELi4ELi2ELi2ELb0ELb1EN7cutlass6half_tE19Flash_kernel_traitsILi256ELi64ELi64ELi8ES3_EELb0ELb1ELb0ELb1ELb0ELb0ELb0EEEvNS_16Flash_bwd_paramsE --------------------------
	.section	.nv.info._ZN5flash44flash_bwd_dq_dk_dv_loop_seqk_parallel_kernelI23Flash_bwd_kernel_traitsILi256ELi64ELi64ELi8ELi4ELi2ELi2ELb0ELb1EN7cutlass6half_tE19Flash_kernel_traitsILi256ELi64ELi64ELi8ES3_EELb0ELb1ELb0ELb1ELb0ELb0ELb0EEEvNS_16Flash_bwd_paramsE,"",@"SHT_CUDA_INFO"
	.sectionflags	@""
	.align	4


	//----- nvinfo : EIATTR_CUDA_API_VERSION
	.align		4
        /*0000*/ 	.byte	0x04, 0x37
        /*0002*/ 	.short	(.L_364 - .L_363)
.L_363:
        /*0004*/ 	.word	0x00000082


	//----- nvinfo : EIATTR_KPARAM_INFO
	.align		4
.L_364:
        /*0008*/ 	.byte	0x04, 0x17
        /*000a*/ 	.short	(.L_366 - .L_365)
.L_365:
        /*000c*/ 	.word	0x00000000
        /*0010*/ 	.short	0x0000
        /*0012*/ 	.short	0x0000
        /*0014*/ 	.byte	0x00, 0xf0, 0x01, 0x0a


	//----- nvinfo : EIATTR_SPARSE_MMA_MASK
	.align		4
.L_366:
        /*0018*/ 	.byte	0x03, 0x50
        /*001a*/ 	.short	0x0000


	//----- nvinfo : EIATTR_MAXREG_COUNT
	.align		4
        /*001c*/ 	.byte	0x03, 0x1b
        /*001e*/ 	.short	0x00ff


	//----- nvinfo : EIATTR_NUM_BARRIERS
	.align		4
        /*0020*/ 	.byte	0x02, 0x4c
        /*0022*/ 	.byte	0x01
	.zero		1


	//----- nvinfo : EIATTR_ANNOTATIONS
	.align		4
        /*0024*/ 	.byte	0x04, 0x55
        /*0026*/ 	.short	(.L_368 - .L_367)


	//   ....[0]....
.L_367:
        /*0028*/ 	.word	0x00000001
        /*002c*/ 	.byte	0xa0, 0x00, 0x00, 0x00, 0x01, 0x00, 0x00, 0x00, 0x00, 0xa4, 0x00, 0x00


	//----- nvinfo : EIATTR_MERCURY_ISA_VERSION
	.align		4
.L_368:
        /*0038*/ 	.byte	0x03, 0x5f
        /*003a*/ 	.short	0x0101


	//----- nvinfo : EIATTR_EXIT_INSTR_OFFSETS
	.align		4
        /*003c*/ 	.byte	0x04, 0x1c
        /*003e*/ 	.short	(.L_370 - .L_369)


	//   ....[0]....
.L_369:
        /*0040*/ 	.word	0x000000c0


	//   ....[1]....
        /*0044*/ 	.word	0x0000a490


	//----- nvinfo : EIATTR_CRS_STACK_SIZE
	.align		4
.L_370:
        /*0048*/ 	.byte	0x04, 0x1e
        /*004a*/ 	.short	(.L_372 - .L_371)
.L_371:
        /*004c*/ 	.word	0x00000000


	//----- nvinfo : EIATTR_CBANK_PARAM_SIZE
	.align		4
.L_372:
        /*0050*/ 	.byte	0x03, 0x19
        /*0052*/ 	.short	0x0280


	//----- nvinfo : EIATTR_PARAM_CBANK
	.align		4
        /*0054*/ 	.byte	0x04, 0x0a
        /*0056*/ 	.short	(.L_374 - .L_373)
	.align		4
.L_373:
        /*0058*/ 	.word	index@(.nv.constant0._ZN5flash44flash_bwd_dq_dk_dv_loop_seqk_parallel_kernelI23Flash_bwd_kernel_traitsILi256ELi64ELi64ELi8ELi4ELi2ELi2ELb0ELb1EN7cutlass6half_tE19Flash_kernel_traitsILi256ELi64ELi64ELi8ES3_EELb0ELb1ELb0ELb1ELb0ELb0ELb0EEEvNS_16Flash_bwd_paramsE)
        /*005c*/ 	.short	0x0210
        /*005e*/ 	.short	0x0280


	//----- nvinfo : EIATTR_SW_WAR
	.align		4
.L_374:
        /*0060*/ 	.byte	0x04, 0x36
        /*0062*/ 	.short	(.L_376 - .L_375)
.L_375:
        /*0064*/ 	.word	0x00000008
.L_376:


//--------------------- .nv.info._ZN5flash44flash_bwd_dq_dk_dv_loop_seqk_parallel_kernelI23Flash_bwd_kernel_traitsILi256ELi64ELi64ELi8ELi4ELi2ELi2ELb0ELb0EN7cutlass6half_tE19Flash_kernel_traitsILi256ELi64ELi64ELi8ES3_EELb0ELb1ELb0ELb0ELb0ELb0ELb0EEEvNS_16Flash_bwd_paramsE --------------------------
	.section	.nv.info._ZN5flash44flash_bwd_dq_dk_dv_loop_seqk_parallel_kernelI23Flash_bwd_kernel_traitsILi256ELi64ELi64ELi8ELi4ELi2ELi2ELb0ELb0EN7cutlass6half_tE19Flash_kernel_traitsILi256ELi64ELi64ELi8ES3_EELb0ELb1ELb0ELb0ELb0ELb0ELb0EEEvNS_16Flash_bwd_paramsE,"",@"SHT_CUDA_INFO"
	.sectionflags	@""
	.align	4


	//----- nvinfo : EIATTR_CUDA_API_VERSION
	.align		4
        /*0000*/ 	.byte	0x04, 0x37
        /*0002*/ 	.short	(.L_378 - .L_377)
.L_377:
        /*0004*/ 	.word	0x00000082


	//----- nvinfo : EIATTR_KPARAM_INFO
	.align		4
.L_378:
        /*0008*/ 	.byte	0x04, 0x17
        /*000a*/ 	.short	(.L_380 - .L_379)
.L_379:
        /*000c*/ 	.word	0x00000000
        /*0010*/ 	.short	0x0000
        /*0012*/ 	.short	0x0000
        /*0014*/ 	.byte	0x00, 0xf0, 0x01, 0x0a


	//----- nvinfo : EIATTR_SPARSE_MMA_MASK
	.align		4
.L_380:
        /*0018*/ 	.byte	0x03, 0x50
        /*001a*/ 	.short	0x0000


	//----- nvinfo : EIATTR_MAXREG_COUNT
	.align		4
        /*001c*/ 	.byte	0x03, 0x1b
        /*001e*/ 	.short	0x00ff


	//----- nvinfo : EIATTR_NUM_BARRIERS
	.align		4
        /*0020*/ 	.byte	0x02, 0x4c
        /*0022*/ 	.byte	0x01
	.zero		1


	//----- nvinfo : EIATTR_ANNOTATIONS
	.align		4
        /*0024*/ 	.byte	0x04, 0x55
        /*0026*/ 	.short	(.L_382 - .L_381)


	//   ....[0]....
.L_381:
        /* <DEDUP_REMOVED lines=37> */
        /*026c*/ 	.byte	0xe0, 0xa2, 0x00, 0x00


	//----- nvinfo : EIATTR_MERCURY_ISA_VERSION
	.align		4
.L_382:
        /*0270*/ 	.byte	0x03, 0x5f
        /*0272*/ 	.short	0x0101


	//----- nvinfo : EIATTR_EXIT_INSTR_OFFSETS
	.align		4
        /*0274*/ 	.byte	0x04, 0x1c
        /*0276*/ 	.short	(.L_384 - .L_383)


	//   ....[0]....
.L_383:
        /*0278*/ 	.word	0x000000a0


	//   ....[1]....
        /*027c*/ 	.word	0x0000acb0


	//----- nvinfo : EIATTR_CRS_STACK_SIZE
	.align		4
.L_384:
        /*0280*/ 	.byte	0x04, 0x1e
        /*0282*/ 	.short	(.L_386 - .L_385)
.L_385:
        /*0284*/ 	.word	0x00000000


	//----- nvinfo : EIATTR_CBANK_PARAM_SIZE
	.align		4
.L_386:
        /*0288*/ 	.byte	0x03, 0x19
        /*028a*/ 	.short	0x0280


	//----- nvinfo : EIATTR_PARAM_CBANK
	.align		4
        /*028c*/ 	.byte	0x04, 0x0a
        /*028e*/ 	.short	(.L_388 - .L_387)
	.align		4
.L_387:
        /*0290*/ 	.word	index@(.nv.constant0._ZN5flash44flash_bwd_dq_dk_dv_loop_seqk_parallel_kernelI23Flash_bwd_kernel_traitsILi256ELi64ELi64ELi8ELi4ELi2ELi2ELb0ELb0EN7cutlass6half_tE19Flash_kernel_traitsILi256ELi64ELi64ELi8ES3_EELb0ELb1ELb0ELb0ELb0ELb0ELb0EEEvNS_16Flash_bwd_paramsE)
        /*0294*/ 	.short	0x0210
        /*0296*/ 	.short	0x0280


	//----- nvinfo : EIATTR_SW_WAR
	.align		4
.L_388:
        /*0298*/ 	.byte	0x04, 0x36
        /*029a*/ 	.short	(.L_390 - .L_389)
.L_389:
        /*029c*/ 	.word	0x00000008
.L_390:


//--------------------- .nv.info._ZN5flash44flash_bwd_dq_dk_dv_loop_seqk_parallel_kernelI23Flash_bwd_kernel_traitsILi256ELi64ELi64ELi8ELi4ELi2ELi2ELb0ELb0EN7cutlass6half_tE19Flash_kernel_traitsILi256ELi64ELi64ELi8ES3_EELb0ELb1ELb0ELb0ELb0ELb1ELb0EEEvNS_16Flash_bwd_paramsE --------------------------
	.section	.nv.info._ZN5flash44flash_bwd_dq_dk_dv_loop_seqk_parallel_kernelI23Flash_bwd_kernel_traitsILi256ELi64ELi64ELi8ELi4ELi2ELi2ELb0ELb0EN7cutlass6half_tE19Flash_kernel_traitsILi256ELi64ELi64ELi8ES3_EELb0ELb1ELb0ELb0ELb0ELb1ELb0EEEvNS_16Flash_bwd_paramsE,"",@"SHT_CUDA_INFO"
	.sectionflags	@""
	.align	4


	//----- nvinfo : EIATTR_CUDA_API_VERSION
	.align		4
        /*0000*/ 	.byte	0x04, 0x37
        /*0002*/ 	.short	(.L_392 - .L_391)
.L_391:
        /*0004*/ 	.word	0x00000082


	//----- nvinfo : EIATTR_KPARAM_INFO
	.align		4
.L_392:
        /*0008*/ 	.byte	0x04, 0x17
        /*000a*/ 	.short	(.L_394 - .L_393)
.L_393:
        /*000c*/ 	.word	0x00000000
        /*0010*/ 	.short	0x0000
        /*0012*/ 	.short	0x0000
        /*0014*/ 	.byte	0x00, 0xf0, 0x01, 0x0a


	//----- nvinfo : EIATTR_SPARSE_MMA_MASK
	.align		4
.L_394:
        /*0018*/ 	.byte	0x03, 0x50
        /*001a*/ 	.short	0x0000


	//----- nvinfo : EIATTR_MAXREG_COUNT
	.align		4
        /*001c*/ 	.byte	0x03, 0x1b
        /*001e*/ 	.short	0x00ff


	//----- nvinfo : EIATTR_NUM_BARRIERS
	.align		4
        /*0020*/ 	.byte	0x02, 0x4c
        /*0022*/ 	.byte	0x01
	.zero		1


	//----- nvinfo : EIATTR_MERCURY_ISA_VERSION
	.align		4
        /*0024*/ 	.byte	0x03, 0x5f
        /*0026*/ 	.short	0x0101


	//----- nvinfo : EIATTR_EXIT_INSTR_OFFSETS
	.align		4
        /*0028*/ 	.byte	0x04, 0x1c
        /*002a*/ 	.short	(.L_396 - .L_395)


	//   ....[0]....
.L_395:
        /*002c*/ 	.word	0x000000a0


	//   ....[1]....
        /*0030*/ 	.word	0x00008b40


	//----- nvinfo : EIATTR_CRS_STACK_SIZE
	.align		4
.L_396:
        /*0034*/ 	.byte	0x04, 0x1e
        /*0036*/ 	.short	(.L_398 - .L_397)
.L_397:
        /*0038*/ 	.word	0x00000000


	//----- nvinfo : EIATTR_CBANK_PARAM_SIZE
	.align		4
.L_398:
        /*003c*/ 	.byte	0x03, 0x19
        /*003e*/ 	.short	0x0280


	//----- nvinfo : EIATTR_PARAM_CBANK
	.align		4
        /*0040*/ 	.byte	0x04, 0x0a
        /*0042*/ 	.short	(.L_400 - .L_399)
	.align		4
.L_399:
        /*0044*/ 	.word	index@(.nv.constant0._ZN5flash44flash_bwd_dq_dk_dv_loop_seqk_parallel_kernelI23Flash_bwd_kernel_traitsILi256ELi64ELi64ELi8ELi4ELi2ELi2ELb0ELb0EN7cutlass6half_tE19Flash_kernel_traitsILi256ELi64ELi64ELi8ES3_EELb0ELb1ELb0ELb0ELb0ELb1ELb0EEEvNS_16Flash_bwd_paramsE)
        /*0048*/ 	.short	0x0210
        /*004a*/ 	.short	0x0280


	//----- nvinfo : EIATTR_SW_WAR
	.align		4
.L_400:
        /*004c*/ 	.byte	0x04, 0x36
        /*004e*/ 	.short	(.L_402 - .L_401)
.L_401:
        /*0050*/ 	.word	0x00000008
.L_402:


//--------------------- .nv.info._ZN5flash44flash_bwd_dq_dk_dv_loop_seqk_parallel_kernelI23Flash_bwd_kernel_traitsILi256ELi64ELi64ELi8ELi4ELi2ELi2ELb0ELb0EN7cutlass6half_tE19Flash_kernel_traitsILi256ELi64ELi64ELi8ES3_EELb0ELb1ELb0ELb1ELb0ELb0ELb0EEEvNS_16Flash_bwd_paramsE --------------------------
	.section	.nv.info._ZN5flash44flash_bwd_dq_dk_dv_loop_seqk_parallel_kernelI23Flash_bwd_kernel_traitsILi256ELi64ELi64ELi8ELi4ELi2ELi2ELb0ELb0EN7cutlass6half_tE19Flash_kernel_traitsILi256ELi64ELi64ELi8ES3_EELb0ELb1ELb0ELb1ELb0ELb0ELb0EEEvNS_16Flash_bwd_paramsE,"",@"SHT_CUDA_INFO"
	.sectionflags	@""
	.align	4


	//----- nvinfo : EIATTR_CUDA_API_VERSION
	.align		4
        /*0000*/ 	.byte	0x04, 0x37
        /*0002*/ 	.short	(.L_404 - .L_403)
.L_403:
        /*0004*/ 	.word	0x00000082


	//----- nvinfo : EIATTR_KPARAM_INFO
	.align		4
.L_404:
        /*0008*/ 	.byte	0x04, 0x17
        /*000a*/ 	.short	(.L_406 - .L_405)
.L_405:
        /*000c*/ 	.word	0x00000000
        /*0010*/ 	.short	0x0000
        /*0012*/ 	.short	0x0000
        /*0014*/ 	.byte	0x00, 0xf0, 0x01, 0x0a


	//----- nvinfo : EIATTR_SPARSE_MMA_MASK
	.align		4
.L_406:
        /*0018*/ 	.byte	0x03, 0x50
        /*001a*/ 	.short	0x0000


	//----- nvinfo : EIATTR_MAXREG_COUNT
	.align		4
        /*001c*/ 	.byte	0x03, 0x1b
        /*001e*/ 	.short	0x00ff


	//----- nvinfo : EIATTR_NUM_BARRIERS
	.align		4
        /*0020*/ 	.byte	0x02, 0x4c
        /*0022*/ 	.byte	0x01
	.zero		1


	//----- nvinfo : EIATTR_ANNOTATIONS
	.align		4
        /*0024*/ 	.byte	0x04, 0x55
        /*0026*/ 	.short	(.L_408 - .L_407)


	//   ....[0]....
.L_407:
        /* <DEDUP_REMOVED lines=12> */


	//----- nvinfo : EIATTR_MERCURY_ISA_VERSION
	.align		4
.L_408:
        /*00d0*/ 	.byte	0x03, 0x5f
        /*00d2*/ 	.short	0x0101


	//----- nvinfo : EIATTR_EXIT_INSTR_OFFSETS
	.align		4
        /*00d4*/ 	.byte	0x04, 0x1c
        /*00d6*/ 	.short	(.L_410 - .L_409)


	//   ....[0]....
.L_409:
        /*00d8*/ 	.word	0x000000c0


	//   ....[1]....
        /*00dc*/ 	.word	0x0000acc0


	//----- nvinfo : EIATTR_CRS_STACK_SIZE
	.align		4
.L_410:
        /*00e0*/ 	.byte	0x04, 0x1e
        /*00e2*/ 	.short	(.L_412 - .L_411)
.L_411:
        /*00e4*/ 	.word	0x00000000


	//----- nvinfo : EIATTR_CBANK_PARAM_SIZE
	.align		4
.L_412:
        /*00e8*/ 	.byte	0x03, 0x19
        /*00ea*/ 	.short	0x0280


	//----- nvinfo : EIATTR_PARAM_CBANK
	.align		4
        /*00ec*/ 	.byte	0x04, 0x0a
        /*00ee*/ 	.short	(.L_414 - .L_413)
	.align		4
.L_413:
        /*00f0*/ 	.word	index@(.nv.constant0._ZN5flash44flash_bwd_dq_dk_dv_loop_seqk_parallel_kernelI23Flash_bwd_kernel_traitsILi256ELi64ELi64ELi8ELi4ELi2ELi2ELb0ELb0EN7cutlass6half_tE19Flash_kernel_traitsILi256ELi64ELi64ELi8ES3_EELb0ELb1ELb0ELb1ELb0ELb0ELb0EEEvNS_16Flash_bwd_paramsE)
        /*00f4*/ 	.short	0x0210
        /*00f6*/ 	.short	0x0280


	//----- nvinfo : EIATTR_SW_WAR
	.align		4
.L_414:
        /*00f8*/ 	.byte	0x04, 0x36
        /*00fa*/ 	.short	(.L_416 - .L_415)
.L_415:
        /*00fc*/ 	.word	0x00000008
.L_416:


//--------------------- .nv.info._ZN5flash27flash_bwd_convert_dq_kernelI23Flash_bwd_kernel_traitsILi256ELi64ELi64ELi8ELi4ELi2ELi2ELb0ELb1EN7cutlass6half_tE19Flash_kernel_traitsILi256ELi64ELi64ELi8ES3_EEEEvNS_16Flash_bwd_paramsEi --------------------------
	.section	.nv.info._ZN5flash27flash_bwd_convert_dq_kernelI23Flash_bwd_kernel_traitsILi256ELi64ELi64ELi8ELi4ELi2ELi2ELb0ELb1EN7cutlass6half_tE19Flash_kernel_traitsILi256ELi64ELi64ELi8ES3_EEEEvNS_16Flash_bwd_paramsEi,"",@"SHT_CUDA_INFO"
	.sectionflags	@""
	.align	4


	//----- nvinfo : EIATTR_CUDA_API_VERSION
	.align		4
        /*0000*/ 	.byte	0x04, 0x37
        /*0002*/ 	.short	(.L_418 - .L_417)
.L_417:
        /*0004*/ 	.word	0x00000082


	//----- nvinfo : EIATTR_KPARAM_INFO
	.align		4
.L_418:
        /*0008*/ 	.byte	0x04, 0x17
        /*000a*/ 	.short	(.L_420 - .L_419)
.L_419:
        /*000c*/ 	.word	0x00000000
        /*0010*/ 	.short	0x0001
        /*0012*/ 	.short	0x0280
        /*0014*/ 	.byte	0x00, 0xf0, 0x11, 0x00


	//----- nvinfo : EIATTR_KPARAM_INFO
	.align		4
.L_420:
        /*0018*/ 	.byte	0x04, 0x17
        /*001a*/ 	.short	(.L_422 - .L_421)
.L_421:
        /*001c*/ 	.word	0x00000000
        /*0020*/ 	.short	0x0000
        /*0022*/ 	.short	0x0000
        /*0024*/ 	.byte	0x00, 0xf0, 0x01, 0x0a


	//----- nvinfo : EIATTR_SPARSE_MMA_MASK
	.align		4
.L_422:
        /*0028*/ 	.byte	0x03, 0x50
        /*002a*/ 	.short	0x0000


	//----- nvinfo : EIATTR_MAXREG_COUNT
	.align		4
        /*002c*/ 	.byte	0x03, 0x1b
        /*002e*/ 	.short	0x00ff


	//----- nvinfo : EIATTR_NUM_BARRIERS
	.align		4
        /*0030*/ 	.byte	0x02, 0x4c
        /*0032*/ 	.byte	0x01
	.zero		1


	//----- nvinfo : EIATTR_MERCURY_ISA_VERSION
	.align		4
        /*0034*/ 	.byte	0x03, 0x5f
        /*0036*/ 	.short	0x0101


	//----- nvinfo : EIATTR_EXIT_INSTR_OFFSETS
	.align		4
        /*0038*/ 	.byte	0x04, 0x1c
        /*003a*/ 	.short	(.L_424 - .L_423)


	//   ....[0]....
.L_423:
        /*003c*/ 	.word	0x00000100


	//   ....[1]....
        /*0040*/ 	.word	0x000020f0


	//   ....[2]....
        /*0044*/ 	.word	0x00002230


	//   ....[3]....
        /*0048*/ 	.word	0x00002250


	//----- nvinfo : EIATTR_CRS_STACK_SIZE
	.align		4
.L_424:
        /*004c*/ 	.byte	0x04, 0x1e
        /*004e*/ 	.short	(.L_426 - .L_425)
.L_425:
        /*0050*/ 	.word	0x00000000


	//----- nvinfo : EIATTR_CBANK_PARAM_SIZE
	.align		4
.L_426:
        /*0054*/ 	.byte	0x03, 0x19
        /*0056*/ 	.short	0x0284


	//----- nvinfo : EIATTR_PARAM_CBANK
	.align		4
        /*0058*/ 	.byte	0x04, 0x0a
        /*005a*/ 	.short	(.L_428 - .L_427)
	.align		4
.L_427:
        /*005c*/ 	.word	index@(.nv.constant0._ZN5flash27flash_bwd_convert_dq_kernelI23Flash_bwd_kernel_traitsILi256ELi64ELi64ELi8ELi4ELi2ELi2ELb0ELb1EN7cutlass6half_tE19Flash_kernel_traitsILi256ELi64ELi64ELi8ES3_EEEEvNS_16Flash_bwd_paramsEi)
        /*0060*/ 	.short	0x0210
        /*0062*/ 	.short	0x0284


	//----- nvinfo : EIATTR_SW_WAR
	.align		4
.L_428:
        /*0064*/ 	.byte	0x04, 0x36
        /*0066*/ 	.short	(.L_430 - .L_429)
.L_429:
        /*0068*/ 	.word	0x00000008
.L_430:


//--------------------- .nv.info._ZN5flash44flash_bwd_dq_dk_dv_loop_seqk_parallel_kernelI23Flash_bwd_kernel_traitsILi256ELi64ELi64ELi8ELi4ELi2ELi2ELb0ELb1EN7cutlass6half_tE19Flash_kernel_traitsILi256ELi64ELi64ELi8ES3_EELb1ELb1ELb0ELb0ELb0ELb0ELb0EEEvNS_16Flash_bwd_paramsE --------------------------
	.section	.nv.info._ZN5flash44flash_bwd_dq_dk_dv_loop_seqk_parallel_kernelI23Flash_bwd_kernel_traitsILi256ELi64ELi64ELi8ELi4ELi2ELi2ELb0ELb1EN7cutlass6half_tE19Flash_kernel_traitsILi256ELi64ELi64ELi8ES3_EELb1ELb1ELb0ELb0ELb0ELb0ELb0EEEvNS_16Flash_bwd_paramsE,"",@"SHT_CUDA_INFO"
	.sectionflags	@""
	.align	4


	//----- nvinfo : EIATTR_CUDA_API_VERSION
	.align		4
        /*0000*/ 	.byte	0x04, 0x37
        /*0002*/ 	.short	(.L_432 - .L_431)
.L_431:
        /*0004*/ 	.word	0x00000082


	//----- nvinfo : EIATTR_KPARAM_INFO
	.align		4
.L_432:
        /*0008*/ 	.byte	0x04, 0x17
        /*000a*/ 	.short	(.L_434 - .L_433)
.L_433:
        /*000c*/ 	.word	0x00000000
        /*0010*/ 	.short	0x0000
        /*0012*/ 	.short	0x0000
        /*0014*/ 	.byte	0x00, 0xf0, 0x01, 0x0a


	//----- nvinfo : EIATTR_SPARSE_MMA_MASK
	.align		4
.L_434:
        /*0018*/ 	.byte	0x03, 0x50
        /*001a*/ 	.short	0x0000


	//----- nvinfo : EIATTR_MAXREG_COUNT
	.align		4
        /*001c*/ 	.byte	0x03, 0x1b
        /*001e*/ 	.short	0x00ff


	//----- nvinfo : EIATTR_NUM_BARRIERS
	.align		4
        /*0020*/ 	.byte	0x02, 0x4c
        /*0022*/ 	.byte	0x01
	.zero		1


	//----- nvinfo : EIATTR_MERCURY_ISA_VERSION
	.align		4
        /*0024*/ 	.byte	0x03, 0x5f
        /*0026*/ 	.short	0x0101


	//----- nvinfo : EIATTR_EXIT_INSTR_OFFSETS
	.align		4
        /*0028*/ 	.byte	0x04, 0x1c
        /*002a*/ 	.short	(.L_436 - .L_435)


	//   ....[0]....
.L_435:
        /*002c*/ 	.word	0x000000a0


	//   ....[1]....
        /*0030*/ 	.word	0x0000ae20


	//----- nvinfo : EIATTR_CRS_STACK_SIZE
	.align		4
.L_436:
        /*0034*/ 	.byte	0x04, 0x1e
        /*0036*/ 	.short	(.L_438 - .L_437)
.L_437:
        /*0038*/ 	.word	0x00000000


	//----- nvinfo : EIATTR_CBANK_PARAM_SIZE
	.align		4
.L_438:
        /*003c*/ 	.byte	0x03, 0x19
        /*003e*/ 	.short	0x0280


	//----- nvinfo : EIATTR_PARAM_CBANK
	.align		4
        /*0040*/ 	.byte	0x04, 0x0a
        /*0042*/ 	.short	(.L_440 - .L_439)
	.align		4
.L_439:
        /*0044*/ 	.word	index@(.nv.constant0._ZN5flash44flash_bwd_dq_dk_dv_loop_seqk_parallel_kernelI23Flash_bwd_kernel_traitsILi256ELi64ELi64ELi8ELi4ELi2ELi2ELb0ELb1EN7cutlass6half_tE19Flash_kernel_traitsILi256ELi64ELi64ELi8ES3_EELb1ELb1ELb0ELb0ELb0ELb0ELb0EEEvNS_16Flash_bwd_paramsE)
        /*0048*/ 	.short	0x0210
        /*004a*/ 	.short	0x0280


	//----- nvinfo : EIATTR_SW_WAR
	.align		4
.L_440:
        /*004c*/ 	.byte	0x04, 0x36
        /*004e*/ 	.short	(.L_442 - .L_441)
.L_441:
        /*0050*/ 	.word	0x00000008
.L_442:


//--------------------- .nv.info._ZN5flash44flash_bwd_dq_dk_dv_loop_seqk_parallel_kernelI23Flash_bwd_kernel_traitsILi256ELi64ELi64ELi8ELi4ELi2ELi2ELb0ELb1EN7cutlass6half_tE19Flash_kernel_traitsILi256ELi64ELi64ELi8ES3_EELb0ELb1ELb0ELb0ELb0ELb0ELb1EEEvNS_16Flash_bwd_paramsE --------------------------
	.section	.nv.info._ZN5flash44flash_bwd_dq_dk_dv_loop_seqk_parallel_kernelI23Flash_bwd_kernel_traitsILi256ELi64ELi64ELi8ELi4ELi2ELi2ELb0ELb1EN7cutlass6half_tE19Flash_kernel_traitsILi256ELi64ELi64ELi8ES3_EELb0ELb1ELb0ELb0ELb0ELb0ELb1EEEvNS_16Flash_bwd_paramsE,"",@"SHT_CUDA_INFO"
	.sectionflags	@""
	.align	4


	//----- nvinfo : EIATTR_CUDA_API_VERSION
	.align		4
        /*0000*/ 	.byte	0x04, 0x37
        /*0002*/ 	.short	(.L_444 - .L_443)
.L_443:
        /*0004*/ 	.word	0x00000082


	//----- nvinfo : EIATTR_KPARAM_INFO
	.align		4
.L_444:
        /*0008*/ 	.byte	0x04, 0x17
        /*000a*/ 	.short	(.L_446 - .L_445)
.L_445:
        /*000c*/ 	.word	0x00000000
        /*0010*/ 	.short	0x0000
        /*0012*/ 	.short	0x0000
        /*0014*/ 	.byte	0x00, 0xf0, 0x01, 0x0a


	//----- nvinfo : EIATTR_SPARSE_MMA_MASK
	.align		4
.L_446:
        /*0018*/ 	.byte	0x03, 0x50
        /*001a*/ 	.short	0x0000


	//----- nvinfo : EIATTR_MAXREG_COUNT
	.align		4
        /*001c*/ 	.byte	0x03, 0x1b
        /*001e*/ 	.short	0x00ff


	//----- nvinfo : EIATTR_NUM_BARRIERS
	.align		4
        /*0020*/ 	.byte	0x02, 0x4c
        /*0022*/ 	.byte	0x01
	.zero		1


	//----- nvinfo : EIATTR_MERCURY_ISA_VERSION
	.align		4
        /*0024*/ 	.byte	0x03, 0x5f
        /*0026*/ 	.short	0x0101


	//----- nvinfo : EIATTR_EXIT_INSTR_OFFSETS
	.align		4
        /*0028*/ 	.byte	0x04, 0x1c
        /*002a*/ 	.short	(.L_448 - .L_447)


	//   ....[0]....
.L_447:
        /*002c*/ 	.word	0x000000a0


	//   ....[1]....
        /*0030*/ 	.word	0x0000a770


	//----- nvinfo : EIATTR_CRS_STACK_SIZE
	.align		4
.L_448:
        /*0034*/ 	.byte	0x04, 0x1e
        /*0036*/ 	.short	(.L_450 - .L_449)
.L_449:
        /*0038*/ 	.word	0x00000000


	//----- nvinfo : EIATTR_CBANK_PARAM_SIZE
	.align		4
.L_450:
        /*003c*/ 	.byte	0x03, 0x19
        /*003e*/ 	.short	0x0280


	//----- nvinfo : EIATTR_PARAM_CBANK
	.align		4
        /*0040*/ 	.byte	0x04, 0x0a
        /*0042*/ 	.short	(.L_452 - .L_451)
	.align		4
.L_451:
        /*0044*/ 	.word	index@(.nv.constant0._ZN5flash44flash_bwd_dq_dk_dv_loop_seqk_parallel_kernelI23Flash_bwd_kernel_traitsILi256ELi64ELi64ELi8ELi4ELi2ELi2ELb0ELb1EN7cutlass6half_tE19Flash_kernel_traitsILi256ELi64ELi64ELi8ES3_EELb0ELb1ELb0ELb0ELb0ELb0ELb1EEEvNS_16Flash_bwd_paramsE)
        /*0048*/ 	.short	0x0210
        /*004a*/ 	.short	0x0280


	//----- nvinfo : EIATTR_SW_WAR
	.align		4
.L_452:
        /*004c*/ 	.byte	0x04, 0x36
        /*004e*/ 	.short	(.L_454 - .L_453)
.L_453:
        /*0050*/ 	.word	0x00000008
.L_454:


//--------------------- .nv.info._ZN5flash44flash_bwd_dq_dk_dv_loop_seqk_parallel_kernelI23Flash_bwd_kernel_traitsILi256ELi64ELi64ELi8ELi4ELi2ELi2ELb0ELb1EN7cutlass6half_tE19Flash_kernel_traitsILi256ELi64ELi64ELi8ES3_EELb1ELb1ELb0ELb0ELb0ELb1ELb0EEEvNS_16Flash_bwd_paramsE --------------------------
	.section	.nv.info._ZN5flash44flash_bwd_dq_dk_dv_loop_seqk_parallel_kernelI23Flash_bwd_kernel_traitsILi256ELi64ELi64ELi8ELi4ELi2ELi2ELb0ELb1EN7cutlass6half_tE19Flash_kernel_traitsILi256ELi64ELi64ELi8ES3_EELb1ELb1ELb0ELb0ELb0ELb1ELb0EEEvNS_16Flash_bwd_paramsE,"",@"SHT_CUDA_INFO"
	.sectionflags	@""
	.align	4


	//----- nvinfo : EIATTR_CUDA_API_VERSION
	.align		4
        /*0000*/ 	.byte	0x04, 0x37
        /*0002*/ 	.short	(.L_456 - .L_455)
.L_455:
        /*0004*/ 	.word	0x00000082


	//----- nvinfo : EIATTR_KPARAM_INFO
	.align		4
.L_456:
        /*0008*/ 	.byte	0x04, 0x17
        /*000a*/ 	.short	(.L_458 - .L_457)
.L_457:
        /*000c*/ 	.word	0x00000000
        /*0010*/ 	.short	0x0000
        /*0012*/ 	.short	0x0000
        /*0014*/ 	.byte	0x00, 0xf0, 0x01, 0x0a


	//----- nvinfo : EIATTR_SPARSE_MMA_MASK
	.align		4
.L_458:
        /*0018*/ 	.byte	0x03, 0x50
        /*001a*/ 	.short	0x0000


	//----- nvinfo : EIATTR_MAXREG_COUNT
	.align		4
        /*001c*/ 	.byte	0x03, 0x1b
        /*001e*/ 	.short	0x00ff


	//----- nvinfo : EIATTR_NUM_BARRIERS
	.align		4
        /*0020*/ 	.byte	0x02, 0x4c
        /*0022*/ 	.byte	0x01
	.zero		1


	//----- nvinfo : EIATTR_MERCURY_ISA_VERSION
	.align		4
        /*0024*/ 	.byte	0x03, 0x5f
        /*0026*/ 	.short	0x0101


	//----- nvinfo : EIATTR_EXIT_INSTR_OFFSETS
	.align		4
        /*0028*/ 	.byte	0x04, 0x1c
        /*002a*/ 	.short	(.L_460 - .L_459)


	//   ....[0]....
.L_459:
        /*002c*/ 	.word	0x000000a0


	//   ....[1]....
        /*0030*/ 	.word	0x00009460


	//----- nvinfo : EIATTR_CRS_STACK_SIZE
	.align		4
.L_460:
        /*0034*/ 	.byte	0x04, 0x1e
        /*0036*/ 	.short	(.L_462 - .L_461)
.L_461:
        /*0038*/ 	.word	0x00000000


	//----- nvinfo : EIATTR_CBANK_PARAM_SIZE
	.align		4
.L_462:
        /*003c*/ 	.byte	0x03, 0x19
        /*003e*/ 	.short	0x0280


	//----- nvinfo : EIATTR_PARAM_CBANK
	.align		4
        /*0040*/ 	.byte	0x04, 0x0a
        /*0042*/ 	.short	(.L_464 - .L_463)
	.align		4
.L_463:
        /*0044*/ 	.word	index@(.nv.constant0._ZN5flash44flash_bwd_dq_dk_dv_loop_seqk_parallel_kernelI23Flash_bwd_kernel_traitsILi256ELi64ELi64ELi8ELi4ELi2ELi2ELb0ELb1EN7cutlass6half_tE19Flash_kernel_traitsILi256ELi64ELi64ELi8ES3_EELb1ELb1ELb0ELb0ELb0ELb1ELb0EEEvNS_16Flash_bwd_paramsE)
        /*0048*/ 	.short	0x0210
        /*004a*/ 	.short	0x0280


	//----- nvinfo : EIATTR_SW_WAR
	.align		4
.L_464:
        /*004c*/ 	.byte	0x04, 0x36
        /*004e*/ 	.short	(.L_466 - .L_465)
.L_465:
        /*0050*/ 	.word	0x00000008
.L_466:


//--------------------- .nv.info._ZN5flash44flash_bwd_dq_dk_dv_loop_seqk_parallel_kernelI23Flash_bwd_kernel_traitsILi256ELi64ELi64ELi8ELi4ELi2ELi2ELb0ELb1EN7cutlass6half_tE19Flash_kernel_traitsILi256ELi64ELi64ELi8ES3_EELb0ELb1ELb0ELb0ELb0ELb1ELb1EEEvNS_16Flash_bwd_paramsE --------------------------
	.section	.nv.info._ZN5flash44flash_bwd_dq_dk_dv_loop_seqk_parallel_kernelI23Flash_bwd_kernel_traitsILi256ELi64ELi64ELi8ELi4ELi2ELi2ELb0ELb1EN7cutlass6half_tE19Flash_kernel_traitsILi256ELi64ELi64ELi8ES3_EELb0ELb1ELb0ELb0ELb0ELb1ELb1EEEvNS_16Flash_bwd_paramsE,"",@"SHT_CUDA_INFO"
	.sectionflags	@""
	.align	4


	//----- nvinfo : EIATTR_CUDA_API_VERSION
	.align		4
        /*0000*/ 	.byte	0x04, 0x37
        /*0002*/ 	.short	(.L_468 - .L_467)
.L_467:
        /*0004*/ 	.word	0x00000082


	//----- nvinfo : EIATTR_KPARAM_INFO
	.align		4
.L_468:
        /*0008*/ 	.byte	0x04, 0x17
        /*000a*/ 	.short	(.L_470 - .L_469)
.L_469:
        /*000c*/ 	.word	0x00000000
        /*0010*/ 	.short	0x0000
        /*0012*/ 	.short	0x0000
        /*0014*/ 	.byte	0x00, 0xf0, 0x01, 0x0a


	//----- nvinfo : EIATTR_SPARSE_MMA_MASK
	.align		4
.L_470:
        /*0018*/ 	.byte	0x03, 0x50
        /*001a*/ 	.short	0x0000


	//----- nvinfo : EIATTR_MAXREG_COUNT
	.align		4
        /*001c*/ 	.byte	0x03, 0x1b
        /*001e*/ 	.short	0x00ff


	//----- nvinfo : EIATTR_NUM_BARRIERS
	.align		4
        /*0020*/ 	.byte	0x02, 0x4c
        /*0022*/ 	.byte	0x01
	.zero		1


	//----- nvinfo : EIATTR_MERCURY_ISA_VERSION
	.align		4
        /*0024*/ 	.byte	0x03, 0x5f
        /*0026*/ 	.short	0x0101


	//----- nvinfo : EIATTR_EXIT_INSTR_OFFSETS
	.align		4
        /*0028*/ 	.byte	0x04, 0x1c
        /*002a*/ 	.short	(.L_472 - .L_471)


	//   ....[0]....
.L_471:
        /*002c*/ 	.word	0x000000a0


	//   ....[1]....
        /*0030*/ 	.word	0x00008d60


	//----- nvinfo : EIATTR_CRS_STACK_SIZE
	.align		4
.L_472:
        /*0034*/ 	.byte	0x04, 0x1e
        /*0036*/ 	.short	(.L_474 - .L_473)
.L_473:
        /*0038*/ 	.word	0x00000000


	//----- nvinfo : EIATTR_CBANK_PARAM_SIZE
	.align		4
.L_474:
        /*003c*/ 	.byte	0x03, 0x19
        /*003e*/ 	.short	0x0280


	//----- nvinfo : EIATTR_PARAM_CBANK
	.align		4
        /*0040*/ 	.byte	0x04, 0x0a
        /*0042*/ 	.short	(.L_476 - .L_475)
	.align		4
.L_475:
        /*0044*/ 	.word	index@(.nv.constant0._ZN5flash44flash_bwd_dq_dk_dv_loop_seqk_parallel_kernelI23Flash_bwd_kernel_traitsILi256ELi64ELi64ELi8ELi4ELi2ELi2ELb0ELb1EN7cutlass6half_tE19Flash_kernel_traitsILi256ELi64ELi64ELi8ES3_EELb0ELb1ELb0ELb0ELb0ELb1ELb1EEEvNS_16Flash_bwd_paramsE)
        /*0048*/ 	.short	0x0210
        /*004a*/ 	.short	0x0280


	//----- nvinfo : EIATTR_SW_WAR
	.align		4
.L_476:
        /*004c*/ 	.byte	0x04, 0x36
        /*004e*/ 	.short	(.L_478 - .L_477)
.L_477:
        /*0050*/ 	.word	0x00000008
.L_478:


//--------------------- .nv.info._ZN5flash44flash_bwd_dq_dk_dv_loop_seqk_parallel_kernelI23Flash_bwd_kernel_traitsILi256ELi64ELi64ELi8ELi4ELi2ELi2ELb0ELb1EN7cutlass6half_tE19Flash_kernel_traitsILi256ELi64ELi64ELi8ES3_EELb1ELb1ELb0ELb1ELb0ELb0ELb0EEEvNS_16Flash_bwd_paramsE --------------------------
	.section	.nv.info._ZN5flash44flash_bwd_dq_dk_dv_loop_seqk_parallel_kernelI23Flash_bwd_kernel_traitsILi256ELi64ELi64ELi8ELi4ELi2ELi2ELb0ELb1EN7cutlass6half_tE19Flash_kernel_traitsILi256ELi64ELi64ELi8ES3_EELb1ELb1ELb0ELb1ELb0ELb0ELb0EEEvNS_16Flash_bwd_paramsE,"",@"SHT_CUDA_INFO"
	.sectionflags	@""
	.align	4


	//----- nvinfo : EIATTR_CUDA_API_VERSION
	.align		4
        /*0000*/ 	.byte	0x04, 0x37
        /*0002*/ 	.short	(.L_480 - .L_479)
.L_479:
        /*0004*/ 	.word	0x00000082


	//----- nvinfo : EIATTR_KPARAM_INFO
	.align		4
.L_480:
        /*0008*/ 	.byte	0x04, 0x17
        /*000a*/ 	.short	(.L_482 - .L_481)
.L_481:
        /*000c*/ 	.word	0x00000000
        /*0010*/ 	.short	0x0000
        /*0012*/ 	.short	0x0000
        /*0014*/ 	.byte	0x00, 0xf0, 0x01, 0x0a


	//----- nvinfo : EIATTR_SPARSE_MMA_MASK
	.align		4
.L_482:
        /*0018*/ 	.byte	0x03, 0x50
        /*001a*/ 	.short	0x0000


	//----- nvinfo : EIATTR_MAXREG_COUNT
	.align		4
        /*001c*/ 	.byte	0x03, 0x1b
        /*001e*/ 	.short	0x00ff


	//----- nvinfo : EIATTR_NUM_BARRIERS
	.align		4
        /*0020*/ 	.byte	0x02, 0x4c
        /*0022*/ 	.byte	0x01
	.zero		1


	//----- nvinfo : EIATTR_ANNOTATIONS
	.align		4
        /*0024*/ 	.byte	0x04, 0x55
        /*0026*/ 	.short	(.L_484 - .L_483)


	//   ....[0]....
.L_483:
        /* <DEDUP_REMOVED lines=19> */


	//----- nvinfo : EIATTR_MERCURY_ISA_VERSION
	.align		4
.L_484:
        /*0148*/ 	.byte	0x03, 0x5f
        /*014a*/ 	.short	0x0101


	//----- nvinfo : EIATTR_EXIT_INSTR_OFFSETS
	.align		4
        /*014c*/ 	.byte	0x04, 0x1c
        /*014e*/ 	.short	(.L_486 - .L_485)


	//   ....[0]....
.L_485:
        /*0150*/ 	.word	0x000000c0


	//   ....[1]....
        /*0154*/ 	.word	0x0000b470


	//----- nvinfo : EIATTR_CRS_STACK_SIZE
	.align		4
.L_486:
        /*0158*/ 	.byte	0x04, 0x1e
        /*015a*/ 	.short	(.L_488 - .L_487)
.L_487:
        /*015c*/ 	.word	0x00000000


	//----- nvinfo : EIATTR_CBANK_PARAM_SIZE
	.align		4
.L_488:
        /*0160*/ 	.byte	0x03, 0x19
        /*0162*/ 	.short	0x0280


	//----- nvinfo : EIATTR_PARAM_CBANK
	.align		4
        /*0164*/ 	.byte	0x04, 0x0a
        /*0166*/ 	.short	(.L_490 - .L_489)
	.align		4
.L_489:
        /*0168*/ 	.word	index@(.nv.constant0._ZN5flash44flash_bwd_dq_dk_dv_loop_seqk_parallel_kernelI23Flash_bwd_kernel_traitsILi256ELi64ELi64ELi8ELi4ELi2ELi2ELb0ELb1EN7cutlass6half_tE19Flash_kernel_traitsILi256ELi64ELi64ELi8ES3_EELb1ELb1ELb0ELb1ELb0ELb0ELb0EEEvNS_16Flash_bwd_paramsE)
        /*016c*/ 	.short	0x0210
        /*016e*/ 	.short	0x0280


	//----- nvinfo : EIATTR_SW_WAR
	.align		4
.L_490:
        /*0170*/ 	.byte	0x04, 0x36
        /*0172*/ 	.short	(.L_492 - .L_491)
.L_491:
        /*0174*/ 	.word	0x00000008
.L_492:


//--------------------- .nv.info._ZN5flash44flash_bwd_dq_dk_dv_loop_seqk_parallel_kernelI23Flash_bwd_kernel_traitsILi256ELi64ELi64ELi8ELi4ELi2ELi2ELb0ELb1EN7cutlass6half_tE19Flash_kernel_traitsILi256ELi64ELi64ELi8ES3_EELb0ELb1ELb0ELb1ELb0ELb0ELb1EEEvNS_16Flash_bwd_paramsE --------------------------
	.section	.nv.info._ZN5flash44flash_bwd_dq_dk_dv_loop_seqk_parallel_kernelI23Flash_bwd_kernel_traitsILi256ELi64ELi64ELi8ELi4ELi2ELi2ELb0ELb1EN7cutlass6half_tE19Flash_kernel_traitsILi256ELi64ELi64ELi8ES3_EELb0ELb1ELb0ELb1ELb0ELb0ELb1EEEvNS_16Flash_bwd_paramsE,"",@"SHT_CUDA_INFO"
	.sectionflags	@""
	.align	4


	//----- nvinfo : EIATTR_CUDA_API_VERSION
	.align		4
        /*0000*/ 	.byte	0x04, 0x37
        /*0002*/ 	.short	(.L_494 - .L_493)
.L_493:
        /*0004*/ 	.word	0x00000082


	//----- nvinfo : EIATTR_KPARAM_INFO
	.align		4
.L_494:
        /*0008*/ 	.byte	0x04, 0x17
        /*000a*/ 	.short	(.L_496 - .L_495)
.L_495:
        /*000c*/ 	.word	0x00000000
        /*0010*/ 	.short	0x0000
        /*0012*/ 	.short	0x0000
        /*0014*/ 	.byte	0x00, 0xf0, 0x01, 0x0a


	//----- nvinfo : EIATTR_SPARSE_MMA_MASK
	.align		4
.L_496:
        /*0018*/ 	.byte	0x03, 0x50
        /*001a*/ 	.short	0x0000


	//----- nvinfo : EIATTR_MAXREG_COUNT
	.align		4
        /*001c*/ 	.byte	0x03, 0x1b
        /*001e*/ 	.short	0x00ff


	//----- nvinfo : EIATTR_NUM_BARRIERS
	.align		4
        /*0020*/ 	.byte	0x02, 0x4c
        /*0022*/ 	.byte	0x01
	.zero		1


	//----- nvinfo : EIATTR_MERCURY_ISA_VERSION
	.align		4
        /*0024*/ 	.byte	0x03, 0x5f
        /*0026*/ 	.short	0x0101


	//----- nvinfo : EIATTR_EXIT_INSTR_OFFSETS
	.align		4
        /*0028*/ 	.byte	0x04, 0x1c
        /*002a*/ 	.short	(.L_498 - .L_497)


	//   ....[0]....
.L_497:
        /*002c*/ 	.word	0x00000090


	//   ....[1]....
        /*0030*/ 	.word	0x0000a950


	//----- nvinfo : EIATTR_CRS_STACK_SIZE
	.align		4
.L_498:
        /*0034*/ 	.byte	0x04, 0x1e
        /*0036*/ 	.short	(.L_500 - .L_499)
.L_499:
        /*0038*/ 	.word	0x00000000


	//----- nvinfo : EIATTR_CBANK_PARAM_SIZE
	.align		4
.L_500:
        /*003c*/ 	.byte	0x03, 0x19
        /*003e*/ 	.short	0x0280


	//----- nvinfo : EIATTR_PARAM_CBANK
	.align		4
        /*0040*/ 	.byte	0x04, 0x0a
        /*0042*/ 	.short	(.L_502 - .L_501)
	.align		4
.L_501:
        /*0044*/ 	.word	index@(.nv.constant0._ZN5flash44flash_bwd_dq_dk_dv_loop_seqk_parallel_kernelI23Flash_bwd_kernel_traitsILi256ELi64ELi64ELi8ELi4ELi2ELi2ELb0ELb1EN7cutlass6half_tE19Flash_kernel_traitsILi256ELi64ELi64ELi8ES3_EELb0ELb1ELb0ELb1ELb0ELb0ELb1EEEvNS_16Flash_bwd_paramsE)
        /*0048*/ 	.short	0x0210
        /*004a*/ 	.short	0x0280


	//----- nvinfo : EIATTR_SW_WAR
	.align		4
.L_502:
        /*004c*/ 	.byte	0x04, 0x36
        /*004e*/ 	.short	(.L_504 - .L_503)
.L_503:
        /*0050*/ 	.word	0x00000008
.L_504:


//--------------------- .nv.info._ZN5flash25flash_bwd_dot_do_o_kernelILb0E23Flash_bwd_kernel_traitsILi256ELi64ELi64ELi8ELi4ELi2ELi2ELb0ELb1EN7cutlass6half_tE19Flash_kernel_traitsILi256ELi64ELi64ELi8ES3_EEEEvNS_16Flash_bwd_paramsE --------------------------
	.section	.nv.info._ZN5flash25flash_bwd_dot_do_o_kernelILb0E23Flash_bwd_kernel_traitsILi256ELi64ELi64ELi8ELi4ELi2ELi2ELb0ELb1EN7cutlass6half_tE19Flash_kernel_traitsILi256ELi64ELi64ELi8ES3_EEEEvNS_16Flash_bwd_paramsE,"",@"SHT_CUDA_INFO"
	.sectionflags	@""
	.align	4


	//----- nvinfo : EIATTR_CUDA_API_VERSION
	.align		4
        /*0000*/ 	.byte	0x04, 0x37
        /*0002*/ 	.short	(.L_506 - .L_505)
.L_505:
        /*0004*/ 	.word	0x00000082


	//----- nvinfo : EIATTR_KPARAM_INFO
	.align		4
.L_506:
        /*0008*/ 	.byte	0x04, 0x17
        /*000a*/ 	.short	(.L_508 - .L_507)
.L_507:
        /*000c*/ 	.word	0x00000000
        /*0010*/ 	.short	0x0000
        /*0012*/ 	.short	0x0000
        /*0014*/ 	.byte	0x00, 0xf0, 0x01, 0x0a


	//----- nvinfo : EIATTR_SPARSE_MMA_MASK
	.align		4
.L_508:
        /*0018*/ 	.byte	0x03, 0x50
        /*001a*/ 	.short	0x0000


	//----- nvinfo : EIATTR_MAXREG_COUNT
	.align		4
        /*001c*/ 	.byte	0x03, 0x1b
        /*001e*/ 	.short	0x00ff


	//----- nvinfo : EIATTR_MERCURY_ISA_VERSION
	.align		4
        /*0020*/ 	.byte	0x03, 0x5f
        /*0022*/ 	.short	0x0101


	//----- nvinfo : EIATTR_COOP_GROUP_MASK_REGIDS
	.align		4
        /*0024*/ 	.byte	0x04, 0x29
        /*0026*/ 	.short	(.L_510 - .L_509)


	//   ....[0]....
.L_509:
        /*0028*/ 	.word	0xffffffff


	//   ....[1]....
        /*002c*/ 	.word	0xffffffff


	//   ....[2]....
        /*0030*/ 	.word	0xffffffff


	//   ....[3]....
        /*0034*/ 	.word	0xffffffff


	//   ....[4]....
        /*0038*/ 	.word	0xffffffff


	//   ....[5]....
        /*003c*/ 	.word	0xffffffff


	//----- nvinfo : EIATTR_COOP_GROUP_INSTR_OFFSETS
	.align		4
.L_510:
        /*0040*/ 	.byte	0x04, 0x28
        /*0042*/ 	.short	(.L_512 - .L_511)


	//   ....[0]....
.L_511:
        /*0044*/ 	.word	0x00001bd0


	//   ....[1]....
        /*0048*/ 	.word	0x00001bf0


	//   ....[2]....
        /*004c*/ 	.word	0x00001c30


	//   ....[3]....
        /*0050*/ 	.word	0x00001c50


	//   ....[4]....
        /*0054*/ 	.word	0x00001ca0


	//   ....[5]....
        /*0058*/ 	.word	0x00001cd0


	//----- nvinfo : EIATTR_EXIT_INSTR_OFFSETS
	.align		4
.L_512:
        /*005c*/ 	.byte	0x04, 0x1c
        /*005e*/ 	.short	(.L_514 - .L_513)


	//   ....[0]....
.L_513:
        /*0060*/ 	.word	0x00000100


	//   ....[1]....
        /*0064*/ 	.word	0x00001d30


	//   ....[2]....
        /*0068*/ 	.word	0x00001d50


	//----- nvinfo : EIATTR_CRS_STACK_SIZE
	.align		4
.L_514:
        /*006c*/ 	.byte	0x04, 0x1e
        /*006e*/ 	.short	(.L_516 - .L_515)
.L_515:
        /*0070*/ 	.word	0x00000000


	//----- nvinfo : EIATTR_CBANK_PARAM_SIZE
	.align		4
.L_516:
        /*0074*/ 	.byte	0x03, 0x19
        /*0076*/ 	.short	0x0280


	//----- nvinfo : EIATTR_PARAM_CBANK
	.align		4
        /*0078*/ 	.byte	0x04, 0x0a
        /*007a*/ 	.short	(.L_518 - .L_517)
	.align		4
.L_517:
        /*007c*/ 	.word	index@(.nv.constant0._ZN5flash25flash_bwd_dot_do_o_kernelILb0E23Flash_bwd_kernel_traitsILi256ELi64ELi64ELi8ELi4ELi2ELi2ELb0ELb1EN7cutlass6half_tE19Flash_kernel_traitsILi256ELi64ELi64ELi8ES3_EEEEvNS_16Flash_bwd_paramsE)
        /*0080*/ 	.short	0x0210
        /*0082*/ 	.short	0x0280


	//----- nvinfo : EIATTR_SW_WAR
	.align		4
.L_518:
        /*0084*/ 	.byte	0x04, 0x36
        /*0086*/ 	.short	(.L_520 - .L_519)
.L_519:
        /*0088*/ 	.word	0x00000008
.L_520:


//--------------------- .nv.info._ZN5flash25flash_bwd_dot_do_o_kernelILb1E23Flash_bwd_kernel_traitsILi256ELi64ELi64ELi8ELi4ELi2ELi2ELb0ELb1EN7cutlass6half_tE19Flash_kernel_traitsILi256ELi64ELi64ELi8ES3_EEEEvNS_16Flash_bwd_paramsE --------------------------
	.section	.nv.info._ZN5flash25flash_bwd_dot_do_o_kernelILb1E23Flash_bwd_kernel_traitsILi256ELi64ELi64ELi8ELi4ELi2ELi2ELb0ELb1EN7cutlass6half_tE19Flash_kernel_traitsILi256ELi64ELi64ELi8ES3_EEEEvNS_16Flash_bwd_paramsE,"",@"SHT_CUDA_INFO"
	.sectionflags	@""
	.align	4


	//----- nvinfo : EIATTR_CUDA_API_VERSION
	.align		4
        /*0000*/ 	.byte	0x04, 0x37
        /*0002*/ 	.short	(.L_522 - .L_521)
.L_521:
        /*0004*/ 	.word	0x00000082


	//----- nvinfo : EIATTR_KPARAM_INFO
	.align		4
.L_522:
        /*0008*/ 	.byte	0x04, 0x17
        /*000a*/ 	.short	(.L_524 - .L_523)
.L_523:
        /*000c*/ 	.word	0x00000000
        /*0010*/ 	.short	0x0000
        /*0012*/ 	.short	0x0000
        /*0014*/ 	.byte	0x00, 0xf0, 0x01, 0x0a


	//----- nvinfo : EIATTR_SPARSE_MMA_MASK
	.align		4
.L_524:
        /*0018*/ 	.byte	0x03, 0x50
        /*001a*/ 	.short	0x0000


	//----- nvinfo : EIATTR_MAXREG_COUNT
	.align		4
        /*001c*/ 	.byte	0x03, 0x1b
        /*001e*/ 	.short	0x00ff


	//----- nvinfo : EIATTR_MERCURY_ISA_VERSION
	.align		4
        /*0020*/ 	.byte	0x03, 0x5f
        /*0022*/ 	.short	0x0101


	//----- nvinfo : EIATTR_COOP_GROUP_MASK_REGIDS
	.align		4
        /*0024*/ 	.byte	0x04, 0x29
        /*0026*/ 	.short	(.L_526 - .L_525)


	//   ....[0]....
.L_525:
        /*0028*/ 	.word	0xffffffff


	//   ....[1]....
        /*002c*/ 	.word	0xffffffff


	//   ....[2]....
        /*0030*/ 	.word	0xffffffff


	//   ....[3]....
        /*0034*/ 	.word	0xffffffff


	//   ....[4]....
        /*0038*/ 	.word	0xffffffff


	//   ....[5]....
        /*003c*/ 	.word	0xffffffff


	//----- nvinfo : EIATTR_COOP_GROUP_INSTR_OFFSETS
	.align		4
.L_526:
        /*0040*/ 	.byte	0x04, 0x28
        /*0042*/ 	.short	(.L_528 - .L_527)


	//   ....[0]....
.L_527:
        /*0044*/ 	.word	0x00001f10


	//   ....[1]....
        /*0048*/ 	.word	0x00001f20


	//   ....[2]....
        /*004c*/ 	.word	0x00001f60


	//   ....[3]....
        /*0050*/ 	.word	0x00001f90


	//   ....[4]....
        /*0054*/ 	.word	0x00001ff0


	//   ....[5]....
        /*0058*/ 	.word	0x00002000


	//----- nvinfo : EIATTR_EXIT_INSTR_OFFSETS
	.align		4
.L_528:
        /*005c*/ 	.byte	0x04, 0x1c
        /*005e*/ 	.short	(.L_530 - .L_529)


	//   ....[0]....
.L_529:
        /*0060*/ 	.word	0x00000100


	//   ....[1]....
        /*0064*/ 	.word	0x000021d0


	//----- nvinfo : EIATTR_CRS_STACK_SIZE
	.align		4
.L_530:
        /*0068*/ 	.byte	0x04, 0x1e
        /*006a*/ 	.short	(.L_532 - .L_531)
.L_531:
        /*006c*/ 	.word	0x00000000


	//----- nvinfo : EIATTR_CBANK_PARAM_SIZE
	.align		4
.L_532:
        /*0070*/ 	.byte	0x03, 0x19
        /*0072*/ 	.short	0x0280


	//----- nvinfo : EIATTR_PARAM_CBANK
	.align		4
        /*0074*/ 	.byte	0x04, 0x0a
        /*0076*/ 	.short	(.L_534 - .L_533)
	.align		4
.L_533:
        /*0078*/ 	.word	index@(.nv.constant0._ZN5flash25flash_bwd_dot_do_o_kernelILb1E23Flash_bwd_kernel_traitsILi256ELi64ELi64ELi8ELi4ELi2ELi2ELb0ELb1EN7cutlass6half_tE19Flash_kernel_traitsILi256ELi64ELi64ELi8ES3_EEEEvNS_16Flash_bwd_paramsE)
        /*007c*/ 	.short	0x0210
        /*007e*/ 	.short	0x0280


	//----- nvinfo : EIATTR_SW_WAR
	.align		4
.L_534:
        /*0080*/ 	.byte	0x04, 0x36
        /*0082*/ 	.short	(.L_536 - .L_535)
.L_535:
        /*0084*/ 	.word	0x00000008
.L_536:


//--------------------- .nv.info._ZN5flash27flash_bwd_convert_dq_kernelI23Flash_bwd_kernel_traitsILi256ELi64ELi64ELi8ELi4ELi2ELi2ELb0ELb0EN7cutlass6half_tE19Flash_kernel_traitsILi256ELi64ELi64ELi8ES3_EEEEvNS_16Flash_bwd_paramsEi --------------------------
	.section	.nv.info._ZN5flash27flash_bwd_convert_dq_kernelI23Flash_bwd_kernel_traitsILi256ELi64ELi64ELi8ELi4ELi2ELi2ELb0ELb0EN7cutlass6half_tE19Flash_kernel_traitsILi256ELi64ELi64ELi8ES3_EEEEvNS_16Flash_bwd_paramsEi,"",@"SHT_CUDA_INFO"
	.sectionflags	@""
	.align	4


	//----- nvinfo : EIATTR_CUDA_API_VERSION
	.align		4
        /*0000*/ 	.byte	0x04, 0x37
        /*0002*/ 	.short	(.L_538 - .L_537)
.L_537:
        /*0004*/ 	.word	0x00000082


	//----- nvinfo : EIATTR_KPARAM_INFO
	.align		4
.L_538:
        /*0008*/ 	.byte	0x04, 0x17
        /*000a*/ 	.short	(.L_540 - .L_539)
.L_539:
        /*000c*/ 	.word	0x00000000
        /*0010*/ 	.short	0x0001
        /*0012*/ 	.short	0x0280
        /*0014*/ 	.byte	0x00, 0xf0, 0x11, 0x00


	//----- nvinfo : EIATTR_KPARAM_INFO
	.align		4
.L_540:
        /*0018*/ 	.byte	0x04, 0x17
        /*001a*/ 	.short	(.L_542 - .L_541)
.L_541:
        /*001c*/ 	.word	0x00000000
        /*0020*/ 	.short	0x0000
        /*0022*/ 	.short	0x0000
        /*0024*/ 	.byte	0x00, 0xf0, 0x01, 0x0a


	//----- nvinfo : EIATTR_SPARSE_MMA_MASK
	.align		4
.L_542:
        /*0028*/ 	.byte	0x03, 0x50
        /*002a*/ 	.short	0x0000


	//----- nvinfo : EIATTR_MAXREG_COUNT
	.align		4
        /*002c*/ 	.byte	0x03, 0x1b
        /*002e*/ 	.short	0x00ff


	//----- nvinfo : EIATTR_NUM_BARRIERS
	.align		4
        /*0030*/ 	.byte	0x02, 0x4c
        /*0032*/ 	.byte	0x01
	.zero		1


	//----- nvinfo : EIATTR_MERCURY_ISA_VERSION
	.align		4
        /*0034*/ 	.byte	0x03, 0x5f
        /*0036*/ 	.short	0x0101


	//----- nvinfo : EIATTR_EXIT_INSTR_OFFSETS
	.align		4
        /*0038*/ 	.byte	0x04, 0x1c
        /*003a*/ 	.short	(.L_544 - .L_543)


	//   ....[0]....
.L_543:
        /*003c*/ 	.word	0x00000100


	//   ....[1]....
        /*0040*/ 	.word	0x000020f0


	//   ....[2]....
        /*0044*/ 	.word	0x00002230


	//   ....[3]....
        /*0048*/ 	.word	0x00002250


	//----- nvinfo : EIATTR_CRS_STACK_SIZE
	.align		4
.L_544:
        /*004c*/ 	.byte	0x04, 0x1e
        /*004e*/ 	.short	(.L_546 - .L_545)
.L_545:
        /*0050*/ 	.word	0x00000000


	//----- nvinfo : EIATTR_CBANK_PARAM_SIZE
	.align		4
.L_546:
        /*0054*/ 	.byte	0x03, 0x19
        /*0056*/ 	.short	0x0284


	//----- nvinfo : EIATTR_PARAM_CBANK
	.align		4
        /*0058*/ 	.byte	0x04, 0x0a
        /*005a*/ 	.short	(.L_548 - .L_547)
	.align		4
.L_547:
        /*005c*/ 	.word	index@(.nv.constant0._ZN5flash27flash_bwd_convert_dq_kernelI23Flash_bwd_kernel_traitsILi256ELi64ELi64ELi8ELi4ELi2ELi2ELb0ELb0EN7cutlass6half_tE19Flash_kernel_traitsILi256ELi64ELi64ELi8ES3_EEEEvNS_16Flash_bwd_paramsEi)
        /*0060*/ 	.short	0x0210
        /*0062*/ 	.short	0x0284


	//----- nvinfo : EIATTR_SW_WAR
	.align		4
.L_548:
        /*0064*/ 	.byte	0x04, 0x36
        /*0066*/ 	.short	(.L_550 - .L_549)
.L_549:
        /*0068*/ 	.word	0x00000008
.L_550:


//--------------------- .nv.info._ZN5flash44flash_bwd_dq_dk_dv_loop_seqk_parallel_kernelI23Flash_bwd_kernel_traitsILi256ELi64ELi64ELi8ELi4ELi2ELi2ELb0ELb0EN7cutlass6half_tE19Flash_kernel_traitsILi256ELi64ELi64ELi8ES3_EELb1ELb1ELb0ELb0ELb0ELb0ELb0EEEvNS_16Flash_bwd_paramsE --------------------------
	.section	.nv.info._ZN5flash44flash_bwd_dq_dk_dv_loop_seqk_parallel_kernelI23Flash_bwd_kernel_traitsILi256ELi64ELi64ELi8ELi4ELi2ELi2ELb0ELb0EN7cutlass6half_tE19Flash_kernel_traitsILi256ELi64ELi64ELi8ES3_EELb1ELb1ELb0ELb0ELb0ELb0ELb0EEEvNS_16Flash_bwd_paramsE,"",@"SHT_CUDA_INFO"
	.sectionflags	@""
	.align	4


	//----- nvinfo : EIATTR_CUDA_API_VERSION
	.align		4
        /*0000*/ 	.byte	0x04, 0x37
        /*0002*/ 	.short	(.L_552 - .L_551)
.L_551:
        /*0004*/ 	.word	0x00000082


	//----- nvinfo : EIATTR_KPARAM_INFO
	.align		4
.L_552:
        /*0008*/ 	.byte	0x04, 0x17
        /*000a*/ 	.short	(.L_554 - .L_553)
.L_553:
        /*000c*/ 	.word	0x00000000
        /*0010*/ 	.short	0x0000
        /*0012*/ 	.short	0x0000
        /*0014*/ 	.byte	0x00, 0xf0, 0x01, 0x0a


	//----- nvinfo : EIATTR_SPARSE_MMA_MASK
	.align		4
.L_554:
        /*0018*/ 	.byte	0x03, 0x50
        /*001a*/ 	.short	0x0000


	//----- nvinfo : EIATTR_MAXREG_COUNT
	.align		4
        /*001c*/ 	.byte	0x03, 0x1b
        /*001e*/ 	.short	0x00ff


	//----- nvinfo : EIATTR_NUM_BARRIERS
	.align		4
        /*0020*/ 	.byte	0x02, 0x4c
        /*0022*/ 	.byte	0x01
	.zero		1


	//----- nvinfo : EIATTR_ANNOTATIONS
	.align		4
        /*0024*/ 	.byte	0x04, 0x55
        /*0026*/ 	.short	(.L_556 - .L_555)


	//   ....[0]....
.L_555:
        /* <DEDUP_REMOVED lines=39> */


	//----- nvinfo : EIATTR_MERCURY_ISA_VERSION
	.align		4
.L_556:
        /*0280*/ 	.byte	0x03, 0x5f
        /*0282*/ 	.short	0x0101


	//----- nvinfo : EIATTR_EXIT_INSTR_OFFSETS
	.align		4
        /*0284*/ 	.byte	0x04, 0x1c
        /*0286*/ 	.short	(.L_558 - .L_557)


	//   ....[0]....
.L_557:
        /*0288*/ 	.word	0x000000a0


	//   ....[1]....
        /*028c*/ 	.word	0x0000ba80


	//----- nvinfo : EIATTR_CRS_STACK_SIZE
	.align		4
.L_558:
        /*0290*/ 	.byte	0x04, 0x1e
        /*0292*/ 	.short	(.L_560 - .L_559)
.L_559:
        /*0294*/ 	.word	0x00000000


	//----- nvinfo : EIATTR_CBANK_PARAM_SIZE
	.align		4
.L_560:
        /*0298*/ 	.byte	0x03, 0x19
        /*029a*/ 	.short	0x0280


	//----- nvinfo : EIATTR_PARAM_CBANK
	.align		4
        /*029c*/ 	.byte	0x04, 0x0a
        /*029e*/ 	.short	(.L_562 - .L_561)
	.align		4
.L_561:
        /*02a0*/ 	.word	index@(.nv.constant0._ZN5flash44flash_bwd_dq_dk_dv_loop_seqk_parallel_kernelI23Flash_bwd_kernel_traitsILi256ELi64ELi64ELi8ELi4ELi2ELi2ELb0ELb0EN7cutlass6half_tE19Flash_kernel_traitsILi256ELi64ELi64ELi8ES3_EELb1ELb1ELb0ELb0ELb0ELb0ELb0EEEvNS_16Flash_bwd_paramsE)
        /*02a4*/ 	.short	0x0210
        /*02a6*/ 	.short	0x0280


	//----- nvinfo : EIATTR_SW_WAR
	.align		4
.L_562:
        /*02a8*/ 	.byte	0x04, 0x36
        /*02aa*/ 	.short	(.L_564 - .L_563)
.L_563:
        /*02ac*/ 	.word	0x00000008
.L_564:


//--------------------- .nv.info._ZN5flash44flash_bwd_dq_dk_dv_loop_seqk_parallel_kernelI23Flash_bwd_kernel_traitsILi256ELi64ELi64ELi8ELi4ELi2ELi2ELb0ELb0EN7cutlass6half_tE19Flash_kernel_traitsILi256ELi64ELi64ELi8ES3_EELb0ELb1ELb0ELb0ELb0ELb0ELb1EEEvNS_16Flash_bwd_paramsE --------------------------
	.section	.nv.info._ZN5flash44flash_bwd_dq_dk_dv_loop_seqk_parallel_kernelI23Flash_bwd_kernel_traitsILi256ELi64ELi64ELi8ELi4ELi2ELi2ELb0ELb0EN7cutlass6half_tE19Flash_kernel_traitsILi256ELi64ELi64ELi8ES3_EELb0ELb1ELb0ELb0ELb0ELb0ELb1EEEvNS_16Flash_bwd_paramsE,"",@"SHT_CUDA_INFO"
	.sectionflags	@""
	.align	4


	//----- nvinfo : EIATTR_CUDA_API_VERSION
	.align		4
        /*0000*/ 	.byte	0x04, 0x37
        /*0002*/ 	.short	(.L_566 - .L_565)
.L_565:
        /*0004*/ 	.word	0x00000082


	//----- nvinfo : EIATTR_KPARAM_INFO
	.align		4
.L_566:
        /*0008*/ 	.byte	0x04, 0x17
        /*000a*/ 	.short	(.L_568 - .L_567)
.L_567:
        /*000c*/ 	.word	0x00000000
        /*0010*/ 	.short	0x0000
        /*0012*/ 	.short	0x0000
        /*0014*/ 	.byte	0x00, 0xf0, 0x01, 0x0a


	//----- nvinfo : EIATTR_SPARSE_MMA_MASK
	.align		4
.L_568:
        /*0018*/ 	.byte	0x03, 0x50
        /*001a*/ 	.short	0x0000


	//----- nvinfo : EIATTR_MAXREG_COUNT
	.align		4
        /*001c*/ 	.byte	0x03, 0x1b
        /*001e*/ 	.short	0x00ff


	//----- nvinfo : EIATTR_NUM_BARRIERS
	.align		4
        /*0020*/ 	.byte	0x02, 0x4c
        /*0022*/ 	.byte	0x01
	.zero		1


	//----- nvinfo : EIATTR_ANNOTATIONS
	.align		4
        /*0024*/ 	.byte	0x04, 0x55
        /*0026*/ 	.short	(.L_570 - .L_569)


	//   ....[0]....
.L_569:
        /* <DEDUP_REMOVED lines=38> */


	//----- nvinfo : EIATTR_MERCURY_ISA_VERSION
	.align		4
.L_570:
        /*0270*/ 	.byte	0x03, 0x5f
        /*0272*/ 	.short	0x0101


	//----- nvinfo : EIATTR_EXIT_INSTR_OFFSETS
	.align		4
        /*0274*/ 	.byte	0x04, 0x1c
        /*0276*/ 	.short	(.L_572 - .L_571)


	//   ....[0]....
.L_571:
        /*0278*/ 	.word	0x000000a0


	//   ....[1]....
        /*027c*/ 	.word	0x0000b2d0


	//----- nvinfo : EIATTR_CRS_STACK_SIZE
	.align		4
.L_572:
        /*0280*/ 	.byte	0x04, 0x1e
        /*0282*/ 	.short	(.L_574 - .L_573)
.L_573:
        /*0284*/ 	.word	0x00000000


	//----- nvinfo : EIATTR_CBANK_PARAM_SIZE
	.align		4
.L_574:
        /*0288*/ 	.byte	0x03, 0x19
        /*028a*/ 	.short	0x0280


	//----- nvinfo : EIATTR_PARAM_CBANK
	.align		4
        /*028c*/ 	.byte	0x04, 0x0a
        /*028e*/ 	.short	(.L_576 - .L_575)
	.align		4
.L_575:
        /*0290*/ 	.word	index@(.nv.constant0._ZN5flash44flash_bwd_dq_dk_dv_loop_seqk_parallel_kernelI23Flash_bwd_kernel_traitsILi256ELi64ELi64ELi8ELi4ELi2ELi2ELb0ELb0EN7cutlass6half_tE19Flash_kernel_traitsILi256ELi64ELi64ELi8ES3_EELb0ELb1ELb0ELb0ELb0ELb0ELb1EEEvNS_16Flash_bwd_paramsE)
        /*0294*/ 	.short	0x0210
        /*0296*/ 	.short	0x0280


	//----- nvinfo : EIATTR_SW_WAR
	.align		4
.L_576:
        /*0298*/ 	.byte	0x04, 0x36
        /*029a*/ 	.short	(.L_578 - .L_577)
.L_577:
        /*029c*/ 	.word	0x00000008
.L_578:


//--------------------- .nv.info._ZN5flash44flash_bwd_dq_dk_dv_loop_seqk_parallel_kernelI23Flash_bwd_kernel_traitsILi256ELi64ELi64ELi8ELi4ELi2ELi2ELb0ELb0EN7cutlass6half_tE19Flash_kernel_traitsILi256ELi64ELi64ELi8ES3_EELb1ELb1ELb0ELb0ELb0ELb1ELb0EEEvNS_16Flash_bwd_paramsE --------------------------
	.section	.nv.info._ZN5flash44flash_bwd_dq_dk_dv_loop_seqk_parallel_kernelI23Flash_bwd_kernel_traitsILi256ELi64ELi64ELi8ELi4ELi2ELi2ELb0ELb0EN7cutlass6half_tE19Flash_kernel_traitsILi256ELi64ELi64ELi8ES3_EELb1ELb1ELb0ELb0ELb0ELb1ELb0EEEvNS_16Flash_bwd_paramsE,"",@"SHT_CUDA_INFO"
	.sectionflags	@""
	.align	4


	//----- nvinfo : EIATTR_CUDA_API_VERSION
	.align		4
        /*0000*/ 	.byte	0x04, 0x37
        /*0002*/ 	.short	(.L_580 - .L_579)
.L_579:
        /*0004*/ 	.word	0x00000082


	//----- nvinfo : EIATTR_KPARAM_INFO
	.align		4
.L_580:
        /*0008*/ 	.byte	0x04, 0x17
        /*000a*/ 	.short	(.L_582 - .L_581)
.L_581:
        /*000c*/ 	.word	0x00000000
        /*0010*/ 	.short	0x0000
        /*0012*/ 	.short	0x0000
        /*0014*/ 	.byte	0x00, 0xf0, 0x01, 0x0a


	//----- nvinfo : EIATTR_SPARSE_MMA_MASK
	.align		4
.L_582:
        /*0018*/ 	.byte	0x03, 0x50
        /*001a*/ 	.short	0x0000


	//----- nvinfo : EIATTR_MAXREG_COUNT
	.align		4
        /*001c*/ 	.byte	0x03, 0x1b
        /*001e*/ 	.short	0x00ff


	//----- nvinfo : EIATTR_NUM_BARRIERS
	.align		4
        /*0020*/ 	.byte	0x02, 0x4c
        /*0022*/ 	.byte	0x01
	.zero		1


	//----- nvinfo : EIATTR_MERCURY_ISA_VERSION
	.align		4
        /*0024*/ 	.byte	0x03, 0x5f
        /*0026*/ 	.short	0x0101


	//----- nvinfo : EIATTR_EXIT_INSTR_OFFSETS
	.align		4
        /*0028*/ 	.byte	0x04, 0x1c
        /*002a*/ 	.short	(.L_584 - .L_583)


	//   ....[0]....
.L_583:
        /*002c*/ 	.word	0x000000a0


	//   ....[1]....
        /*0030*/ 	.word	0x00009860


	//----- nvinfo : EIATTR_CRS_STACK_SIZE
	.align		4
.L_584:
        /*0034*/ 	.byte	0x04, 0x1e
        /*0036*/ 	.short	(.L_586 - .L_585)
.L_585:
        /*0038*/ 	.word	0x00000000


	//----- nvinfo : EIATTR_CBANK_PARAM_SIZE
	.align		4
.L_586:
        /*003c*/ 	.byte	0x03, 0x19
        /*003e*/ 	.short	0x0280


	//----- nvinfo : EIATTR_PARAM_CBANK
	.align		4
        /*0040*/ 	.byte	0x04, 0x0a
        /*0042*/ 	.short	(.L_588 - .L_587)
	.align		4
.L_587:
        /*0044*/ 	.word	index@(.nv.constant0._ZN5flash44flash_bwd_dq_dk_dv_loop_seqk_parallel_kernelI23Flash_bwd_kernel_traitsILi256ELi64ELi64ELi8ELi4ELi2ELi2ELb0ELb0EN7cutlass6half_tE19Flash_kernel_traitsILi256ELi64ELi64ELi8ES3_EELb1ELb1ELb0ELb0ELb0ELb1ELb0EEEvNS_16Flash_bwd_paramsE)
        /*0048*/ 	.short	0x0210
        /*004a*/ 	.short	0x0280


	//----- nvinfo : EIATTR_SW_WAR
	.align		4
.L_588:
        /*004c*/ 	.byte	0x04, 0x36
        /*004e*/ 	.short	(.L_590 - .L_589)
.L_589:
        /*0050*/ 	.word	0x00000008
.L_590:


//--------------------- .nv.info._ZN5flash44flash_bwd_dq_dk_dv_loop_seqk_parallel_kernelI23Flash_bwd_kernel_traitsILi256ELi64ELi64ELi8ELi4ELi2ELi2ELb0ELb0EN7cutlass6half_tE19Flash_kernel_traitsILi256ELi64ELi64ELi8ES3_EELb0ELb1ELb0ELb0ELb0ELb1ELb1EEEvNS_16Flash_bwd_paramsE --------------------------
	.section	.nv.info._ZN5flash44flash_bwd_dq_dk_dv_loop_seqk_parallel_kernelI23Flash_bwd_kernel_traitsILi256ELi64ELi64ELi8ELi4ELi2ELi2ELb0ELb0EN7cutlass6half_tE19Flash_kernel_traitsILi256ELi64ELi64ELi8ES3_EELb0ELb1ELb0ELb0ELb0ELb1ELb1EEEvNS_16Flash_bwd_paramsE,"",@"SHT_CUDA_INFO"
	.sectionflags	@""
	.align	4


	//----- nvinfo : EIATTR_CUDA_API_VERSION
	.align		4
        /*0000*/ 	.byte	0x04, 0x37
        /*0002*/ 	.short	(.L_592 - .L_591)
.L_591:
        /*0004*/ 	.word	0x00000082


	//----- nvinfo : EIATTR_KPARAM_INFO
	.align		4
.L_592:
        /*0008*/ 	.byte	0x04, 0x17
        /*000a*/ 	.short	(.L_594 - .L_593)
.L_593:
        /*000c*/ 	.word	0x00000000
        /*0010*/ 	.short	0x0000
        /*0012*/ 	.short	0x0000
        /*0014*/ 	.byte	0x00, 0xf0, 0x01, 0x0a


	//----- nvinfo : EIATTR_SPARSE_MMA_MASK
	.align		4
.L_594:
        /*0018*/ 	.byte	0x03, 0x50
        /*001a*/ 	.short	0x0000


	//----- nvinfo : EIATTR_MAXREG_COUNT
	.align		4
        /*001c*/ 	.byte	0x03, 0x1b
        /*001e*/ 	.short	0x00ff


	//----- nvinfo : EIATTR_NUM_BARRIERS
	.align		4
        /*0020*/ 	.byte	0x02, 0x4c
        /*0022*/ 	.byte	0x01
	.zero		1


	//----- nvinfo : EIATTR_MERCURY_ISA_VERSION
	.align		4
        /*0024*/ 	.byte	0x03, 0x5f
        /*0026*/ 	.short	0x0101


	//----- nvinfo : EIATTR_EXIT_INSTR_OFFSETS
	.align		4
        /*0028*/ 	.byte	0x04, 0x1c
        /*002a*/ 	.short	(.L_596 - .L_595)


	//   ....[0]....
.L_595:
        /*002c*/ 	.word	0x000000a0


	//   ....[1]....
        /*0030*/ 	.word	0x00009160


	//----- nvinfo : EIATTR_CRS_STACK_SIZE
	.align		4
.L_596:
        /*0034*/ 	.byte	0x04, 0x1e
        /*0036*/ 	.short	(.L_598 - .L_597)
.L_597:
        /*0038*/ 	.word	0x00000000


	//----- nvinfo : EIATTR_CBANK_PARAM_SIZE
	.align		4
.L_598:
        /*003c*/ 	.byte	0x03, 0x19
        /*003e*/ 	.short	0x0280


	//----- nvinfo : EIATTR_PARAM_CBANK
	.align		4
        /*0040*/ 	.byte	0x04, 0x0a
        /*0042*/ 	.short	(.L_600 - .L_599)
	.align		4
.L_599:
        /*0044*/ 	.word	index@(.nv.constant0._ZN5flash44flash_bwd_dq_dk_dv_loop_seqk_parallel_kernelI23Flash_bwd_kernel_traitsILi256ELi64ELi64ELi8ELi4ELi2ELi2ELb0ELb0EN7cutlass6half_tE19Flash_kernel_traitsILi256ELi64ELi64ELi8ES3_EELb0ELb1ELb0ELb0ELb0ELb1ELb1EEEvNS_16Flash_bwd_paramsE)
        /*0048*/ 	.short	0x0210
        /*004a*/ 	.short	0x0280


	//----- nvinfo : EIATTR_SW_WAR
	.align		4
.L_600:
        /*004c*/ 	.byte	0x04, 0x36
        /*004e*/ 	.short	(.L_602 - .L_601)
.L_601:
        /*0050*/ 	.word	0x00000008
.L_602:


//--------------------- .nv.info._ZN5flash44flash_bwd_dq_dk_dv_loop_seqk_parallel_kernelI23Flash_bwd_kernel_traitsILi256ELi64ELi64ELi8ELi4ELi2ELi2ELb0ELb0EN7cutlass6half_tE19Flash_kernel_traitsILi256ELi64ELi64ELi8ES3_EELb1ELb1ELb0ELb1ELb0ELb0ELb0EEEvNS_16Flash_bwd_paramsE --------------------------
	.section	.nv.info._ZN5flash44flash_bwd_dq_dk_dv_loop_seqk_parallel_kernelI23Flash_bwd_kernel_traitsILi256ELi64ELi64ELi8ELi4ELi2ELi2ELb0ELb0EN7cutlass6half_tE19Flash_kernel_traitsILi256ELi64ELi64ELi8ES3_EELb1ELb1ELb0ELb1ELb0ELb0ELb0EEEvNS_16Flash_bwd_paramsE,"",@"SHT_CUDA_INFO"
	.sectionflags	@""
	.align	4


	//----- nvinfo : EIATTR_CUDA_API_VERSION
	.align		4
        /*0000*/ 	.byte	0x04, 0x37
        /*0002*/ 	.short	(.L_604 - .L_603)
.L_603:
        /*0004*/ 	.word	0x00000082


	//----- nvinfo : EIATTR_KPARAM_INFO
	.align		4
.L_604:
        /*0008*/ 	.byte	0x04, 0x17
        /*000a*/ 	.short	(.L_606 - .L_605)
.L_605:
        /*000c*/ 	.word	0x00000000
        /*0010*/ 	.short	0x0000
        /*0012*/ 	.short	0x0000
        /*0014*/ 	.byte	0x00, 0xf0, 0x01, 0x0a


	//----- nvinfo : EIATTR_SPARSE_MMA_MASK
	.align		4
.L_606:
        /*0018*/ 	.byte	0x03, 0x50
        /*001a*/ 	.short	0x0000


	//----- nvinfo : EIATTR_MAXREG_COUNT
	.align		4
        /*001c*/ 	.byte	0x03, 0x1b
        /*001e*/ 	.short	0x00ff


	//----- nvinfo : EIATTR_NUM_BARRIERS
	.align		4
        /*0020*/ 	.byte	0x02, 0x4c
        /*0022*/ 	.byte	0x01
	.zero		1


	//----- nvinfo : EIATTR_ANNOTATIONS
	.align		4
        /*0024*/ 	.byte	0x04, 0x55
        /*0026*/ 	.short	(.L_608 - .L_607)


	//   ....[0]....
.L_607:
        /* <DEDUP_REMOVED lines=26> */


	//----- nvinfo : EIATTR_MERCURY_ISA_VERSION
	.align		4
.L_608:
        /*01b0*/ 	.byte	0x03, 0x5f
        /*01b2*/ 	.short	0x0101


	//----- nvinfo : EIATTR_EXIT_INSTR_OFFSETS
	.align		4
        /*01b4*/ 	.byte	0x04, 0x1c
        /*01b6*/ 	.short	(.L_610 - .L_609)


	//   ....[0]....
.L_609:
        /*01b8*/ 	.word	0x000000c0


	//   ....[1]....
        /*01bc*/ 	.word	0x0000bc00


	//----- nvinfo : EIATTR_CRS_STACK_SIZE
	.align		4
.L_610:
        /*01c0*/ 	.byte	0x04, 0x1e
        /*01c2*/ 	.short	(.L_612 - .L_611)
.L_611:
        /*01c4*/ 	.word	0x00000000


	//----- nvinfo : EIATTR_CBANK_PARAM_SIZE
	.align		4
.L_612:
        /*01c8*/ 	.byte	0x03, 0x19
        /*01ca*/ 	.short	0x0280


	//----- nvinfo : EIATTR_PARAM_CBANK
	.align		4
        /*01cc*/ 	.byte	0x04, 0x0a
        /*01ce*/ 	.short	(.L_614 - .L_613)
	.align		4
.L_613:
        /*01d0*/ 	.word	index@(.nv.constant0._ZN5flash44flash_bwd_dq_dk_dv_loop_seqk_parallel_kernelI23Flash_bwd_kernel_traitsILi256ELi64ELi64ELi8ELi4ELi2ELi2ELb0ELb0EN7cutlass6half_tE19Flash_kernel_traitsILi256ELi64ELi64ELi8ES3_EELb1ELb1ELb0ELb1ELb0ELb0ELb0EEEvNS_16Flash_bwd_paramsE)
        /*01d4*/ 	.short	0x0210
        /*01d6*/ 	.short	0x0280


	//----- nvinfo : EIATTR_SW_WAR
	.align		4
.L_614:
        /*01d8*/ 	.byte	0x04, 0x36
        /*01da*/ 	.short	(.L_616 - .L_615)
.L_615:
        /*01dc*/ 	.word	0x00000008
.L_616:


//--------------------- .nv.info._ZN5flash44flash_bwd_dq_dk_dv_loop_seqk_parallel_kernelI23Flash_bwd_kernel_traitsILi256ELi64ELi64ELi8ELi4ELi2ELi2ELb0ELb0EN7cutlass6half_tE19Flash_kernel_traitsILi256ELi64ELi64ELi8ES3_EELb0ELb1ELb0ELb1ELb0ELb0ELb1EEEvNS_16Flash_bwd_paramsE --------------------------
	.section	.nv.info._ZN5flash44flash_bwd_dq_dk_dv_loop_seqk_parallel_kernelI23Flash_bwd_kernel_traitsILi256ELi64ELi64ELi8ELi4ELi2ELi2ELb0ELb0EN7cutlass6half_tE19Flash_kernel_traitsILi256ELi64ELi64ELi8ES3_EELb0ELb1ELb0ELb1ELb0ELb0ELb1EEEvNS_16Flash_bwd_paramsE,"",@"SHT_CUDA_INFO"
	.sectionflags	@""
	.align	4


	//----- nvinfo : EIATTR_CUDA_API_VERSION
	.align		4
        /*0000*/ 	.byte	0x04, 0x37
        /*0002*/ 	.short	(.L_618 - .L_617)
.L_617:
        /*0004*/ 	.word	0x00000082


	//----- nvinfo : EIATTR_KPARAM_INFO
	.align		4
.L_618:
        /*0008*/ 	.byte	0x04, 0x17
        /*000a*/ 	.short	(.L_620 - .L_619)
.L_619:
        /*000c*/ 	.word	0x00000000
        /*0010*/ 	.short	0x0000
        /*0012*/ 	.short	0x0000
        /*0014*/ 	.byte	0x00, 0xf0, 0x01, 0x0a


	//----- nvinfo : EIATTR_SPARSE_MMA_MASK
	.align		4
.L_620:
        /*0018*/ 	.byte	0x03, 0x50
        /*001a*/ 	.short	0x0000


	//----- nvinfo : EIATTR_MAXREG_COUNT
	.align		4
        /*001c*/ 	.byte	0x03, 0x1b
        /*001e*/ 	.short	0x00ff


	//----- nvinfo : EIATTR_NUM_BARRIERS
	.align		4
        /*0020*/ 	.byte	0x02, 0x4c
        /*0022*/ 	.byte	0x01
	.zero		1


	//----- nvinfo : EIATTR_ANNOTATIONS
	.align		4
        /*0024*/ 	.byte	0x04, 0x55
        /*0026*/ 	.short	(.L_622 - .L_621)


	//   ....[0]....
.L_621:
        /* <DEDUP_REMOVED lines=12> */


	//----- nvinfo : EIATTR_MERCURY_ISA_VERSION
	.align		4
.L_622:
        /*00d0*/ 	.byte	0x03, 0x5f
        /*00d2*/ 	.short	0x0101


	//----- nvinfo : EIATTR_EXIT_INSTR_OFFSETS
	.align		4
        /*00d4*/ 	.byte	0x04, 0x1c
        /*00d6*/ 	.short	(.L_624 - .L_623)


	//   ....[0]....
.L_623:
        /*00d8*/ 	.word	0x000000c0


	//   ....[1]....
        /*00dc*/ 	.word	0x0000b1e0


	//----- nvinfo : EIATTR_CRS_STACK_SIZE
	.align		4
.L_624:
        /*00e0*/ 	.byte	0x04, 0x1e
        /*00e2*/ 	.short	(.L_626 - .L_625)
.L_625:
        /*00e4*/ 	.word	0x00000000


	//----- nvinfo : EIATTR_CBANK_PARAM_SIZE
	.align		4
.L_626:
        /*00e8*/ 	.byte	0x03, 0x19
        /*00ea*/ 	.short	0x0280


	//----- nvinfo : EIATTR_PARAM_CBANK
	.align		4
        /*00ec*/ 	.byte	0x04, 0x0a
        /*00ee*/ 	.short	(.L_628 - .L_627)
	.align		4
.L_627:
        /*00f0*/ 	.word	index@(.nv.constant0._ZN5flash44flash_bwd_dq_dk_dv_loop_seqk_parallel_kernelI23Flash_bwd_kernel_traitsILi256ELi64ELi64ELi8ELi4ELi2ELi2ELb0ELb0EN7cutlass6half_tE19Flash_kernel_traitsILi256ELi64ELi64ELi8ES3_EELb0ELb1ELb0ELb1ELb0ELb0ELb1EEEvNS_16Flash_bwd_paramsE)
        /*00f4*/ 	.short	0x0210
        /*00f6*/ 	.short	0x0280


	//----- nvinfo : EIATTR_SW_WAR
	.align		4
.L_628:
        /*00f8*/ 	.byte	0x04, 0x36
        /*00fa*/ 	.short	(.L_630 - .L_629)
.L_629:
        /*00fc*/ 	.word	0x00000008
.L_630:


//--------------------- .nv.info._ZN5flash25flash_bwd_dot_do_o_kernelILb0E23Flash_bwd_kernel_traitsILi256ELi64ELi64ELi8ELi4ELi2ELi2ELb0ELb0EN7cutlass6half_tE19Flash_kernel_traitsILi256ELi64ELi64ELi8ES3_EEEEvNS_16Flash_bwd_paramsE --------------------------
	.section	.nv.info._ZN5flash25flash_bwd_dot_do_o_kernelILb0E23Flash_bwd_kernel_traitsILi256ELi64ELi64ELi8ELi4ELi2ELi2ELb0ELb0EN7cutlass6half_tE19Flash_kernel_traitsILi256ELi64ELi64ELi8ES3_EEEEvNS_16Flash_bwd_paramsE,"",@"SHT_CUDA_INFO"
	.sectionflags	@""
	.align	4


	//----- nvinfo : EIATTR_CUDA_API_VERSION
	.align		4
        /*0000*/ 	.byte	0x04, 0x37
        /*0002*/ 	.short	(.L_632 - .L_631)
.L_631:
        /*0004*/ 	.word	0x00000082


	//----- nvinfo : EIATTR_KPARAM_INFO
	.align		4
.L_632:
        /*0008*/ 	.byte	0x04, 0x17
        /*000a*/ 	.short	(.L_634 - .L_633)
.L_633:
        /*000c*/ 	.word	0x00000000
        /*0010*/ 	.short	0x0000
        /*0012*/ 	.short	0x0000
        /*0014*/ 	.byte	0x00, 0xf0, 0x01, 0x0a


	//----- nvinfo : EIATTR_SPARSE_MMA_MASK
	.align		4
.L_634:
        /*0018*/ 	.byte	0x03, 0x50
        /*001a*/ 	.short	0x0000


	//----- nvinfo : EIATTR_MAXREG_COUNT
	.align		4
        /*001c*/ 	.byte	0x03, 0x1b
        /*001e*/ 	.short	0x00ff


	//----- nvinfo : EIATTR_MERCURY_ISA_VERSION
	.align		4
        /*0020*/ 	.byte	0x03, 0x5f
        /*0022*/ 	.short	0x0101


	//----- nvinfo : EIATTR_COOP_GROUP_MASK_REGIDS
	.align		4
        /*0024*/ 	.byte	0x04, 0x29
        /*0026*/ 	.short	(.L_636 - .L_635)


	//   ....[0]....
.L_635:
        /*0028*/ 	.word	0xffffffff


	//   ....[1]....
        /*002c*/ 	.word	0xffffffff


	//   ....[2]....
        /*0030*/ 	.word	0xffffffff


	//   ....[3]....
        /*0034*/ 	.word	0xffffffff


	//   ....[4]....
        /*0038*/ 	.word	0xffffffff


	//   ....[5]....
        /*003c*/ 	.word	0xffffffff


	//----- nvinfo : EIATTR_COOP_GROUP_INSTR_OFFSETS
	.align		4
.L_636:
        /*0040*/ 	.byte	0x04, 0x28
        /*0042*/ 	.short	(.L_638 - .L_637)


	//   ....[0]....
.L_637:
        /*0044*/ 	.word	0x00001bd0


	//   ....[1]....
        /*0048*/ 	.word	0x00001bf0


	//   ....[2]....
        /*004c*/ 	.word	0x00001c30


	//   ....[3]....
        /*0050*/ 	.word	0x00001c50


	//   ....[4]....
        /*0054*/ 	.word	0x00001ca0


	//   ....[5]....
        /*0058*/ 	.word	0x00001cd0


	//----- nvinfo : EIATTR_EXIT_INSTR_OFFSETS
	.align		4
.L_638:
        /*005c*/ 	.byte	0x04, 0x1c
        /*005e*/ 	.short	(.L_640 - .L_639)


	//   ....[0]....
.L_639:
        /*0060*/ 	.word	0x00000100


	//   ....[1]....
        /*0064*/ 	.word	0x00001d30


	//   ....[2]....
        /*0068*/ 	.word	0x00001d50


	//----- nvinfo : EIATTR_CRS_STACK_SIZE
	.align		4
.L_640:
        /*006c*/ 	.byte	0x04, 0x1e
        /*006e*/ 	.short	(.L_642 - .L_641)
.L_641:
        /*0070*/ 	.word	0x00000000


	//----- nvinfo : EIATTR_CBANK_PARAM_SIZE
	.align		4
.L_642:
        /*0074*/ 	.byte	0x03, 0x19
        /*0076*/ 	.short	0x0280


	//----- nvinfo : EIATTR_PARAM_CBANK
	.align		4
        /*0078*/ 	.byte	0x04, 0x0a
        /*007a*/ 	.short	(.L_644 - .L_643)
	.align		4
.L_643:
        /*007c*/ 	.word	index@(.nv.constant0._ZN5flash25flash_bwd_dot_do_o_kernelILb0E23Flash_bwd_kernel_traitsILi256ELi64ELi64ELi8ELi4ELi2ELi2ELb0ELb0EN7cutlass6half_tE19Flash_kernel_traitsILi256ELi64ELi64ELi8ES3_EEEEvNS_16Flash_bwd_paramsE)
        /*0080*/ 	.short	0x0210
        /*0082*/ 	.short	0x0280


	//----- nvinfo : EIATTR_SW_WAR
	.align		4
.L_644:
        /*0084*/ 	.byte	0x04, 0x36
        /*0086*/ 	.short	(.L_646 - .L_645)
.L_645:
        /*0088*/ 	.word	0x00000008
.L_646:


//--------------------- .nv.info._ZN5flash25flash_bwd_dot_do_o_kernelILb1E23Flash_bwd_kernel_traitsILi256ELi64ELi64ELi8ELi4ELi2ELi2ELb0ELb0EN7cutlass6half_tE19Flash_kernel_traitsILi256ELi64ELi64ELi8ES3_EEEEvNS_16Flash_bwd_paramsE --------------------------
	.section	.nv.info._ZN5flash25flash_bwd_dot_do_o_kernelILb1E23Flash_bwd_kernel_traitsILi256ELi64ELi64ELi8ELi4ELi2ELi2ELb0ELb0EN7cutlass6half_tE19Flash_kernel_traitsILi256ELi64ELi64ELi8ES3_EEEEvNS_16Flash_bwd_paramsE,"",@"SHT_CUDA_INFO"
	.sectionflags	@""
	.align	4


	//----- nvinfo : EIATTR_CUDA_API_VERSION
	.align		4
        /*0000*/ 	.byte	0x04, 0x37
        /*0002*/ 	.short	(.L_648 - .L_647)
.L_647:
        /*0004*/ 	.word	0x00000082


	//----- nvinfo : EIATTR_KPARAM_INFO
	.align		4
.L_648:
        /*0008*/ 	.byte	0x04, 0x17
        /*000a*/ 	.short	(.L_650 - .L_649)
.L_649:
        /*000c*/ 	.word	0x00000000
        /*0010*/ 	.short	0x0000
        /*0012*/ 	.short	0x0000
        /*0014*/ 	.byte	0x00, 0xf0, 0x01, 0x0a


	//----- nvinfo : EIATTR_SPARSE_MMA_MASK
	.align		4
.L_650:
        /*0018*/ 	.byte	0x03, 0x50
        /*001a*/ 	.short	0x0000


	//----- nvinfo : EIATTR_MAXREG_COUNT
	.align		4
        /*001c*/ 	.byte	0x03, 0x1b
        /*001e*/ 	.short	0x00ff


	//----- nvinfo : EIATTR_MERCURY_ISA_VERSION
	.align		4
        /*0020*/ 	.byte	0x03, 0x5f
        /*0022*/ 	.short	0x0101


	//----- nvinfo : EIATTR_COOP_GROUP_MASK_REGIDS
	.align		4
        /*0024*/ 	.byte	0x04, 0x29
        /*0026*/ 	.short	(.L_652 - .L_651)


	//   ....[0]....
.L_651:
        /*0028*/ 	.word	0xffffffff


	//   ....[1]....
        /*002c*/ 	.word	0xffffffff


	//   ....[2]....
        /*0030*/ 	.word	0xffffffff


	//   ....[3]....
        /*0034*/ 	.word	0xffffffff


	//   ....[4]....
        /*0038*/ 	.word	0xffffffff


	//   ....[5]....
        /*003c*/ 	.word	0xffffffff


	//----- nvinfo : EIATTR_COOP_GROUP_INSTR_OFFSETS
	.align		4
.L_652:
        /*0040*/ 	.byte	0x04, 0x28
        /*0042*/ 	.short	(.L_654 - .L_653)


	//   ....[0]....
.L_653:
        /*0044*/ 	.word	0x00001f10


	//   ....[1]....
        /*0048*/ 	.word	0x00001f20


	//   ....[2]....
        /*004c*/ 	.word	0x00001f60


	//   ....[3]....
        /*0050*/ 	.word	0x00001f90


	//   ....[4]....
        /*0054*/ 	.word	0x00001ff0


	//   ....[5]....
        /*0058*/ 	.word	0x00002000


	//----- nvinfo : EIATTR_EXIT_INSTR_OFFSETS
	.align		4
.L_654:
        /*005c*/ 	.byte	0x04, 0x1c
        /*005e*/ 	.short	(.L_656 - .L_655)


	//   ....[0]....
.L_655:
        /*0060*/ 	.word	0x00000100


	//   ....[1]....
        /*0064*/ 	.word	0x000021d0


	//----- nvinfo : EIATTR_CRS_STACK_SIZE
	.align		4
.L_656:
        /*0068*/ 	.byte	0x04, 0x1e
        /*006a*/ 	.short	(.L_658 - .L_657)
.L_657:
        /*006c*/ 	.word	0x00000000


	//----- nvinfo : EIATTR_CBANK_PARAM_SIZE
	.align		4
.L_658:
        /*0070*/ 	.byte	0x03, 0x19
        /*0072*/ 	.short	0x0280


	//----- nvinfo : EIATTR_PARAM_CBANK
	.align		4
        /*0074*/ 	.byte	0x04, 0x0a
        /*0076*/ 	.short	(.L_660 - .L_659)
	.align		4
.L_659:
        /*0078*/ 	.word	index@(.nv.constant0._ZN5flash25flash_bwd_dot_do_o_kernelILb1E23Flash_bwd_kernel_traitsILi256ELi64ELi64ELi8ELi4ELi2ELi2ELb0ELb0EN7cutlass6half_tE19Flash_kernel_traitsILi256ELi64ELi64ELi8ES3_EEEEvNS_16Flash_bwd_paramsE)
        /*007c*/ 	.short	0x0210
        /*007e*/ 	.short	0x0280


	//----- nvinfo : EIATTR_SW_WAR
	.align		4
.L_660:
        /*0080*/ 	.byte	0x04, 0x36
        /*0082*/ 	.short	(.L_662 - .L_661)
.L_661:
        /*0084*/ 	.word	0x00000008
.L_662:


//--------------------- .nv.callgraph             --------------------------
	.section	.nv.callgraph,"",@"SHT_CUDA_CALLGRAPH"
	.align	4
	.sectionentsize	8
	.align		4
        /*0000*/ 	.word	0x00000000
	.align		4
        /*0004*/ 	.word	0xffffffff
	.align		4
        /*0008*/ 	.word	0x00000000
	.align		4
        /*000c*/ 	.word	0xfffffffe
	.align		4
        /*0010*/ 	.word	0x00000000
	.align		4
        /*0014*/ 	.word	0xfffffffd
	.align		4
        /*0018*/ 	.word	0x00000000
	.align		4
        /*001c*/ 	.word	0xfffffffc


//--------------------- .nv.constant4             --------------------------
	.section	.nv.constant4,"a",@progbits
	.align	8
	.align		8
.nv.constant4:
        /*0000*/ 	.dword	_ZN73_INTERNAL_b0345897_37_flash_bwd_hdim256_fp16_causal_sm80_cu_d53ad458_28204cuda3std3__45__cpo5beginE
	.align		8
        /*0008*/ 	.dword	_ZN73_INTERNAL_b0345897_37_flash_bwd_hdim256_fp16_causal_sm80_cu_d53ad458_28204cuda3std3__45__cpo3endE
	.align		8
        /*0010*/ 	.dword	_ZN73_INTERNAL_b0345897_37_flash_bwd_hdim256_fp16_causal_sm80_cu_d53ad458_28204cuda3std3__45__cpo6cbeginE
	.align		8
        /*0018*/ 	.dword	_ZN73_INTERNAL_b0345897_37_flash_bwd_hdim256_fp16_causal_sm80_cu_d53ad458_28204cuda3std3__45__cpo4cendE
	.align		8
        /*0020*/ 	.dword	_ZN73_INTERNAL_b0345897_37_flash_bwd_hdim256_fp16_causal_sm80_cu_d53ad458_28204cuda3std3__475_GLOBAL__N__b0345897_37_flash_bwd_hdim256_fp16_causal_sm80_cu_d53ad458_28206ignoreE
	.align		8
        /*0028*/ 	.dword	_ZN73_INTERNAL_b0345897_37_flash_bwd_hdim256_fp16_causal_sm80_cu_d53ad458_28204cuda3std3__419piecewise_constructE
	.align		8
        /*0030*/ 	.dword	_ZN73_INTERNAL_b0345897_37_flash_bwd_hdim256_fp16_causal_sm80_cu_d53ad458_28204cuda3std3__48in_placeE
	.align		8
        /*0038*/ 	.dword	_ZN73_INTERNAL_b0345897_37_flash_bwd_hdim256_fp16_causal_sm80_cu_d53ad458_28204cuda3std6ranges3__45__cpo4swapE
	.align		8
        /*0040*/ 	.dword	_ZN73_INTERNAL_b0345897_37_flash_bwd_hdim256_fp16_causal_sm80_cu_d53ad458_28204cuda3std6ranges3__45__cpo9iter_moveE
	.align		8
        /*0048*/ 	.dword	_ZN73_INTERNAL_b0345897_37_flash_bwd_hdim256_fp16_causal_sm80_cu_d53ad458_28204cute7productE
	.align		8
        /*0050*/ 	.dword	_ZN73_INTERNAL_b0345897_37_flash_bwd_hdim256_fp16_causal_sm80_cu_d53ad458_28204cute1_E


//--------------------- .text._ZN5flash27flash_bwd_convert_dq_kernelI23Flash_bwd_kernel_traitsILi256ELi64ELi32ELi8ELi4ELi1ELi2ELb1ELb1EN7cutlass6half_tE19Flash_kernel_traitsILi256ELi64ELi32ELi8ES3_EEEEvNS_16Flash_bwd_paramsEi --------------------------
	.section	.text._ZN5flash27flash_bwd_convert_dq_kernelI23Flash_bwd_kernel_traitsILi256ELi64ELi32ELi8ELi4ELi1ELi2ELb1ELb1EN7cutlass6half_tE19Flash_kernel_traitsILi256ELi64ELi32ELi8ES3_EEEEvNS_16Flash_bwd_paramsEi,"ax",@progbits
	.align	128
        .global         _ZN5flash27flash_bwd_convert_dq_kernelI23Flash_bwd_kernel_traitsILi256ELi64ELi32ELi8ELi4ELi1ELi2ELb1ELb1EN7cutlass6half_tE19Flash_kernel_traitsILi256ELi64ELi32ELi8ES3_EEEEvNS_16Flash_bwd_paramsEi
        .type           _ZN5flash27flash_bwd_convert_dq_kernelI23Flash_bwd_kernel_traitsILi256ELi64ELi32ELi8ELi4ELi1ELi2ELb1ELb1EN7cutlass6half_tE19Flash_kernel_traitsILi256ELi64ELi32ELi8ES3_EEEEvNS_16Flash_bwd_paramsEi,@function
        .size           _ZN5flash27flash_bwd_convert_dq_kernelI23Flash_bwd_kernel_traitsILi256ELi64ELi32ELi8ELi4ELi1ELi2ELb1ELb1EN7cutlass6half_tE19Flash_kernel_traitsILi256ELi64ELi32ELi8ES3_EEEEvNS_16Flash_bwd_paramsEi,(.L_x_1029 - _ZN5flash27flash_bwd_convert_dq_kernelI23Flash_bwd_kernel_traitsILi256ELi64ELi32ELi8ELi4ELi1ELi2ELb1ELb1EN7cutlass6half_tE19Flash_kernel_traitsILi256ELi64ELi32ELi8ES3_EEEEvNS_16Flash_bwd_paramsEi)
        .other          _ZN5flash27flash_bwd_convert_dq_kernelI23Flash_bwd_kernel_traitsILi256ELi64ELi32ELi8ELi4ELi1ELi2ELb1ELb1EN7cutlass6half_tE19Flash_kernel_traitsILi256ELi64ELi32ELi8ES3_EEEEvNS_16Flash_bwd_paramsEi,@"STO_CUDA_ENTRY STV_DEFAULT"
_ZN5flash27flash_bwd_convert_dq_kernelI23Flash_bwd_kernel_traitsILi256ELi64ELi32ELi8ELi4ELi1ELi2ELb1ELb1EN7cutlass6half_tE19Flash_kernel_traitsILi256ELi64ELi32ELi8ES3_EEEEvNS_16Flash_bwd_paramsEi:
.text._ZN5flash27flash_bwd_convert_dq_kernelI23Flash_bwd_kernel_traitsILi256ELi64ELi32ELi8ELi4ELi1ELi2ELb1ELb1EN7cutlass6half_tE19Flash_kernel_traitsILi256ELi64ELi32ELi8ES3_EEEEvNS_16Flash_bwd_paramsEi:
[----:B------:R-:W-:Y:S01]  /*0000*/  LDC R1, c[0x0][0x28] ;  /* 0x00000a00ff017b82 */ /* 0x000fe20000000800 */
[----:B------:R-:W0:Y:S07]  /*0010*/  S2R R11, SR_CTAID.Y ;  /* 0x00000000000b7919 */ /* 0x000e2e0000002600 */
[----:B------:R-:W0:Y:S01]  /*0020*/  LDC.64 R2, c[0x0][0x2f0] ;  /* 0x0000bc00ff027b82 */ /* 0x000e220000000a00 */
[----:B------:R-:W-:Y:S01]  /*0030*/  ULDC.64 UR4, c[0x0][0x2f0] ;  /* 0x0000bc0000047ab9 */ /* 0x000fe20000000a00 */
[----:B------:R-:W-:Y:S01]  /*0040*/  MOV R7, 0xffffffff ;  /* 0xffffffff00077802 */ /* 0x000fe20000000f00 */
[----:B------:R-:W-:Y:S01]  /*0050*/  ULDC.64 UR8, c[0x0][0x208] ;  /* 0x0000820000087ab9 */ /* 0x000fe20000000a00 */
[----:B------:R-:W-:-:S04]  /*0060*/  ISETP.NE.U32.AND P0, PT, RZ, UR4, PT ;  /* 0x00000004ff007c0c */ /* 0x000fc8000bf05070 */
[----:B------:R-:W-:Y:S01]  /*0070*/  ISETP.NE.AND.EX P0, PT, RZ, UR5, PT, P0 ;  /* 0x00000005ff007c0c */ /* 0x000fe2000bf05300 */
[----:B0-----:R-:W-:-:S12]  /*0080*/  IMAD.WIDE R2, R11, 0x4, R2 ;  /* 0x000000040b027825 */ /* 0x001fd800078e0202 */
[----:B------:R-:W2:Y:S04]  /*0090*/  @P0 LDG.E R7, desc[UR8][R2.64] ;  /* 0x0000000802070981 */ /* 0x000ea8000c1e1900 */
[----:B------:R-:W2:Y:S01]  /*00a0*/  @P0 LDG.E R0, desc[UR8][R2.64+0x4] ;  /* 0x0000040802000981 */ /* 0x000ea2000c1e1900 */
[----:B------:R-:W0:Y:S02]  /*00b0*/  S2UR UR5, SR_CTAID.X ;  /* 0x00000000000579c3 */ /* 0x000e240000002500 */
[----:B0-----:R-:W-:Y:S01]  /*00c0*/  USHF.L.U32 UR5, UR5, 0x6, URZ ;  /* 0x0000000605057899 */ /* 0x001fe2000800063f */
[----:B--2---:R-:W-:-:S06]  /*00d0*/  @P0 IMAD.IADD R0, R0, 0x1, -R7 ;  /* 0x0000000100000824 */ /* 0x004fcc00078e0a07 */
[----:B------:R-:W0:Y:S02]  /*00e0*/  @!P0 LDC R0, c[0x0][0x2c4] ;  /* 0x0000b100ff008b82 */ /* 0x000e240000000800 */
[----:B0-----:R-:W-:-:S13]  /*00f0*/  ISETP.GT.AND P1, PT, R0, UR5, PT ;  /* 0x0000000500007c0c */ /* 0x001fda000bf24270 */
[----:B------:R-:W-:Y:S05]  /*0100*/  @!P1 EXIT ;  /* 0x000000000000994d */ /* 0x000fea0003800000 */
[----:B------:R-:W-:Y:S01]  /*0110*/  ISETP.NE.AND P1, PT, R7, -0x1, PT ;  /* 0xffffffff0700780c */ /* 0x000fe20003f25270 */
[----:B------:R-:W0:Y:S01]  /*0120*/  LDC R2, c[0x0][0x2d4] ;  /* 0x0000b500ff027b82 */ /* 0x000e220000000800 */
[----:B------:R-:W1:Y:S07]  /*0130*/  S2R R12, SR_TID.X ;  /* 0x00000000000c7919 */ /* 0x000e6e0000002100 */
[----:B------:R-:W2:Y:S04]  /*0140*/  LDC R27, c[0x0][0x270] ;  /* 0x00009c00ff1b7b82 */ /* 0x000ea80000000800 */
[----:B------:R-:W-:-:S04]  /*0150*/  @P1 IMAD.MOV.U32 R21, RZ, RZ, R7 ;  /* 0x000000ffff151224 */ /* 0x000fc800078e0007 */
[----:B------:R-:W3:Y:S08]  /*0160*/  @P1 LDC.64 R14, c[0x0][0x448] ;  /* 0x00011200ff0e1b82 */ /* 0x000ef00000000a00 */
[----:B------:R-:W4:Y:S01]  /*0170*/  LDC R22, c[0x0][0x2dc] ;  /* 0x0000b700ff167b82 */ /* 0x000f220000000800 */
[----:B0-----:R-:W-:Y:S01]  /*0180*/  IMAD.WIDE R2, R11, R2, RZ ;  /* 0x000000020b027225 */ /* 0x001fe200078e02ff */
[----:B--2---:R-:W-:-:S03]  /*0190*/  SHF.R.S32.HI R5, RZ, 0x1f, R27 ;  /* 0x0000001fff057819 */ /* 0x004fc6000001141b */
[-C--:B------:R-:W-:Y:S02]  /*01a0*/  IMAD R3, R3, R27.reuse, RZ ;  /* 0x0000001b03037224 */ /* 0x080fe400078e02ff */
[----:B------:R-:W-:-:S04]  /*01b0*/  IMAD.WIDE.U32 R8, R2, R27, RZ ;  /* 0x0000001b02087225 */ /* 0x000fc800078e00ff */
[----:B------:R-:W-:Y:S02]  /*01c0*/  IMAD R3, R2, R5, R3 ;  /* 0x0000000502037224 */ /* 0x000fe400078e0203 */
[----:B---3--:R-:W-:-:S03]  /*01d0*/  @P1 IMAD.WIDE.U32 R4, R7, R14, RZ ;  /* 0x0000000e07041225 */ /* 0x008fc600078e00ff */
[----:B------:R-:W-:Y:S01]  /*01e0*/  IADD3 R10, R9, R3, RZ ;  /* 0x00000003090a7210 */ /* 0x000fe20007ffe0ff */
[----:B------:R-:W-:Y:S01]  /*01f0*/  @P1 IMAD R2, R7, R15, R5 ;  /* 0x0000000f07021224 */ /* 0x000fe200078e0205 */
[----:B-1--4-:R-:W-:Y:S06]  /*0200*/  @P1 BRA `(.L_x_0) ;  /* 0x00000000001c1947 */ /* 0x012fec0003800000 */
[----:B------:R-:W0:Y:S01]  /*0210*/  LDC.64 R6, c[0x0][0x430] ;  /* 0x00010c00ff067b82 */ /* 0x000e220000000a00 */
[----:B------:R-:W-:Y:S02]  /*0220*/  SHF.R.S32.HI R3, RZ, 0x1f, R11 ;  /* 0x0000001fff037819 */ /* 0x000fe4000001140b */
[----:B------:R-:W-:-:S03]  /*0230*/  MOV R21, 0xffffffff ;  /* 0xffffffff00157802 */ /* 0x000fc60000000f00 */
[-C--:B0-----:R-:W-:Y:S02]  /*0240*/  IMAD R2, R3, R6.reuse, RZ ;  /* 0x0000000603027224 */ /* 0x081fe400078e02ff */
[----:B------:R-:W-:-:S04]  /*0250*/  IMAD.WIDE.U32 R4, R11, R6, RZ ;  /* 0x000000060b047225 */ /* 0x000fc800078e00ff */
[----:B------:R-:W-:-:S04]  /*0260*/  IMAD R3, R11, R7, R2 ;  /* 0x000000070b037224 */ /* 0x000fc800078e0202 */
[----:B------:R-:W-:-:S07]  /*0270*/  IMAD.IADD R2, R5, 0x1, R3 ;  /* 0x0000000105027824 */ /* 0x000fce00078e0203 */
.L_x_0:
[----:B------:R-:W-:Y:S01]  /*0280*/  SHF.R.S32.HI R3, RZ, 0x1f, R12 ;  /* 0x0000001fff037819 */ /* 0x000fe2000001140c */
[----:B------:R-:W0:Y:S01]  /*0290*/  S2UR UR7, SR_CTAID.Z ;  /* 0x00000000000779c3 */ /* 0x000e220000002700 */
[----:B------:R-:W-:Y:S01]  /*02a0*/  SHF.R.S32.HI R9, RZ, 0x1f, R22 ;  /* 0x0000001fff097819 */ /* 0x000fe20000011416 */
[----:B------:R-:W-:Y:S01]  /*02b0*/  IMAD R10, R10, R22, RZ ;  /* 0x000000160a0a7224 */ /* 0x000fe200078e02ff */
[-C--:B------:R-:W-:Y:S01]  /*02c0*/  LEA.HI R5, R3, R12.reuse, RZ, 0x2 ;  /* 0x0000000c03057211 */ /* 0x080fe200078f10ff */
[----:B------:R-:W-:Y:S01]  /*02d0*/  IMAD.WIDE R6, R11, 0x80, RZ ;  /* 0x000000800b067825 */ /* 0x000fe200078e02ff */
[CC--:B------:R-:W-:Y:S01]  /*02e0*/  LEA.HI R15, R3.reuse, R12.reuse, RZ, 0x5 ;  /* 0x0000000c030f7211 */ /* 0x0c0fe200078f28ff */
[----:B------:R-:W-:Y:S01]  /*02f0*/  HFMA2.MMA R23, -RZ, RZ, 0, 0 ;  /* 0x00000000ff177435 */ /* 0x000fe200000001ff */
[----:B------:R-:W-:Y:S01]  /*0300*/  LEA.HI R13, R3, R12, RZ, 0x6 ;  /* 0x0000000c030d7211 */ /* 0x000fe200078f30ff */
[----:B------:R-:W-:Y:S01]  /*0310*/  IMAD R25, R9, R8, R10 ;  /* 0x0000000809197224 */ /* 0x000fe200078e020a */
[--C-:B------:R-:W-:Y:S01]  /*0320*/  SHF.R.S32.HI R10, RZ, 0x2, R5.reuse ;  /* 0x00000002ff0a7819 */ /* 0x100fe20000011405 */
[----:B------:R-:W-:Y:S01]  /*0330*/  USHF.R.S32.HI UR4, URZ, 0x1f, UR5 ;  /* 0x0000001f3f047899 */ /* 0x000fe20008011405 */
[----:B------:R-:W-:Y:S01]  /*0340*/  SHF.R.S32.HI R9, RZ, 0x1f, R5 ;  /* 0x0000001fff097819 */ /* 0x000fe20000011405 */
[----:B------:R-:W-:Y:S01]  /*0350*/  ULDC.64 UR10, c[0x0][0x400] ;  /* 0x00010000000a7ab9 */ /* 0x000fe20000000a00 */
[----:B------:R-:W-:Y:S01]  /*0360*/  SEL R18, R6, RZ, P0 ;  /* 0x000000ff06127207 */ /* 0x000fe20000000000 */
[----:B------:R-:W-:Y:S01]  /*0370*/  IMAD.MOV.U32 R91, RZ, RZ, RZ ;  /* 0x000000ffff5b7224 */ /* 0x000fe200078e00ff */
[----:B------:R-:W-:Y:S01]  /*0380*/  LEA.HI R3, R9, R10, RZ, 0x3 ;  /* 0x0000000a09037211 */ /* 0x000fe200078f18ff */
[----:B------:R-:W-:Y:S01]  /*0390*/  IMAD.WIDE.U32 R8, R8, R22, RZ ;  /* 0x0000001608087225 */ /* 0x000fe200078e00ff */
[----:B------:R-:W-:-:S02]  /*03a0*/  SEL R19, R7, RZ, P0 ;  /* 0x000000ff07137207 */ /* 0x000fc40000000000 */
[----:B------:R-:W-:Y:S02]  /*03b0*/  CS2R R30, SRZ ;  /* 0x00000000001e7805 */ /* 0x000fe4000001ff00 */
[----:B------:R-:W-:Y:S01]  /*03c0*/  LOP3.LUT R5, R5, 0x7ffffffc, RZ, 0xc0, !PT ;  /* 0x7ffffffc05057812 */ /* 0x000fe200078ec0ff */
[----:B------:R-:W-:Y:S01]  /*03d0*/  IMAD.WIDE R6, R27, R22, RZ ;  /* 0x000000161b067225 */ /* 0x000fe200078e02ff */
[----:B------:R-:W-:Y:S02]  /*03e0*/  LOP3.LUT R11, R15, 0xffffffe0, RZ, 0xc0, !PT ;  /* 0xffffffe00f0b7812 */ /* 0x000fe400078ec0ff */
[----:B------:R-:W-:Y:S02]  /*03f0*/  CS2R R28, SRZ ;  /* 0x00000000001c7805 */ /* 0x000fe4000001ff00 */
[----:B------:R-:W-:Y:S01]  /*0400*/  LOP3.LUT R3, R3, 0xfffffff8, RZ, 0xc0, !PT ;  /* 0xfffffff803037812 */ /* 0x000fe200078ec0ff */
[----:B------:R-:W-:Y:S01]  /*0410*/  IMAD.IADD R14, R12, 0x1, -R5 ;  /* 0x000000010c0e7824 */ /* 0x000fe200078e0a05 */
[----:B------:R-:W-:Y:S01]  /*0420*/  IADD3 R17, -R11, R12, RZ ;  /* 0x0000000c0b117210 */ /* 0x000fe20007ffe1ff */
[----:B------:R-:W-:Y:S01]  /*0430*/  IMAD R5, R7, R21, RZ ;  /* 0x0000001507057224 */ /* 0x000fe200078e02ff */
[----:B------:R-:W-:Y:S01]  /*0440*/  IADD3 R20, R9, R25, RZ ;  /* 0x0000001909147210 */ /* 0x000fe20007ffe0ff */
[----:B------:R-:W-:Y:S01]  /*0450*/  IMAD.IADD R12, R10, 0x1, -R3 ;  /* 0x000000010a0c7824 */ /* 0x000fe200078e0a03 */
[----:B------:R-:W-:Y:S01]  /*0460*/  SHF.R.S32.HI R16, RZ, 0x5, R15 ;  /* 0x00000005ff107819 */ /* 0x000fe2000001140f */
[----:B------:R-:W-:Y:S01]  /*0470*/  IMAD.WIDE.U32 R10, R6, R21, RZ ;  /* 0x00000015060a7225 */ /* 0x000fe200078e00ff */
[----:B------:R-:W-:-:S02]  /*0480*/  SHF.R.S32.HI R13, RZ, 0x6, R13 ;  /* 0x00000006ff0d7819 */ /* 0x000fc4000001140d */
[----:B------:R-:W-:Y:S02]  /*0490*/  CS2R R24, SRZ ;  /* 0x0000000000187805 */ /* 0x000fe4000001ff00 */
[----:B------:R-:W-:Y:S01]  /*04a0*/  LEA.HI R15, R15, R16, RZ, 0x1 ;  /* 0x000000100f0f7211 */ /* 0x000fe200078f08ff */
[----:B------:R-:W-:Y:S01]  /*04b0*/  IMAD R23, R6, R23, R5 ;  /* 0x0000001706177224 */ /* 0x000fe200078e0205 */
[----:B------:R-:W-:Y:S01]  /*04c0*/  SEL R8, R8, R10, !P1 ;  /* 0x0000000a08087207 */ /* 0x000fe20004800000 */
[----:B0-----:R-:W-:Y:S01]  /*04d0*/  IMAD R5, R22, UR7, RZ ;  /* 0x0000000716057c24 */ /* 0x001fe2000f8e02ff */
[----:B------:R-:W-:Y:S01]  /*04e0*/  LOP3.LUT R15, R15, 0x3ffffe, RZ, 0xc0, !PT ;  /* 0x003ffffe0f0f7812 */ /* 0x000fe200078ec0ff */
[----:B------:R-:W-:Y:S01]  /*04f0*/  @P1 IMAD.IADD R20, R11, 0x1, R23 ;  /* 0x000000010b141824 */ /* 0x000fe200078e0217 */
[----:B------:R-:W-:Y:S01]  /*0500*/  IADD3 R11, P0, R18, UR5, RZ ;  /* 0x00000005120b7c10 */ /* 0x000fe2000ff1e0ff */
[----:B------:R-:W-:Y:S01]  /*0510*/  IMAD R3, R27, R22, RZ ;  /* 0x000000161b037224 */ /* 0x000fe200078e02ff */
[----:B------:R-:W-:Y:S01]  /*0520*/  IADD3 R8, P1, R5, R8, RZ ;  /* 0x0000000805087210 */ /* 0x000fe20007f3e0ff */
[----:B------:R-:W-:Y:S01]  /*0530*/  IMAD.SHL.U32 R12, R12, 0x40, RZ ;  /* 0x000000400c0c7824 */ /* 0x000fe200078e00ff */
[----:B------:R-:W-:Y:S01]  /*0540*/  IADD3 R15, R16, -R15, RZ ;  /* 0x8000000f100f7210 */ /* 0x000fe20007ffe0ff */
[----:B------:R-:W-:Y:S01]  /*0550*/  IMAD R17, R3, R16, R17 ;  /* 0x0000001003117224 */ /* 0x000fe200078e0211 */
[----:B------:R-:W-:Y:S01]  /*0560*/  LEA.HI.X.SX32 R9, R5, R20, 0x1, P1 ;  /* 0x0000001405097211 */ /* 0x000fe200008f0eff */
[----:B------:R-:W-:Y:S01]  /*0570*/  HFMA2.MMA R23, -RZ, RZ, 0, 0 ;  /* 0x00000000ff177435 */ /* 0x000fe200000001ff */
[----:B------:R-:W-:Y:S01]  /*0580*/  IADD3.X R5, R19, UR4, RZ, P0, !PT ;  /* 0x0000000413057c10 */ /* 0x000fe200087fe4ff */
[----:B------:R-:W-:Y:S01]  /*0590*/  IMAD R14, R15, 0x200, R14 ;  /* 0x000002000f0e7824 */ /* 0x000fe200078e020e */
[----:B------:R-:W-:Y:S01]  /*05a0*/  SHF.L.U32 R13, R13, 0x3, RZ ;  /* 0x000000030d0d7819 */ /* 0x000fe200000006ff */
[----:B------:R-:W-:Y:S01]  /*05b0*/  IMAD.WIDE.U32 R8, R6, R11, R8 ;  /* 0x0000000b06087225 */ /* 0x000fe200078e0008 */
[----:B------:R-:W-:-:S02]  /*05c0*/  LOP3.LUT R12, R12, 0x1c0, RZ, 0xc0, !PT ;  /* 0x000001c00c0c7812 */ /* 0x000fc400078ec0ff */
[----:B------:R-:W-:Y:S02]  /*05d0*/  CS2R R18, SRZ ;  /* 0x0000000000127805 */ /* 0x000fe4000001ff00 */
[----:B------:R-:W-:Y:S01]  /*05e0*/  MOV R22, RZ ;  /* 0x000000ff00167202 */ /* 0x000fe20000000f00 */
[----:B------:R-:W-:Y:S01]  /*05f0*/  IMAD R5, R5, R6, RZ ;  /* 0x0000000605057224 */ /* 0x000fe200078e02ff */
[----:B------:R-:W-:Y:S02]  /*0600*/  LOP3.LUT R13, R12, 0x18, R13, 0xf8, !PT ;  /* 0x000000180c0d7812 */ /* 0x000fe400078ef80d */
[----:B------:R-:W-:Y:S02]  /*0610*/  CS2R R20, SRZ ;  /* 0x0000000000147805 */ /* 0x000fe4000001ff00 */
[----:B------:R-:W-:Y:S01]  /*0620*/  SHF.R.U32.HI R12, RZ, 0x3, R12 ;  /* 0x00000003ff0c7819 */ /* 0x000fe2000001160c */
[----:B------:R-:W-:Y:S01]  /*0630*/  IMAD R6, R7, R11, R5 ;  /* 0x0000000b07067224 */ /* 0x000fe200078e0205 */
[----:B------:R-:W-:-:S02]  /*0640*/  SHF.R.S32.HI R7, RZ, 0x1f, R17 ;  /* 0x0000001fff077819 */ /* 0x000fc40000011411 */
[----:B------:R-:W-:Y:S02]  /*0650*/  CS2R R10, SRZ ;  /* 0x00000000000a7805 */ /* 0x000fe4000001ff00 */
[----:B------:R-:W-:Y:S02]  /*0660*/  IADD3 R17, P0, R17, R8, RZ ;  /* 0x0000000811117210 */ /* 0x000fe40007f1e0ff */
[----:B------:R-:W-:Y:S02]  /*0670*/  CS2R R26, SRZ ;  /* 0x00000000001a7805 */ /* 0x000fe4000001ff00 */
[----:B------:R-:W-:Y:S02]  /*0680*/  LOP3.LUT R5, R13, R12, RZ, 0x3c, !PT ;  /* 0x0000000c0d057212 */ /* 0x000fe400078e3cff */
[----:B------:R-:W-:Y:S02]  /*0690*/  CS2R R12, SRZ ;  /* 0x00000000000c7805 */ /* 0x000fe4000001ff00 */
[----:B------:R-:W-:Y:S01]  /*06a0*/  IADD3.X R8, R7, R9, R6, P0, !PT ;  /* 0x0000000907087210 */ /* 0x000fe200007fe406 */
[----:B------:R-:W-:Y:S01]  /*06b0*/  HFMA2.MMA R7, -RZ, RZ, 0, 0 ;  /* 0x00000000ff077435 */ /* 0x000fe200000001ff */
[----:B------:R-:W0:Y:S01]  /*06c0*/  LDC R6, c[0x0][0x490] ;  /* 0x00012400ff067b82 */ /* 0x000e220000000800 */
[----:B------:R-:W-:-:S02]  /*06d0*/  LEA R70, P0, R17, UR10, 0x2 ;  /* 0x0000000a11467c11 */ /* 0x000fc4000f8010ff */
[----:B------:R-:W-:Y:S02]  /*06e0*/  CS2R R38, SRZ ;  /* 0x0000000000267805 */ /* 0x000fe4000001ff00 */
[----:B------:R-:W-:Y:S01]  /*06f0*/  LEA R5, R14, R5, 0x1 ;  /* 0x000000050e057211 */ /* 0x000fe200078e08ff */
[----:B------:R-:W-:Y:S01]  /*0700*/  IMAD.MOV.U32 R14, RZ, RZ, RZ ;  /* 0x000000ffff0e7224 */ /* 0x000fe200078e00ff */
[----:B------:R-:W-:Y:S02]  /*0710*/  LEA.HI.X R15, R17, UR11, R8, 0x2, P0 ;  /* 0x0000000b110f7c11 */ /* 0x000fe400080f1408 */
[----:B------:R-:W-:Y:S02]  /*0720*/  CS2R R8, SRZ ;  /* 0x0000000000087805 */ /* 0x000fe4000001ff00 */
[----:B------:R-:W-:Y:S02]  /*0730*/  CS2R R16, SRZ ;  /* 0x0000000000107805 */ /* 0x000fe4000001ff00 */
[----:B------:R-:W-:-:S02]  /*0740*/  CS2R R32, SRZ ;  /* 0x0000000000207805 */ /* 0x000fc4000001ff00 */
[----:B------:R-:W-:Y:S02]  /*0750*/  CS2R R34, SRZ ;  /* 0x0000000000227805 */ /* 0x000fe4000001ff00 */
[----:B------:R-:W-:Y:S02]  /*0760*/  CS2R R36, SRZ ;  /* 0x0000000000247805 */ /* 0x000fe4000001ff00 */
[----:B------:R-:W-:Y:S02]  /*0770*/  CS2R R62, SRZ ;  /* 0x00000000003e7805 */ /* 0x000fe4000001ff00 */
[----:B------:R-:W-:Y:S02]  /*0780*/  CS2R R40, SRZ ;  /* 0x0000000000287805 */ /* 0x000fe4000001ff00 */
[----:B------:R-:W-:Y:S02]  /*0790*/  CS2R R42, SRZ ;  /* 0x00000000002a7805 */ /* 0x000fe4000001ff00 */
[----:B------:R-:W-:Y:S01]  /*07a0*/  CS2R R60, SRZ ;  /* 0x00000000003c7805 */ /* 0x000fe2000001ff00 */
[----:B------:R-:W-:Y:S01]  /*07b0*/  IMAD.MOV.U32 R89, RZ, RZ, RZ ;  /* 0x000000ffff597224 */ /* 0x000fe200078e00ff */
[----:B------:R-:W-:-:S02]  /*07c0*/  CS2R R64, SRZ ;  /* 0x0000000000407805 */ /* 0x000fc4000001ff00 */
[----:B------:R-:W-:Y:S02]  /*07d0*/  CS2R R66, SRZ ;  /* 0x0000000000427805 */ /* 0x000fe4000001ff00 */
[----:B------:R-:W-:Y:S02]  /*07e0*/  CS2R R68, SRZ ;  /* 0x0000000000447805 */ /* 0x000fe4000001ff00 */
[----:B------:R-:W-:Y:S02]  /*07f0*/  CS2R R78, SRZ ;  /* 0x00000000004e7805 */ /* 0x000fe4000001ff00 */
[----:B------:R-:W-:Y:S02]  /*0800*/  MOV R71, RZ ;  /* 0x000000ff00477202 */ /* 0x000fe40000000f00 */
[----:B------:R-:W-:Y:S02]  /*0810*/  CS2R R72, SRZ ;  /* 0x0000000000487805 */ /* 0x000fe4000001ff00 */
[----:B------:R-:W-:-:S02]  /*0820*/  CS2R R74, SRZ ;  /* 0x00000000004a7805 */ /* 0x000fc4000001ff00 */
[----:B------:R-:W-:Y:S02]  /*0830*/  CS2R R76, SRZ ;  /* 0x00000000004c7805 */ /* 0x000fe4000001ff00 */
[----:B0-----:R-:W-:Y:S01]  /*0840*/  ISETP.GE.AND P0, PT, R6, 0x1, PT ;  /* 0x000000010600780c */ /* 0x001fe20003f06270 */
[----:B------:R-:W-:Y:S01]  /*0850*/  IMAD.MOV.U32 R86, RZ, RZ, RZ ;  /* 0x000000ffff567224 */ /* 0x000fe200078e00ff */
[----:B------:R-:W-:Y:S02]  /*0860*/  CS2R R80, SRZ ;  /* 0x0000000000507805 */ /* 0x000fe4000001ff00 */
[----:B------:R-:W-:Y:S02]  /*0870*/  CS2R R82, SRZ ;  /* 0x0000000000527805 */ /* 0x000fe4000001ff00 */
[----:B------:R-:W-:-:S07]  /*0880*/  CS2R R84, SRZ ;  /* 0x0000000000547805 */ /* 0x000fce000001ff00 */
[----:B------:R-:W-:Y:S05]  /*0890*/  @!P0 BRA `(.L_x_1) ;  /* 0x0000000800d08947 */ /* 0x000fea0003800000 */
[----:B------:R-:W0:Y:S01]  /*08a0*/  LDC.64 R44, c[0x0][0x488] ;  /* 0x00012200ff2c7b82 */ /* 0x000e220000000a00 */
[----:B------:R-:W-:Y:S01]  /*08b0*/  IMAD.SHL.U32 R87, R3, 0x8, RZ ;  /* 0x0000000803577824 */ /* 0x000fe200078e00ff */
[----:B------:R-:W-:Y:S01]  /*08c0*/  UMOV UR4, URZ ;  /* 0x0000003f00047c82 */ /* 0x000fe20008000000 */
[----:B------:R-:W-:-:S03]  /*08d0*/  IMAD.MOV.U32 R14, RZ, RZ, RZ ;  /* 0x000000ffff0e7224 */ /* 0x000fc600078e00ff */
[----:B------:R-:W-:-:S04]  /*08e0*/  IADD3 R88, R87, 0x20, R87 ;  /* 0x0000002057587810 */ /* 0x000fc80007ffe057 */
[C---:B------:R-:W-:Y:S02]  /*08f0*/  IADD3 R90, R87.reuse, R88, RZ ;  /* 0x00000058575a7210 */ /* 0x040fe40007ffe0ff */
[----:B0-----:R-:W-:Y:S02]  /*0900*/  SHF.L.U64.HI R92, R44, 0x2, R45 ;  /* 0x000000022c5c7819 */ /* 0x001fe4000001022d */
[----:B------:R-:W-:-:S07]  /*0910*/  IADD3 R45, R87, R90, RZ ;  /* 0x0000005a572d7210 */ /* 0x000fce0007ffe0ff */
.L_x_2:
[----:B------:R-:W-:Y:S02]  /*0920*/  SHF.R.S32.HI R48, RZ, 0x1f, R87 ;  /* 0x0000001fff307819 */ /* 0x000fe40000011457 */
[C---:B------:R-:W-:Y:S02]  /*0930*/  LEA R46, P0, R87.reuse, R70, 0x2 ;  /* 0x00000046572e7211 */ /* 0x040fe400078010ff */
[----:B------:R-:W-:-:S05]  /*0940*/  SHF.L.U64.HI R48, R87, 0x2, R48 ;  /* 0x0000000257307819 */ /* 0x000fca0000010230 */
[----:B------:R-:W-:Y:S02]  /*0950*/  IMAD.X R47, R15, 0x1, R48, P0 ;  /* 0x000000010f2f7824 */ /* 0x000fe400000e0630 */
[----:B------:R-:W-:-:S05]  /*0960*/  IMAD.WIDE R52, R3, 0x20, R46 ;  /* 0x0000002003347825 */ /* 0x000fca00078e022e */
[----:B------:R-:W2:Y:S01]  /*0970*/  LDG.E R93, desc[UR8][R52.64] ;  /* 0x00000008345d7981 */ /* 0x000ea2000c1e1900 */
[----:B------:R-:W-:-:S04]  /*0980*/  IMAD.WIDE R54, R3, 0x20, R52 ;  /* 0x0000002003367825 */ /* 0x000fc800078e0234 */
[C---:B------:R-:W-:Y:S01]  /*0990*/  IMAD.WIDE R48, R3.reuse, 0x20, R54 ;  /* 0x0000002003307825 */ /* 0x040fe200078e0236 */
[----:B------:R-:W3:Y:S03]  /*09a0*/  LDG.E R52, desc[UR8][R54.64] ;  /* 0x0000000836347981 */ /* 0x000ee6000c1e1900 */
[C---:B------:R-:W-:Y:S01]  /*09b0*/  IMAD.WIDE R50, R3.reuse, 0x20, R48 ;  /* 0x0000002003327825 */ /* 0x040fe200078e0230 */
[----:B------:R-:W4:Y:S04]  /*09c0*/  LDG.E R53, desc[UR8][R46.64] ;  /* 0x000000082e357981 */ /* 0x000f28000c1e1900 */
[----:B------:R-:W5:Y:S01]  /*09d0*/  LDG.E R49, desc[UR8][R48.64] ;  /* 0x0000000830317981 */ /* 0x000f62000c1e1900 */
[----:B------:R-:W-:-:S03]  /*09e0*/  IMAD.WIDE R56, R3, 0x20, R50 ;  /* 0x0000002003387825 */ /* 0x000fc600078e0232 */
[----:B------:R-:W2:Y:S04]  /*09f0*/  LDG.E R54, desc[UR8][R46.64+0x80] ;  /* 0x000080082e367981 */ /* 0x000ea8000c1e1900 */
[----:B------:R-:W2:Y:S04]  /*0a00*/  LDG.E R55, desc[UR8][R46.64+0x100] ;  /* 0x000100082e377981 */ /* 0x000ea8000c1e1900 */
[----:B------:R-:W4:Y:S04]  /*0a10*/  LDG.E R48, desc[UR8][R50.64] ;  /* 0x0000000832307981 */ /* 0x000f28000c1e1900 */
[----:B------:R-:W2:Y:S01]  /*0a20*/  LDG.E R51, desc[UR8][R56.64] ;  /* 0x0000000838337981 */ /* 0x000ea2000c1e1900 */
[----:B------:R-:W-:-:S03]  /*0a30*/  IMAD.WIDE R58, R3, 0x20, R56 ;  /* 0x00000020033a7825 */ /* 0x000fc600078e0238 */
[----:B------:R-:W2:Y:S04]  /*0a40*/  LDG.E R50, desc[UR8][R46.64+0x200] ;  /* 0x000200082e327981 */ /* 0x000ea8000c1e1900 */
[----:B------:R-:W2:Y:S04]  /*0a50*/  LDG.E R58, desc[UR8][R58.64] ;  /* 0x000000083a3a7981 */ /* 0x000ea8000c1e1900 */
[----:B------:R-:W2:Y:S04]  /*0a60*/  LDG.E R56, desc[UR8][R46.64+0x300] ;  /* 0x000300082e387981 */ /* 0x000ea8000c1e1900 */
[----:B------:R-:W2:Y:S01]  /*0a70*/  LDG.E R57, desc[UR8][R46.64+0x380] ;  /* 0x000380082e397981 */ /* 0x000ea2000c1e1900 */
[----:B---3--:R-:W-:-:S03]  /*0a80*/  FADD.FTZ R83, R52, R83 ;  /* 0x0000005334537221 */ /* 0x008fc60000010000 */
[----:B------:R-:W3:Y:S01]  /*0a90*/  LDG.E R52, desc[UR8][R46.64+0x280] ;  /* 0x000280082e347981 */ /* 0x000ee2000c1e1900 */
[----:B-----5:R-:W-:Y:S01]  /*0aa0*/  FADD.FTZ R82, R49, R82 ;  /* 0x0000005231527221 */ /* 0x020fe20000010000 */
[----:B------:R-:W-:-:S04]  /*0ab0*/  SHF.R.S32.HI R49, RZ, 0x1f, R88 ;  /* 0x0000001fff317819 */ /* 0x000fc80000011458 */
[----:B------:R-:W-:Y:S01]  /*0ac0*/  SHF.L.U64.HI R49, R88, 0x2, R49 ;  /* 0x0000000258317819 */ /* 0x000fe20000010231 */
[----:B----4-:R-:W-:Y:S01]  /*0ad0*/  FADD.FTZ R81, R48, R81 ;  /* 0x0000005130517221 */ /* 0x010fe20000010000 */
[----:B------:R-:W-:-:S04]  /*0ae0*/  LEA R48, P0, R88, R70, 0x2 ;  /* 0x0000004658307211 */ /* 0x000fc800078010ff */
[----:B------:R-:W-:Y:S01]  /*0af0*/  IADD3.X R49, R15, R49, RZ, P0, !PT ;  /* 0x000000310f317210 */ /* 0x000fe200007fe4ff */
[----:B--2---:R-:W-:Y:S01]  /*0b00*/  FADD.FTZ R80, R51, R80 ;  /* 0x0000005033507221 */ /* 0x004fe20000010000 */
[----:B------:R-:W-:-:S03]  /*0b10*/  FADD.FTZ R85, R53, R85 ;  /* 0x0000005535557221 */ /* 0x000fc60000010000 */
[----:B------:R-:W2:Y:S01]  /*0b20*/  LDG.E R51, desc[UR8][R48.64] ;  /* 0x0000000830337981 */ /* 0x000ea2000c1e1900 */
[----:B------:R-:W-:-:S03]  /*0b30*/  FADD.FTZ R84, R93, R84 ;  /* 0x000000545d547221 */ /* 0x000fc60000010000 */
[----:B------:R-:W4:Y:S04]  /*0b40*/  LDG.E R53, desc[UR8][R48.64+0x80] ;  /* 0x0000800830357981 */ /* 0x000f28000c1e1900 */
[----:B------:R0:W5:Y:S01]  /*0b50*/  LDG.E R93, desc[UR8][R46.64+0x180] ;  /* 0x000180082e5d7981 */ /* 0x000162000c1e1900 */
[----:B------:R-:W-:-:S03]  /*0b60*/  FADD.FTZ R37, R50, R37 ;  /* 0x0000002532257221 */ /* 0x000fc60000010000 */
[----:B------:R-:W5:Y:S01]  /*0b70*/  LDG.E R50, desc[UR8][R48.64+0x300] ;  /* 0x0003000830327981 */ /* 0x000f62000c1e1900 */
[----:B------:R-:W-:-:S03]  /*0b80*/  FADD.FTZ R77, R54, R77 ;  /* 0x0000004d364d7221 */ /* 0x000fc60000010000 */
[----:B------:R-:W5:Y:S01]  /*0b90*/  LDG.E R54, desc[UR8][R48.64+0x100] ;  /* 0x0001000830367981 */ /* 0x000f62000c1e1900 */
[----:B0-----:R-:W-:Y:S02]  /*0ba0*/  SHF.R.S32.HI R47, RZ, 0x1f, R90 ;  /* 0x0000001fff2f7819 */ /* 0x001fe4000001145a */
[----:B------:R-:W-:Y:S01]  /*0bb0*/  LEA R46, P0, R90, R70, 0x2 ;  /* 0x000000465a2e7211 */ /* 0x000fe200078010ff */
[----:B------:R-:W-:Y:S01]  /*0bc0*/  FADD.FTZ R69, R55, R69 ;  /* 0x0000004537457221 */ /* 0x000fe20000010000 */
[----:B------:R-:W5:Y:S04]  /*0bd0*/  LDG.E R59, desc[UR8][R48.64+0x200] ;  /* 0x00020008303b7981 */ /* 0x000f68000c1e1900 */
[----:B------:R-:W5:Y:S01]  /*0be0*/  LDG.E R55, desc[UR8][R48.64+0x280] ;  /* 0x0002800830377981 */ /* 0x000f62000c1e1900 */
[----:B---3--:R-:W-:Y:S01]  /*0bf0*/  FADD.FTZ R29, R52, R29 ;  /* 0x0000001d341d7221 */ /* 0x008fe20000010000 */
[----:B------:R-:W-:-:S05]  /*0c00*/  SHF.L.U64.HI R52, R90, 0x2, R47 ;  /* 0x000000025a347819 */ /* 0x000fca000001022f */
[----:B------:R-:W-:-:S05]  /*0c10*/  IMAD.X R47, R15, 0x1, R52, P0 ;  /* 0x000000010f2f7824 */ /* 0x000fca00000e0634 */
[----:B------:R-:W3:Y:S01]  /*0c20*/  LDG.E R52, desc[UR8][R46.64+0x180] ;  /* 0x000180082e347981 */ /* 0x000ee2000c1e1900 */
[----:B--2---:R-:W-:-:S03]  /*0c30*/  FADD.FTZ R76, R51, R76 ;  /* 0x0000004c334c7221 */ /* 0x004fc60000010000 */
[----:B------:R-:W2:Y:S01]  /*0c40*/  LDG.E R51, desc[UR8][R46.64] ;  /* 0x000000082e337981 */ /* 0x000ea2000c1e1900 */
[----:B----4-:R-:W-:-:S03]  /*0c50*/  FADD.FTZ R68, R53, R68 ;  /* 0x0000004435447221 */ /* 0x010fc60000010000 */
[----:B------:R-:W4:Y:S01]  /*0c60*/  LDG.E R53, desc[UR8][R46.64+0x280] ;  /* 0x000280082e357981 */ /* 0x000f22000c1e1900 */
[----:B-----5:R-:W-:-:S03]  /*0c70*/  FADD.FTZ R61, R93, R61 ;  /* 0x0000003d5d3d7221 */ /* 0x020fc60000010000 */
[----:B------:R0:W5:Y:S01]  /*0c80*/  LDG.E R93, desc[UR8][R48.64+0x180] ;  /* 0x00018008305d7981 */ /* 0x000162000c1e1900 */
[----:B------:R-:W-:-:S03]  /*0c90*/  FADD.FTZ R79, R58, R79 ;  /* 0x0000004f3a4f7221 */ /* 0x000fc60000010000 */
[----:B------:R-:W5:Y:S01]  /*0ca0*/  LDG.E R58, desc[UR8][R46.64+0x80] ;  /* 0x000080082e3a7981 */ /* 0x000f62000c1e1900 */
[----:B0-----:R-:W-:Y:S01]  /*0cb0*/  SHF.R.S32.HI R48, RZ, 0x1f, R45 ;  /* 0x0000001fff307819 */ /* 0x001fe2000001142d */
[----:B------:R-:W-:Y:S02]  /*0cc0*/  FADD.FTZ R21, R56, R21 ;  /* 0x0000001538157221 */ /* 0x000fe40000010000 */
[----:B------:R-:W5:Y:S01]  /*0cd0*/  LDG.E R56, desc[UR8][R46.64+0x100] ;  /* 0x000100082e387981 */ /* 0x000f62000c1e1900 */
[C---:B------:R-:W-:Y:S02]  /*0ce0*/  SHF.L.U64.HI R49, R45.reuse, 0x2, R48 ;  /* 0x000000022d317819 */ /* 0x040fe40000010230 */
[----:B------:R-:W-:-:S04]  /*0cf0*/  LEA R48, P0, R45, R70, 0x2 ;  /* 0x000000462d307211 */ /* 0x000fc800078010ff */
[----:B------:R-:W-:Y:S01]  /*0d00*/  IADD3.X R49, R15, R49, RZ, P0, !PT ;  /* 0x000000310f317210 */ /* 0x000fe200007fe4ff */
[----:B------:R-:W-:Y:S01]  /*0d10*/  FADD.FTZ R12, R50, R12 ;  /* 0x0000000c320c7221 */ /* 0x000fe20000010000 */
[----:B------:R-:W-:Y:S02]  /*0d20*/  FADD.FTZ R60, R54, R60 ;  /* 0x0000003c363c7221 */ /* 0x000fe40000010000 */
[----:B------:R-:W5:Y:S04]  /*0d30*/  LDG.E R54, desc[UR8][R46.64+0x300] ;  /* 0x000300082e367981 */ /* 0x000f68000c1e1900 */
[----:B------:R-:W5:Y:S01]  /*0d40*/  LDG.E R50, desc[UR8][R48.64+0x200] ;  /* 0x0002000830327981 */ /* 0x000f62000c1e1900 */
[----:B------:R-:W-:Y:S01]  /*0d50*/  FADD.FTZ R13, R57, R13 ;  /* 0x0000000d390d7221 */ /* 0x000fe20000010000 */
[----:B------:R-:W-:-:S02]  /*0d60*/  FADD.FTZ R20, R55, R20 ;  /* 0x0000001437147221 */ /* 0x000fc40000010000 */
[----:B------:R0:W5:Y:S04]  /*0d70*/  LDG.E R57, desc[UR8][R46.64+0x200] ;  /* 0x000200082e397981 */ /* 0x000168000c1e1900 */
[----:B------:R-:W5:Y:S01]  /*0d80*/  LDG.E R55, desc[UR8][R48.64] ;  /* 0x0000000830377981 */ /* 0x000f62000c1e1900 */
[----:B---3--:R-:W-:-:S03]  /*0d90*/  FADD.FTZ R35, R52, R35 ;  /* 0x0000002334237221 */ /* 0x008fc60000010000 */
[----:B------:R-:W3:Y:S01]  /*0da0*/  LDG.E R52, desc[UR8][R48.64+0x180] ;  /* 0x0001800830347981 */ /* 0x000ee2000c1e1900 */
[----:B--2---:R-:W-:-:S03]  /*0db0*/  FADD.FTZ R75, R51, R75 ;  /* 0x0000004b334b7221 */ /* 0x004fc60000010000 */
[----:B------:R-:W2:Y:S01]  /*0dc0*/  LDG.E R51, desc[UR8][R48.64+0x80] ;  /* 0x0000800830337981 */ /* 0x000ea2000c1e1900 */
[----:B----4-:R-:W-:Y:S01]  /*0dd0*/  FADD.FTZ R19, R53, R19 ;  /* 0x0000001335137221 */ /* 0x010fe20000010000 */
[----:B------:R-:W-:-:S04]  /*0de0*/  IADD3 R53, R87, R45, RZ ;  /* 0x0000002d57357210 */ /* 0x000fc80007ffe0ff */
[----:B0-----:R-:W-:Y:S01]  /*0df0*/  SHF.R.S32.HI R46, RZ, 0x1f, R53 ;  /* 0x0000001fff2e7819 */ /* 0x001fe20000011435 */
[----:B-----5:R-:W-:-:S03]  /*0e00*/  FADD.FTZ R67, R58, R67 ;  /* 0x000000433a437221 */ /* 0x020fc60000010000 */
[C---:B------:R-:W-:Y:S02]  /*0e10*/  SHF.L.U64.HI R58, R53.reuse, 0x2, R46 ;  /* 0x00000002353a7819 */ /* 0x040fe4000001022e */
[----:B------:R-:W-:Y:S01]  /*0e20*/  LEA R46, P0, R53, R70, 0x2 ;  /* 0x00000046352e7211 */ /* 0x000fe200078010ff */
[----:B------:R-:W-:-:S04]  /*0e30*/  FADD.FTZ R43, R56, R43 ;  /* 0x0000002b382b7221 */ /* 0x000fc80000010000 */
[----:B------:R-:W-:Y:S01]  /*0e40*/  IMAD.X R47, R15, 0x1, R58, P0 ;  /* 0x000000010f2f7824 */ /* 0x000fe200000e063a */
[----:B------:R-:W4:Y:S01]  /*0e50*/  LDG.E R56, desc[UR8][R48.64+0x300] ;  /* 0x0003000830387981 */ /* 0x000f22000c1e1900 */
[----:B------:R-:W-:Y:S01]  /*0e60*/  FADD.FTZ R36, R93, R36 ;  /* 0x000000245d247221 */ /* 0x000fe20000010000 */
[----:B------:R-:W-:Y:S02]  /*0e70*/  FADD.FTZ R28, R59, R28 ;  /* 0x0000001c3b1c7221 */ /* 0x000fe40000010000 */
[----:B------:R-:W5:Y:S04]  /*0e80*/  LDG.E R93, desc[UR8][R48.64+0x100] ;  /* 0x00010008305d7981 */ /* 0x000f68000c1e1900 */
[----:B------:R0:W5:Y:S01]  /*0e90*/  LDG.E R59, desc[UR8][R48.64+0x280] ;  /* 0x00028008303b7981 */ /* 0x000162000c1e1900 */
[----:B------:R-:W-:-:S03]  /*0ea0*/  FADD.FTZ R11, R54, R11 ;  /* 0x0000000b360b7221 */ /* 0x000fc60000010000 */
[----:B------:R-:W5:Y:S01]  /*0eb0*/  LDG.E R54, desc[UR8][R46.64] ;  /* 0x000000082e367981 */ /* 0x000f62000c1e1900 */
[----:B------:R-:W-:-:S03]  /*0ec0*/  FADD.FTZ R26, R50, R26 ;  /* 0x0000001a321a7221 */ /* 0x000fc60000010000 */
[----:B------:R-:W5:Y:S01]  /*0ed0*/  LDG.E R50, desc[UR8][R46.64+0x280] ;  /* 0x000280082e327981 */ /* 0x000f62000c1e1900 */
[----:B------:R-:W-:-:S03]  /*0ee0*/  FADD.FTZ R27, R57, R27 ;  /* 0x0000001b391b7221 */ /* 0x000fc60000010000 */
[----:B------:R-:W5:Y:S01]  /*0ef0*/  LDG.E R57, desc[UR8][R46.64+0x300] ;  /* 0x000300082e397981 */ /* 0x000f62000c1e1900 */
[----:B------:R-:W-:-:S03]  /*0f00*/  FADD.FTZ R74, R55, R74 ;  /* 0x0000004a374a7221 */ /* 0x000fc60000010000 */
[----:B------:R-:W5:Y:S01]  /*0f10*/  LDG.E R55, desc[UR8][R46.64+0x180] ;  /* 0x000180082e377981 */ /* 0x000f62000c1e1900 */
[----:B---3--:R-:W-:Y:S01]  /*0f20*/  FADD.FTZ R34, R52, R34 ;  /* 0x0000002234227221 */ /* 0x008fe20000010000 */
[----:B--2---:R-:W-:Y:S02]  /*0f30*/  FADD.FTZ R66, R51, R66 ;  /* 0x0000004233427221 */ /* 0x004fe40000010000 */
[----:B------:R-:W2:Y:S04]  /*0f40*/  LDG.E R52, desc[UR8][R46.64+0x100] ;  /* 0x000100082e347981 */ /* 0x000ea8000c1e1900 */
[----:B------:R-:W3:Y:S01]  /*0f50*/  LDG.E R51, desc[UR8][R46.64+0x200] ;  /* 0x000200082e337981 */ /* 0x000ee2000c1e1900 */
[----:B------:R-:W-:-:S03]  /*0f60*/  IADD3 R53, R87, R53, RZ ;  /* 0x0000003557357210 */ /* 0x000fc60007ffe0ff */
[----:B------:R1:W3:Y:S01]  /*0f70*/  LDG.E R58, desc[UR8][R46.64+0x80] ;  /* 0x000080082e3a7981 */ /* 0x0002e2000c1e1900 */
[--C-:B0-----:R-:W-:Y:S01]  /*0f80*/  SHF.R.S32.HI R48, RZ, 0x1f, R53.reuse ;  /* 0x0000001fff307819 */ /* 0x101fe20000011435 */
[----:B-1----:R-:W-:Y:S02]  /*0f90*/  IMAD.IADD R47, R87, 0x1, R53 ;  /* 0x00000001572f7824 */ /* 0x002fe400078e0235 */
[----:B----4-:R-:W-:Y:S01]  /*0fa0*/  FADD.FTZ R10, R56, R10 ;  /* 0x0000000a380a7221 */ /* 0x010fe20000010000 */
[C---:B------:R-:W-:Y:S02]  /*0fb0*/  SHF.L.U64.HI R56, R53.reuse, 0x2, R48 ;  /* 0x0000000235387819 */ /* 0x040fe40000010230 */
[----:B------:R-:W-:Y:S02]  /*0fc0*/  LEA R48, P0, R53, R70, 0x2 ;  /* 0x0000004635307211 */ /* 0x000fe400078010ff */
[----:B------:R-:W-:Y:S02]  /*0fd0*/  SHF.R.S32.HI R46, RZ, 0x1f, R47 ;  /* 0x0000001fff2e7819 */ /* 0x000fe4000001142f */
[----:B------:R-:W-:Y:S01]  /*0fe0*/  IADD3.X R49, R15, R56, RZ, P0, !PT ;  /* 0x000000380f317210 */ /* 0x000fe200007fe4ff */
[----:B-----5:R-:W-:Y:S01]  /*0ff0*/  FADD.FTZ R73, R54, R73 ;  /* 0x0000004936497221 */ /* 0x020fe20000010000 */
[----:B------:R-:W-:-:S03]  /*1000*/  FADD.FTZ R42, R93, R42 ;  /* 0x0000002a5d2a7221 */ /* 0x000fc60000010000 */
[----:B------:R-:W4:Y:S01]  /*1010*/  LDG.E R54, desc[UR8][R48.64+0x80] ;  /* 0x0000800830367981 */ /* 0x000f22000c1e1900 */
[----:B------:R-:W-:Y:S01]  /*1020*/  FADD.FTZ R17, R50, R17 ;  /* 0x0000001132117221 */ /* 0x000fe20000010000 */
[----:B------:R-:W-:Y:S01]  /*1030*/  SHF.L.U64.HI R50, R47, 0x2, R46 ;  /* 0x000000022f327819 */ /* 0x000fe2000001022e */
[----:B------:R-:W-:Y:S01]  /*1040*/  FADD.FTZ R18, R59, R18 ;  /* 0x000000123b127221 */ /* 0x000fe20000010000 */
[----:B------:R-:W-:Y:S01]  /*1050*/  LEA R46, P0, R47, R70, 0x2 ;  /* 0x000000462f2e7211 */ /* 0x000fe200078010ff */
[----:B------:R-:W-:Y:S01]  /*1060*/  FADD.FTZ R9, R57, R9 ;  /* 0x0000000939097221 */ /* 0x000fe20000010000 */
[----:B------:R-:W5:Y:S02]  /*1070*/  LDG.E R59, desc[UR8][R48.64] ;  /* 0x00000008303b7981 */ /* 0x000f64000c1e1900 */
[----:B------:R-:W-:Y:S01]  /*1080*/  IADD3.X R47, R15, R50, RZ, P0, !PT ;  /* 0x000000320f2f7210 */ /* 0x000fe200007fe4ff */
[----:B------:R-:W-:Y:S01]  /*1090*/  FADD.FTZ R33, R55, R33 ;  /* 0x0000002137217221 */ /* 0x000fe20000010000 */
[----:B------:R-:W5:Y:S04]  /*10a0*/  LDG.E R93, desc[UR8][R48.64+0x100] ;  /* 0x00010008305d7981 */ /* 0x000f68000c1e1900 */
[----:B------:R-:W5:Y:S04]  /*10b0*/  LDG.E R55, desc[UR8][R48.64+0x200] ;  /* 0x0002000830377981 */ /* 0x000f68000c1e1900 */
[----:B------:R-:W5:Y:S04]  /*10c0*/  LDG.E R50, desc[UR8][R46.64] ;  /* 0x000000082e327981 */ /* 0x000f68000c1e1900 */
[----:B------:R-:W5:Y:S04]  /*10d0*/  LDG.E R53, desc[UR8][R46.64+0x180] ;  /* 0x000180082e357981 */ /* 0x000f68000c1e1900 */
[----:B------:R-:W5:Y:S04]  /*10e0*/  LDG.E R57, desc[UR8][R46.64+0x200] ;  /* 0x000200082e397981 */ /* 0x000f68000c1e1900 */
[----:B------:R-:W5:Y:S01]  /*10f0*/  LDG.E R56, desc[UR8][R48.64+0x300] ;  /* 0x0003000830387981 */ /* 0x000f62000c1e1900 */
[----:B--2---:R-:W-:-:S03]  /*1100*/  FADD.FTZ R41, R52, R41 ;  /* 0x0000002934297221 */ /* 0x004fc60000010000 */
[----:B------:R-:W2:Y:S01]  /*1110*/  LDG.E R52, desc[UR8][R48.64+0x180] ;  /* 0x0001800830347981 */ /* 0x000ea2000c1e1900 */
[----:B---3--:R-:W-:-:S03]  /*1120*/  FADD.FTZ R25, R51, R25 ;  /* 0x0000001933197221 */ /* 0x008fc60000010000 */
[----:B------:R-:W3:Y:S01]  /*1130*/  LDG.E R51, desc[UR8][R48.64+0x280] ;  /* 0x0002800830337981 */ /* 0x000ee2000c1e1900 */
[----:B------:R-:W-:-:S03]  /*1140*/  FADD.FTZ R65, R58, R65 ;  /* 0x000000413a417221 */ /* 0x000fc60000010000 */
[----:B------:R-:W3:Y:S04]  /*1150*/  LDG.E R58, desc[UR8][R46.64+0x100] ;  /* 0x000100082e3a7981 */ /* 0x000ee8000c1e1900 */
[----:B------:R-:W3:Y:S04]  /*1160*/  LDG.E R48, desc[UR8][R46.64+0x280] ;  /* 0x000280082e307981 */ /* 0x000ee8000c1e1900 */
[----:B------:R-:W3:Y:S01]  /*1170*/  LDG.E R49, desc[UR8][R46.64+0x300] ;  /* 0x000300082e317981 */ /* 0x000ee2000c1e1900 */
[----:B----4-:R-:W-:-:S03]  /*1180*/  FADD.FTZ R64, R54, R64 ;  /* 0x0000004036407221 */ /* 0x010fc60000010000 */
[----:B------:R0:W4:Y:S01]  /*1190*/  LDG.E R54, desc[UR8][R46.64+0x80] ;  /* 0x000080082e367981 */ /* 0x000122000c1e1900 */
[----:B-----5:R-:W-:Y:S01]  /*11a0*/  FADD.FTZ R72, R59, R72 ;  /* 0x000000483b487221 */ /* 0x020fe20000010000 */
[----:B0-----:R-:W-:Y:S01]  /*11b0*/  MOV R46, R70 ;  /* 0x00000046002e7202 */ /* 0x001fe20000000f00 */
[----:B------:R-:W-:Y:S02]  /*11c0*/  IMAD.MOV.U32 R47, RZ, RZ, R15 ;  /* 0x000000ffff2f7224 */ /* 0x000fe400078e000f */
[----:B------:R-:W-:Y:S01]  /*11d0*/  FADD.FTZ R40, R93, R40 ;  /* 0x000000285d287221 */ /* 0x000fe20000010000 */
[----:B------:R-:W-:Y:S02]  /*11e0*/  FADD.FTZ R24, R55, R24 ;  /* 0x0000001837187221 */ /* 0x000fe40000010000 */
[----:B------:R-:W5:Y:S01]  /*11f0*/  LDG.E R55, desc[UR8][R46.64+0x200] ;  /* 0x000200082e377981 */ /* 0x000f62000c1e1900 */
[----:B------:R-:W-:-:S03]  /*1200*/  FADD.FTZ R71, R50, R71 ;  /* 0x0000004732477221 */ /* 0x000fc60000010000 */
[----:B------:R-:W5:Y:S01]  /*1210*/  LDG.E R50, desc[UR8][R46.64] ;  /* 0x000000082e327981 */ /* 0x000f62000c1e1900 */
[----:B------:R-:W-:-:S03]  /*1220*/  FADD.FTZ R31, R53, R31 ;  /* 0x0000001f351f7221 */ /* 0x000fc60000010000 */
[----:B------:R-:W5:Y:S01]  /*1230*/  LDG.E R53, desc[UR8][R46.64+0x100] ;  /* 0x000100082e357981 */ /* 0x000f62000c1e1900 */
[----:B------:R-:W-:-:S03]  /*1240*/  FADD.FTZ R23, R57, R23 ;  /* 0x0000001739177221 */ /* 0x000fc60000010000 */
[----:B------:R-:W5:Y:S04]  /*1250*/  LDG.E R57, desc[UR8][R46.64+0x280] ;  /* 0x000280082e397981 */ /* 0x000f68000c1e1900 */
[----:B------:R-:W5:Y:S04]  /*1260*/  LDG.E R59, desc[UR8][R46.64+0x300] ;  /* 0x000300082e3b7981 */ /* 0x000f68000c1e1900 */
[----:B------:R-:W5:Y:S01]  /*1270*/  LDG.E R93, desc[UR8][R46.64+0x380] ;  /* 0x000380082e5d7981 */ /* 0x000f62000c1e1900 */
[----:B--2---:R-:W-:-:S03]  /*1280*/  FADD.FTZ R32, R52, R32 ;  /* 0x0000002034207221 */ /* 0x004fc60000010000 */
[----:B------:R-:W2:Y:S01]  /*1290*/  LDG.E R52, desc[UR8][R46.64+0x180] ;  /* 0x000180082e347981 */ /* 0x000ea2000c1e1900 */
[----:B---3--:R-:W-:-:S03]  /*12a0*/  FADD.FTZ R16, R51, R16 ;  /* 0x0000001033107221 */ /* 0x008fc60000010000 */
[----:B------:R-:W3:Y:S01]  /*12b0*/  LDG.E R51, desc[UR8][R46.64+0x80] ;  /* 0x000080082e337981 */ /* 0x000ee2000c1e1900 */
[----:B------:R-:W-:-:S06]  /*12c0*/  UIADD3 UR4, UR4, 0x1, URZ ;  /* 0x0000000104047890 */ /* 0x000fcc000fffe03f */
[----:B------:R-:W-:Y:S02]  /*12d0*/  ISETP.LE.AND P0, PT, R6, UR4, PT ;  /* 0x0000000406007c0c */ /* 0x000fe4000bf03270 */
[----:B------:R-:W-:Y:S01]  /*12e0*/  LEA R70, P1, R44, R70, 0x2 ;  /* 0x000000462c467211 */ /* 0x000fe200078210ff */
[----:B------:R-:W-:Y:S01]  /*12f0*/  FADD.FTZ R8, R56, R8 ;  /* 0x0000000838087221 */ /* 0x000fe20000010000 */
[----:B------:R-:W-:Y:S01]  /*1300*/  FADD.FTZ R39, R58, R39 ;  /* 0x000000273a277221 */ /* 0x000fe20000010000 */
[----:B------:R-:W-:Y:S01]  /*1310*/  FADD.FTZ R91, R48, R91 ;  /* 0x0000005b305b7221 */ /* 0x000fe20000010000 */
[----:B------:R-:W-:Y:S01]  /*1320*/  FADD.FTZ R14, R49, R14 ;  /* 0x0000000e310e7221 */ /* 0x000fe20000010000 */
[----:B------:R-:W-:Y:S01]  /*1330*/  IADD3.X R15, R15, R92, RZ, P1, !PT ;  /* 0x0000005c0f0f7210 */ /* 0x000fe20000ffe4ff */
[----:B----4-:R-:W-:Y:S01]  /*1340*/  FADD.FTZ R63, R54, R63 ;  /* 0x0000003f363f7221 */ /* 0x010fe20000010000 */
[----:B-----5:R-:W-:Y:S01]  /*1350*/  FADD.FTZ R62, R55, R62 ;  /* 0x0000003e373e7221 */ /* 0x020fe20000010000 */
[----:B------:R-:W-:Y:S01]  /*1360*/  FADD.FTZ R7, R50, R7 ;  /* 0x0000000732077221 */ /* 0x000fe20000010000 */
[----:B------:R-:W-:Y:S01]  /*1370*/  FADD.FTZ R78, R53, R78 ;  /* 0x0000004e354e7221 */ /* 0x000fe20000010000 */
[----:B------:R-:W-:Y:S01]  /*1380*/  FADD.FTZ R38, R57, R38 ;  /* 0x0000002639267221 */ /* 0x000fe20000010000 */
[----:B------:R-:W-:Y:S01]  /*1390*/  FADD.FTZ R30, R59, R30 ;  /* 0x0000001e3b1e7221 */ /* 0x000fe20000010000 */
[----:B------:R-:W-:Y:S01]  /*13a0*/  FADD.FTZ R22, R93, R22 ;  /* 0x000000165d167221 */ /* 0x000fe20000010000 */
[----:B--2---:R-:W-:Y:S01]  /*13b0*/  FADD.FTZ R89, R52, R89 ;  /* 0x0000005934597221 */ /* 0x004fe20000010000 */
[----:B---3--:R-:W-:Y:S01]  /*13c0*/  FADD.FTZ R86, R51, R86 ;  /* 0x0000005633567221 */ /* 0x008fe20000010000 */
[----:B------:R-:W-:Y:S06]  /*13d0*/  @!P0 BRA `(.L_x_2) ;  /* 0xfffffff400508947 */ /* 0x000fec000383ffff */
.L_x_1:
[----:B------:R-:W0:Y:S01]  /*13e0*/  S2R R15, SR_TID.X ;  /* 0x00000000000f7919 */ /* 0x000e220000002100 */
[----:B------:R-:W1:Y:S01]  /*13f0*/  S2UR UR6, SR_CgaCtaId ;  /* 0x00000000000679c3 */ /* 0x000e620000008800 */
[----:B------:R-:W-:Y:S01]  /*1400*/  ULDC UR10, c[0x0][0x390] ;  /* 0x0000e400000a7ab9 */ /* 0x000fe20000000800 */
[----:B------:R-:W-:Y:S01]  /*1410*/  UMOV UR4, 0x400 ;  /* 0x0000040000047882 */ /* 0x000fe20000000000 */
[----:B------:R-:W-:Y:S01]  /*1420*/  FMUL.FTZ R89, R89, UR10 ;  /* 0x0000000a59597c20 */ /* 0x000fe20008410000 */
[----:B------:R-:W-:Y:S01]  /*1430*/  FMUL.FTZ R54, R61, UR10 ;  /* 0x0000000a3d367c20 */ /* 0x000fe20008410000 */
[----:B------:R-:W-:Y:S01]  /*1440*/  FMUL.FTZ R55, R42, UR10 ;  /* 0x0000000a2a377c20 */ /* 0x000fe20008410000 */
[----:B------:R-:W-:Y:S01]  /*1450*/  FMUL.FTZ R58, R41, UR10 ;  /* 0x0000000a293a7c20 */ /* 0x000fe20008410000 */
[----:B------:R-:W-:Y:S01]  /*1460*/  FMUL.FTZ R36, R36, UR10 ;  /* 0x0000000a24247c20 */ /* 0x000fe20008410000 */
[----:B------:R-:W-:Y:S01]  /*1470*/  FMUL.FTZ R35, R35, UR10 ;  /* 0x0000000a23237c20 */ /* 0x000fe20008410000 */
[----:B------:R-:W-:Y:S01]  /*1480*/  FMUL.FTZ R56, R43, UR10 ;  /* 0x0000000a2b387c20 */ /* 0x000fe20008410000 */
[----:B------:R-:W-:Y:S01]  /*1490*/  F2FP.F16.F32.PACK_AB R43, R54, R89 ;  /* 0x00000059362b723e */ /* 0x000fe200000000ff */
[----:B------:R-:W-:Y:S01]  /*14a0*/  FMUL.FTZ R7, R7, UR10 ;  /* 0x0000000a07077c20 */ /* 0x000fe20008410000 */
[----:B------:R-:W-:Y:S01]  /*14b0*/  F2FP.F16.F32.PACK_AB R54, R58, R55 ;  /* 0x000000373a36723e */ /* 0x000fe200000000ff */
[----:B------:R-:W-:Y:S01]  /*14c0*/  FMUL.FTZ R55, R33, UR10 ;  /* 0x0000000a21377c20 */ /* 0x000fe20008410000 */
[----:B------:R-:W-:Y:S01]  /*14d0*/  FMUL.FTZ R84, R84, UR10 ;  /* 0x0000000a54547c20 */ /* 0x000fe20008410000 */
[----:B------:R-:W-:Y:S01]  /*14e0*/  FMUL.FTZ R83, R83, UR10 ;  /* 0x0000000a53537c20 */ /* 0x000fe20008410000 */
[----:B------:R-:W-:Y:S01]  /*14f0*/  F2FP.F16.F32.PACK_AB R33, R35, R36 ;  /* 0x000000242321723e */ /* 0x000fe200000000ff */
[----:B------:R-:W-:Y:S01]  /*1500*/  FMUL.FTZ R75, R75, UR10 ;  /* 0x0000000a4b4b7c20 */ /* 0x000fe20008410000 */
[----:B------:R-:W-:Y:S01]  /*1510*/  FMUL.FTZ R80, R80, UR10 ;  /* 0x0000000a50507c20 */ /* 0x000fe20008410000 */
[----:B------:R-:W-:Y:S01]  /*1520*/  FMUL.FTZ R79, R79, UR10 ;  /* 0x0000000a4f4f7c20 */ /* 0x000fe20008410000 */
[----:B------:R-:W-:Y:S01]  /*1530*/  FMUL.FTZ R49, R74, UR10 ;  /* 0x0000000a4a317c20 */ /* 0x000fe20008410000 */
[----:B------:R-:W-:Y:S01]  /*1540*/  FMUL.FTZ R50, R73, UR10 ;  /* 0x0000000a49327c20 */ /* 0x000fe20008410000 */
[----:B------:R-:W-:Y:S01]  /*1550*/  FMUL.FTZ R72, R72, UR10 ;  /* 0x0000000a48487c20 */ /* 0x000fe20008410000 */
[----:B------:R-:W-:Y:S01]  /*1560*/  FMUL.FTZ R71, R71, UR10 ;  /* 0x0000000a47477c20 */ /* 0x000fe20008410000 */
[----:B-1----:R-:W-:Y:S01]  /*1570*/  ULEA UR4, UR6, UR4, 0x18 ;  /* 0x0000000406047291 */ /* 0x002fe2000f8ec03f */
[----:B------:R-:W-:Y:S01]  /*1580*/  FMUL.FTZ R51, R78, UR10 ;  /* 0x0000000a4e337c20 */ /* 0x000fe20008410000 */
[----:B------:R-:W-:Y:S01]  /*1590*/  FMUL.FTZ R52, R69, UR10 ;  /* 0x0000000a45347c20 */ /* 0x000fe20008410000 */
[----:B------:R-:W-:Y:S01]  /*15a0*/  FMUL.FTZ R68, R68, UR10 ;  /* 0x0000000a44447c20 */ /* 0x000fe20008410000 */
[----:B------:R-:W-:Y:S01]  /*15b0*/  FMUL.FTZ R67, R67, UR10 ;  /* 0x0000000a43437c20 */ /* 0x000fe20008410000 */
[----:B------:R-:W-:Y:S01]  /*15c0*/  FMUL.FTZ R53, R60, UR10 ;  /* 0x0000000a3c357c20 */ /* 0x000fe20008410000 */
[----:B------:R-:W-:Y:S01]  /*15d0*/  LEA R35, R5, UR4, 0x1 ;  /* 0x0000000405237c11 */ /* 0x000fe2000f8e08ff */
[----:B------:R-:W-:Y:S01]  /*15e0*/  FMUL.FTZ R66, R66, UR10 ;  /* 0x0000000a42427c20 */ /* 0x000fe20008410000 */
[----:B0-----:R-:W-:Y:S01]  /*15f0*/  SHF.R.S32.HI R44, RZ, 0x1f, R15 ;  /* 0x0000001fff2c7819 */ /* 0x001fe2000001140f */
[----:B------:R-:W-:Y:S01]  /*1600*/  FMUL.FTZ R65, R65, UR10 ;  /* 0x0000000a41417c20 */ /* 0x000fe20008410000 */
[----:B------:R-:W-:Y:S01]  /*1610*/  IADD3 R36, R35, 0x40, RZ ;  /* 0x0000004023247810 */ /* 0x000fe20007ffe0ff */
[----:B------:R-:W-:Y:S01]  /*1620*/  FMUL.FTZ R64, R64, UR10 ;  /* 0x0000000a40407c20 */ /* 0x000fe20008410000 */
[CC--:B------:R-:W-:Y:S01]  /*1630*/  LEA.HI R3, R44.reuse, R15.reuse, RZ, 0x3 ;  /* 0x0000000f2c037211 */ /* 0x0c0fe200078f18ff */
[----:B------:R-:W-:Y:S01]  /*1640*/  FMUL.FTZ R63, R63, UR10 ;  /* 0x0000000a3f3f7c20 */ /* 0x000fe20008410000 */
[-C--:B------:R-:W-:Y:S01]  /*1650*/  LEA.HI R6, R44, R15.reuse, RZ, 0x2 ;  /* 0x0000000f2c067211 */ /* 0x080fe200078f10ff */
[----:B------:R-:W-:Y:S01]  /*1660*/  FMUL.FTZ R40, R40, UR10 ;  /* 0x0000000a28287c20 */ /* 0x000fe20008410000 */
[----:B------:R-:W-:Y:S01]  /*1670*/  LOP3.LUT R46, R3, 0x1ffffff8, RZ, 0xc0, !PT ;  /* 0x1ffffff8032e7812 */ /* 0x000fe200078ec0ff */
[----:B------:R-:W-:Y:S01]  /*1680*/  FMUL.FTZ R39, R39, UR10 ;  /* 0x0000000a27277c20 */ /* 0x000fe20008410000 */
[----:B------:R-:W-:Y:S01]  /*1690*/  SHF.R.S32.HI R3, RZ, 0x3, R3 ;  /* 0x00000003ff037819 */ /* 0x000fe20000011403 */
[----:B------:R-:W-:Y:S01]  /*16a0*/  FMUL.FTZ R62, R62, UR10 ;  /* 0x0000000a3e3e7c20 */ /* 0x000fe20008410000 */
[--C-:B------:R-:W-:Y:S01]  /*16b0*/  SHF.R.S32.HI R45, RZ, 0x2, R6.reuse ;  /* 0x00000002ff2d7819 */ /* 0x100fe20000011406 */
[----:B------:R-:W-:Y:S01]  /*16c0*/  FMUL.FTZ R37, R37, UR10 ;  /* 0x0000000a25257c20 */ /* 0x000fe20008410000 */
[----:B------:R-:W-:Y:S01]  /*16d0*/  SHF.R.S32.HI R6, RZ, 0x1f, R6 ;  /* 0x0000001fff067819 */ /* 0x000fe20000011406 */
[----:B------:R-:W-:Y:S01]  /*16e0*/  IMAD.SHL.U32 R48, R3, 0x40, RZ ;  /* 0x0000004003307824 */ /* 0x000fe200078e00ff */
[----:B------:R-:W-:Y:S01]  /*16f0*/  IADD3 R47, -R46, R15, RZ ;  /* 0x0000000f2e2f7210 */ /* 0x000fe20007ffe1ff */
[----:B------:R-:W-:Y:S01]  /*1700*/  FMUL.FTZ R38, R38, UR10 ;  /* 0x0000000a26267c20 */ /* 0x000fe20008410000 */
[----:B------:R-:W-:Y:S01]  /*1710*/  LEA.HI R46, R6, R45, RZ, 0x3 ;  /* 0x0000002d062e7211 */ /* 0x000fe200078f18ff */
[----:B------:R-:W-:Y:S01]  /*1720*/  FMUL.FTZ R29, R29, UR10 ;  /* 0x0000000a1d1d7c20 */ /* 0x000fe20008410000 */
[----:B------:R-:W-:Y:S01]  /*1730*/  SHF.L.U32 R6, R47, 0x3, RZ ;  /* 0x000000032f067819 */ /* 0x000fe200000006ff */
[----:B------:R-:W-:Y:S01]  /*1740*/  FMUL.FTZ R28, R28, UR10 ;  /* 0x0000000a1c1c7c20 */ /* 0x000fe20008410000 */
[----:B------:R-:W-:Y:S01]  /*1750*/  LOP3.LUT R47, R48, 0x1c0, RZ, 0xc0, !PT ;  /* 0x000001c0302f7812 */ /* 0x000fe200078ec0ff */
[----:B------:R-:W-:Y:S01]  /*1760*/  FMUL.FTZ R27, R27, UR10 ;  /* 0x0000000a1b1b7c20 */ /* 0x000fe20008410000 */
[----:B------:R-:W-:Y:S01]  /*1770*/  LOP3.LUT R46, R46, 0xfffffff8, RZ, 0xc0, !PT ;  /* 0xfffffff82e2e7812 */ /* 0x000fe200078ec0ff */
[----:B------:R-:W-:Y:S01]  /*1780*/  FMUL.FTZ R34, R34, UR10 ;  /* 0x0000000a22227c20 */ /* 0x000fe20008410000 */
[----:B------:R-:W-:Y:S01]  /*1790*/  LOP3.LUT R48, R47, 0x38, R6, 0xf8, !PT ;  /* 0x000000382f307812 */ /* 0x000fe200078ef806 */
[----:B------:R-:W-:Y:S01]  /*17a0*/  FMUL.FTZ R57, R31, UR10 ;  /* 0x0000000a1f397c20 */ /* 0x000fe20008410000 */
[----:B------:R-:W-:Y:S01]  /*17b0*/  SHF.R.U32.HI R47, RZ, 0x3, R47 ;  /* 0x00000003ff2f7819 */ /* 0x000fe2000001162f */
[----:B------:R-:W-:Y:S01]  /*17c0*/  FMUL.FTZ R26, R26, UR10 ;  /* 0x0000000a1a1a7c20 */ /* 0x000fe20008410000 */
[----:B------:R-:W-:Y:S01]  /*17d0*/  LEA.HI R15, R44, R15, RZ, 0x6 ;  /* 0x0000000f2c0f7211 */ /* 0x000fe200078f30ff */
[----:B------:R-:W-:Y:S01]  /*17e0*/  FMUL.FTZ R44, R85, UR10 ;  /* 0x0000000a552c7c20 */ /* 0x000fe20008410000 */
[----:B------:R-:W-:Y:S01]  /*17f0*/  IADD3 R46, R45, -R46, RZ ;  /* 0x8000002e2d2e7210 */ /* 0x000fe20007ffe0ff */
[----:B------:R-:W-:Y:S01]  /*1800*/  FMUL.FTZ R45, R82, UR10 ;  /* 0x0000000a522d7c20 */ /* 0x000fe20008410000 */
[----:B------:R-:W-:Y:S01]  /*1810*/  LOP3.LUT R48, R48, R47, RZ, 0x3c, !PT ;  /* 0x0000002f30307212 */ /* 0x000fe200078e3cff */
[----:B------:R-:W-:Y:S01]  /*1820*/  FMUL.FTZ R47, R86, UR10 ;  /* 0x0000000a562f7c20 */ /* 0x000fe20008410000 */
[----:B------:R-:W-:Y:S01]  /*1830*/  SHF.R.S32.HI R15, RZ, 0x6, R15 ;  /* 0x00000006ff0f7819 */ /* 0x000fe2000001140f */
[----:B------:R-:W-:Y:S01]  /*1840*/  FMUL.FTZ R25, R25, UR10 ;  /* 0x0000000a19197c20 */ /* 0x000fe20008410000 */
[----:B------:R-:W-:Y:S01]  /*1850*/  LOP3.LUT P0, RZ, R46, 0x4, RZ, 0xc0, !PT ;  /* 0x000000042eff7812 */ /* 0x000fe2000780c0ff */
[----:B------:R-:W-:Y:S01]  /*1860*/  FMUL.FTZ R46, R81, UR10 ;  /* 0x0000000a512e7c20 */ /* 0x000fe20008410000 */
[----:B------:R-:W-:Y:S01]  /*1870*/  F2FP.F16.F32.PACK_AB R7, R44, R7 ;  /* 0x000000072c07723e */ /* 0x000fe200000000ff */
[----:B------:R-:W-:-:S02]  /*1880*/  IMAD R15, R15, 0x200, R48 ;  /* 0x000002000f0f7824 */ /* 0x000fc400078e0230 */
[----:B------:R-:W-:Y:S01]  /*1890*/  FMUL.FTZ R48, R77, UR10 ;  /* 0x0000000a4d307c20 */ /* 0x000fe20008410000 */
[----:B------:R-:W-:Y:S01]  /*18a0*/  F2FP.F16.F32.PACK_AB R44, R83, R84 ;  /* 0x00000054532c723e */ /* 0x000fe200000000ff */
[----:B------:R-:W-:Y:S01]  /*18b0*/  FMUL.FTZ R24, R24, UR10 ;  /* 0x0000000a18187c20 */ /* 0x000fe20008410000 */
[----:B------:R-:W-:Y:S01]  /*18c0*/  F2FP.F16.F32.PACK_AB R45, R46, R45 ;  /* 0x0000002d2e2d723e */ /* 0x000fe200000000ff */
[----:B------:R-:W-:Y:S01]  /*18d0*/  STS [R35], R7 ;  /* 0x0000000723007388 */ /* 0x000fe20000000800 */
[----:B------:R-:W-:Y:S01]  /*18e0*/  F2FP.F16.F32.PACK_AB R47, R48, R47 ;  /* 0x0000002f302f723e */ /* 0x000fe200000000ff */
[----:B------:R-:W-:Y:S01]  /*18f0*/  FMUL.FTZ R48, R76, UR10 ;  /* 0x0000000a4c307c20 */ /* 0x000fe20008410000 */
[----:B------:R-:W-:Y:S01]  /*1900*/  F2FP.F16.F32.PACK_AB R46, R79, R80 ;  /* 0x000000504f2e723e */ /* 0x000fe200000000ff */
[----:B------:R-:W-:Y:S01]  /*1910*/  STS [R35+0x400], R44 ;  /* 0x0004002c23007388 */ /* 0x000fe20000000800 */
[----:B------:R-:W-:Y:S01]  /*1920*/  @P0 IADD3 R36, R35, -0x40, RZ ;  /* 0xffffffc023240810 */ /* 0x000fe20007ffe0ff */
[----:B------:R-:W-:Y:S01]  /*1930*/  FMUL.FTZ R23, R23, UR10 ;  /* 0x0000000a17177c20 */ /* 0x000fe20008410000 */
[----:B------:R-:W-:Y:S01]  /*1940*/  F2FP.F16.F32.PACK_AB R48, R75, R48 ;  /* 0x000000304b30723e */ /* 0x000fe200000000ff */
[----:B------:R-:W-:Y:S01]  /*1950*/  FMUL.FTZ R30, R30, UR10 ;  /* 0x0000000a1e1e7c20 */ /* 0x000fe20008410000 */
[----:B------:R-:W-:Y:S01]  /*1960*/  F2FP.F16.F32.PACK_AB R49, R50, R49 ;  /* 0x000000313231723e */ /* 0x000fe200000000ff */
[----:B------:R0:W-:Y:S01]  /*1970*/  STS [R36], R47 ;  /* 0x0000002f24007388 */ /* 0x0001e20000000800 */
[----:B------:R-:W-:Y:S01]  /*1980*/  F2FP.F16.F32.PACK_AB R50, R71, R72 ;  /* 0x000000484732723e */ /* 0x000fe200000000ff */
[----:B------:R-:W-:Y:S01]  /*1990*/  FMUL.FTZ R21, R21, UR10 ;  /* 0x0000000a15157c20 */ /* 0x000fe20008410000 */
[----:B------:R-:W-:Y:S01]  /*19a0*/  F2FP.F16.F32.PACK_AB R51, R52, R51 ;  /* 0x000000333433723e */ /* 0x000fe200000000ff */
[----:B------:R-:W-:Y:S01]  /*19b0*/  STS [R36+0x400], R48 ;  /* 0x0004003024007388 */ /* 0x000fe20000000800 */
[----:B------:R-:W-:Y:S01]  /*19c0*/  F2FP.F16.F32.PACK_AB R52, R67, R68 ;  /* 0x000000444334723e */ /* 0x000fe200000000ff */
[----:B------:R-:W-:Y:S01]  /*19d0*/  FMUL.FTZ R20, R20, UR10 ;  /* 0x0000000a14147c20 */ /* 0x000fe20008410000 */
[----:B------:R-:W-:Y:S01]  /*19e0*/  F2FP.F16.F32.PACK_AB R53, R56, R53 ;  /* 0x000000353835723e */ /* 0x000fe200000000ff */
[----:B------:R-:W-:Y:S01]  /*19f0*/  FMUL.FTZ R56, R32, UR10 ;  /* 0x0000000a20387c20 */ /* 0x000fe20008410000 */
[----:B------:R-:W-:Y:S01]  /*1a00*/  F2FP.F16.F32.PACK_AB R41, R65, R66 ;  /* 0x000000424129723e */ /* 0x000fe200000000ff */
[----:B------:R-:W-:Y:S01]  /*1a10*/  FMUL.FTZ R19, R19, UR10 ;  /* 0x0000000a13137c20 */ /* 0x000fe20008410000 */
[----:B------:R-:W-:Y:S01]  /*1a20*/  F2FP.F16.F32.PACK_AB R42, R63, R64 ;  /* 0x000000403f2a723e */ /* 0x000fe200000000ff */
[----:B------:R-:W-:Y:S01]  /*1a30*/  STS [R35+0x1000], R45 ;  /* 0x0010002d23007388 */ /* 0x000fe20000000800 */
[----:B------:R-:W-:Y:S01]  /*1a40*/  F2FP.F16.F32.PACK_AB R31, R39, R40 ;  /* 0x00000028271f723e */ /* 0x000fe200000000ff */
[----:B------:R-:W-:Y:S01]  /*1a50*/  FMUL.FTZ R22, R22, UR10 ;  /* 0x0000000a16167c20 */ /* 0x000fe20008410000 */
[----:B------:R-:W-:Y:S01]  /*1a60*/  F2FP.F16.F32.PACK_AB R32, R37, R62 ;  /* 0x0000003e2520723e */ /* 0x000fe200000000ff */
[----:B------:R-:W-:Y:S01]  /*1a70*/  STS [R35+0x1400], R46 ;  /* 0x0014002e23007388 */ /* 0x000fe20000000800 */
[----:B------:R-:W-:Y:S01]  /*1a80*/  FMUL.FTZ R13, R13, UR10 ;  /* 0x0000000a0d0d7c20 */ /* 0x000fe20008410000 */
[----:B------:R-:W-:Y:S01]  /*1a90*/  FMUL.FTZ R12, R12, UR10 ;  /* 0x0000000a0c0c7c20 */ /* 0x000fe20008410000 */
[----:B------:R-:W-:Y:S01]  /*1aa0*/  FMUL.FTZ R11, R11, UR10 ;  /* 0x0000000a0b0b7c20 */ /* 0x000fe20008410000 */
        /* <DEDUP_REMOVED lines=18> */
[----:B------:R-:W-:Y:S01]  /*1bd0*/  BSSY B0, `(.L_x_3) ;  /* 0x0000050000007945 */ /* 0x000fe20003800000 */
[----:B------:R-:W-:Y:S01]  /*1be0*/  F2FP.F16.F32.PACK_AB R23, R23, R24 ;  /* 0x000000181717723e */ /* 0x000fe200000000ff */
[----:B------:R-:W-:Y:S01]  /*1bf0*/  STS [R36+0x2400], R53 ;  /* 0x0024003524007388 */ /* 0x000fe20000000800 */
[----:B------:R-:W-:Y:S01]  /*1c00*/  F2FP.F16.F32.PACK_AB R30, R21, R30 ;  /* 0x0000001e151e723e */ /* 0x000fe200000000ff */
[----:B0-----:R-:W-:Y:S01]  /*1c10*/  VIADD R47, R6, 0x80 ;  /* 0x00000080062f7836 */ /* 0x001fe20000000000 */
[----:B------:R-:W-:Y:S01]  /*1c20*/  F2FP.F16.F32.PACK_AB R19, R19, R20 ;  /* 0x000000141313723e */ /* 0x000fe200000000ff */
[----:B------:R0:W-:Y:S01]  /*1c30*/  STS [R35+0x3000], R41 ;  /* 0x0030002923007388 */ /* 0x0001e20000000800 */
[----:B------:R-:W-:Y:S01]  /*1c40*/  F2FP.F16.F32.PACK_AB R22, R13, R22 ;  /* 0x000000160d16723e */ /* 0x000fe200000000ff */
[----:B------:R-:W1:Y:S01]  /*1c50*/  LDC.64 R20, c[0x0][0x448] ;  /* 0x00011200ff147b82 */ /* 0x000e620000000a00 */
[----:B------:R-:W-:Y:S01]  /*1c60*/  F2FP.F16.F32.PACK_AB R26, R11, R12 ;  /* 0x0000000c0b1a723e */ /* 0x000fe200000000ff */
[----:B------:R-:W-:Y:S01]  /*1c70*/  STS [R35+0x3400], R42 ;  /* 0x0034002a23007388 */ /* 0x000fe20000000800 */
[----:B------:R-:W-:-:S02]  /*1c80*/  F2FP.F16.F32.PACK_AB R24, R17, R18 ;  /* 0x000000121118723e */ /* 0x000fc400000000ff */
[----:B------:R-:W-:Y:S01]  /*1c90*/  F2FP.F16.F32.PACK_AB R91, R91, R16 ;  /* 0x000000105b5b723e */ /* 0x000fe200000000ff */
[----:B------:R-:W-:Y:S01]  /*1ca0*/  STS [R36+0x3000], R54 ;  /* 0x0030003624007388 */ /* 0x000fe20000000800 */
[----:B------:R-:W-:Y:S01]  /*1cb0*/  F2FP.F16.F32.PACK_AB R28, R9, R10 ;  /* 0x0000000a091c723e */ /* 0x000fe200000000ff */
[----:B0-----:R-:W0:Y:S01]  /*1cc0*/  LDC.64 R40, c[0x0][0x460] ;  /* 0x00011800ff287b82 */ /* 0x001e220000000a00 */
[----:B------:R-:W-:Y:S01]  /*1cd0*/  F2FP.F16.F32.PACK_AB R5, R5, R8 ;  /* 0x000000080505723e */ /* 0x000fe200000000ff */
[----:B------:R-:W-:Y:S01]  /*1ce0*/  STS [R36+0x3400], R31 ;  /* 0x0034001f24007388 */ /* 0x000fe20000000800 */
[----:B------:R-:W-:Y:S01]  /*1cf0*/  LEA R44, R15, UR4, 0x1 ;  /* 0x000000040f2c7c11 */ /* 0x000fe2000f8e08ff */
[----:B------:R-:W-:Y:S01]  /*1d00*/  USHF.R.S32.HI UR4, URZ, 0x1f, UR5 ;  /* 0x0000001f3f047899 */ /* 0x000fe20008011405 */
[----:B------:R-:W-:Y:S01]  /*1d10*/  SHF.R.S32.HI R7, RZ, 0x1f, R6 ;  /* 0x0000001fff077819 */ /* 0x000fe20000011406 */
[----:B------:R-:W-:Y:S01]  /*1d20*/  STS [R35+0x4000], R32 ;  /* 0x0040002023007388 */ /* 0x000fe20000000800 */
[----:B------:R-:W-:-:S02]  /*1d30*/  SHF.R.S32.HI R45, RZ, 0x1f, R3 ;  /* 0x0000001fff2d7819 */ /* 0x000fc40000011403 */
[C---:B------:R-:W-:Y:S01]  /*1d40*/  IADD3 R46, R6.reuse, 0x40, RZ ;  /* 0x00000040062e7810 */ /* 0x040fe20007ffe0ff */
[----:B------:R-:W-:Y:S01]  /*1d50*/  STS [R35+0x4400], R33 ;  /* 0x0044002123007388 */ /* 0x000fe20000000800 */
[----:B------:R-:W-:-:S03]  /*1d60*/  IADD3 R48, R6, 0xc0, RZ ;  /* 0x000000c006307810 */ /* 0x000fc60007ffe0ff */
[----:B------:R-:W-:Y:S04]  /*1d70*/  STS [R36+0x4000], R29 ;  /* 0x0040001d24007388 */ /* 0x000fe80000000800 */
[----:B------:R-:W-:Y:S04]  /*1d80*/  STS [R36+0x4400], R27 ;  /* 0x0044001b24007388 */ /* 0x000fe80000000800 */
[----:B------:R-:W-:Y:S04]  /*1d90*/  STS [R35+0x5000], R34 ;  /* 0x0050002223007388 */ /* 0x000fe80000000800 */
[----:B------:R-:W-:Y:S04]  /*1da0*/  STS [R35+0x5400], R56 ;  /* 0x0054003823007388 */ /* 0x000fe80000000800 */
[----:B------:R-:W-:Y:S04]  /*1db0*/  STS [R36+0x5000], R25 ;  /* 0x0050001924007388 */ /* 0x000fe80000000800 */
[----:B------:R-:W-:Y:S04]  /*1dc0*/  STS [R36+0x5400], R23 ;  /* 0x0054001724007388 */ /* 0x000fe80000000800 */
[----:B------:R-:W-:Y:S04]  /*1dd0*/  STS [R35+0x6000], R30 ;  /* 0x0060001e23007388 */ /* 0x000fe80000000800 */
[----:B------:R-:W-:Y:S04]  /*1de0*/  STS [R35+0x6400], R19 ;  /* 0x0064001323007388 */ /* 0x000fe80000000800 */
[----:B------:R1:W-:Y:S04]  /*1df0*/  STS [R36+0x6000], R22 ;  /* 0x0060001624007388 */ /* 0x0003e80000000800 */
[----:B------:R-:W-:Y:S04]  /*1e00*/  STS [R36+0x6400], R26 ;  /* 0x0064001a24007388 */ /* 0x000fe80000000800 */
[----:B------:R2:W-:Y:S01]  /*1e10*/  STS [R35+0x7000], R24 ;  /* 0x0070001823007388 */ /* 0x0005e20000000800 */
[----:B-1----:R-:W-:-:S03]  /*1e20*/  IMAD.WIDE.U32 R22, R20, UR5, R6 ;  /* 0x0000000514167c25 */ /* 0x002fc6000f8e0006 */
[----:B------:R-:W-:Y:S01]  /*1e30*/  STS [R35+0x7400], R91 ;  /* 0x0074005b23007388 */ /* 0x000fe20000000800 */
[----:B------:R-:W-:-:S03]  /*1e40*/  IADD3 R4, P0, R4, R22, RZ ;  /* 0x0000001604047210 */ /* 0x000fc60007f1e0ff */
[----:B------:R-:W-:Y:S01]  /*1e50*/  STS [R36+0x7000], R28 ;  /* 0x0070001c24007388 */ /* 0x000fe20000000800 */
[----:B------:R-:W-:Y:S02]  /*1e60*/  VIADD R22, R3, 0x20 ;  /* 0x0000002003167836 */ /* 0x000fe40000000000 */
[----:B--2---:R-:W-:Y:S01]  /*1e70*/  IMAD R24, R20, UR4, RZ ;  /* 0x0000000414187c24 */ /* 0x004fe2000f8e02ff */
[----:B------:R1:W-:Y:S01]  /*1e80*/  STS [R36+0x7400], R5 ;  /* 0x0074000524007388 */ /* 0x0003e20000000800 */
[----:B------:R-:W-:Y:S01]  /*1e90*/  USHF.R.S32.HI UR4, URZ, 0x1f, UR7 ;  /* 0x0000001f3f047899 */ /* 0x000fe20008011407 */
[----:B------:R-:W-:Y:S01]  /*1ea0*/  BAR.SYNC.DEFER_BLOCKING 0x0 ;  /* 0x0000000000007b1d */ /* 0x000fe20000010000 */
[----:B-1----:R-:W-:Y:S01]  /*1eb0*/  IMAD R5, R21, UR5, R24 ;  /* 0x0000000515057c24 */ /* 0x002fe2000f8e0218 */
[----:B------:R-:W-:-:S03]  /*1ec0*/  IADD3 R24, R0, -UR5, RZ ;  /* 0x8000000500187c10 */ /* 0x000fc6000fffe0ff */
[----:B0-----:R-:W-:Y:S01]  /*1ed0*/  IMAD R0, R40, UR4, RZ ;  /* 0x0000000428007c24 */ /* 0x001fe2000f8e02ff */
[-C--:B------:R-:W-:Y:S02]  /*1ee0*/  ISETP.GE.AND P1, PT, R3, R24.reuse, PT ;  /* 0x000000180300720c */ /* 0x080fe40003f26270 */
[----:B------:R-:W-:Y:S01]  /*1ef0*/  IADD3.X R5, R2, R23, R5, P0, !PT ;  /* 0x0000001702057210 */ /* 0x000fe200007fe405 */
[----:B------:R-:W-:Y:S01]  /*1f00*/  IMAD R23, R41, UR7, R0 ;  /* 0x0000000729177c24 */ /* 0x000fe2000f8e0200 */
[----:B------:R-:W-:Y:S01]  /*1f10*/  ISETP.GE.AND P0, PT, R22, R24, PT ;  /* 0x000000181600720c */ /* 0x000fe20003f06270 */
[----:B------:R-:W-:-:S05]  /*1f20*/  IMAD.WIDE.U32 R40, R40, UR7, R4 ;  /* 0x0000000728287c25 */ /* 0x000fca000f8e0004 */
[----:B------:R-:W-:Y:S01]  /*1f30*/  IADD3 R23, R41, R23, RZ ;  /* 0x0000001729177210 */ /* 0x000fe20007ffe0ff */
[----:B------:R0:W1:Y:S04]  /*1f40*/  LDS.128 R16, [R44+0x1000] ;  /* 0x001000002c107984 */ /* 0x0000680000000c00 */
[----:B------:R0:W2:Y:S04]  /*1f50*/  LDS.128 R12, [R44+0x3000] ;  /* 0x003000002c0c7984 */ /* 0x0000a80000000c00 */
[----:B------:R0:W3:Y:S01]  /*1f60*/  LDS.128 R8, [R44+0x5000] ;  /* 0x005000002c087984 */ /* 0x0000e20000000c00 */
[----:B------:R-:W-:Y:S05]  /*1f70*/  @P1 BRA `(.L_x_4) ;  /* 0x0000000000541947 */ /* 0x000fea0003800000 */
[----:B------:R-:W-:Y:S01]  /*1f80*/  ULDC UR4, c[0x0][0x2d0] ;  /* 0x0000b40000047ab9 */ /* 0x000fe20000000800 */
[----:B------:R-:W4:Y:S01]  /*1f90*/  LDS.128 R24, [R44+0x2000] ;  /* 0x002000002c187984 */ /* 0x000f220000000c00 */
[----:B------:R-:W-:Y:S01]  /*1fa0*/  ISETP.GE.AND P1, PT, R6, UR4, PT ;  /* 0x0000000406007c0c */ /* 0x000fe2000bf26270 */
[-C--:B------:R-:W-:Y:S01]  /*1fb0*/  IMAD R0, R45, R20.reuse, RZ ;  /* 0x000000142d007224 */ /* 0x080fe200078e02ff */
[----:B------:R-:W-:Y:S01]  /*1fc0*/  ISETP.GE.AND P2, PT, R46, UR4, PT ;  /* 0x000000042e007c0c */ /* 0x000fe2000bf46270 */
[----:B------:R-:W5:Y:S01]  /*1fd0*/  LDS.128 R28, [R44+0x4000] ;  /* 0x004000002c1c7984 */ /* 0x000f620000000c00 */
[----:B------:R-:W-:Y:S01]  /*1fe0*/  IMAD.MOV.U32 R22, RZ, RZ, R40 ;  /* 0x000000ffff167224 */ /* 0x000fe200078e0028 */
[----:B------:R-:W-:Y:S01]  /*1ff0*/  ISETP.GE.AND P3, PT, R47, UR4, PT ;  /* 0x000000042f007c0c */ /* 0x000fe2000bf66270 */
[C---:B------:R-:W-:Y:S01]  /*2000*/  IMAD R43, R3.reuse, R21, R0 ;  /* 0x00000015032b7224 */ /* 0x040fe200078e0200 */
[----:B------:R-:W0:Y:S01]  /*2010*/  LDS.128 R32, [R44+0x6000] ;  /* 0x006000002c207984 */ /* 0x000e220000000c00 */
[----:B------:R-:W-:Y:S01]  /*2020*/  IMAD.WIDE.U32 R4, R3, R20, R22 ;  /* 0x0000001403047225 */ /* 0x000fe200078e0016 */
[----:B------:R-:W-:Y:S01]  /*2030*/  ISETP.GE.AND P4, PT, R48, UR4, PT ;  /* 0x0000000430007c0c */ /* 0x000fe2000bf86270 */
[----:B------:R-:W-:-:S03]  /*2040*/  ULDC.64 UR6, c[0x0][0x3e8] ;  /* 0x0000fa0000067ab9 */ /* 0x000fc60000000a00 */
[----:B------:R-:W1:Y:S01]  /*2050*/  @!P1 LDS.128 R36, [R44] ;  /* 0x000000002c249984 */ /* 0x000e620000000c00 */
[----:B------:R-:W-:Y:S02]  /*2060*/  IADD3 R5, R5, R43, RZ ;  /* 0x0000002b05057210 */ /* 0x000fe40007ffe0ff */
[----:B------:R-:W-:-:S04]  /*2070*/  LEA R42, P5, R4, UR6, 0x1 ;  /* 0x00000006042a7c11 */ /* 0x000fc8000f8a08ff */
[----:B------:R-:W-:-:S05]  /*2080*/  LEA.HI.X R43, R4, UR7, R5, 0x1, P5 ;  /* 0x00000007042b7c11 */ /* 0x000fca000a8f0c05 */
[----:B----4-:R4:W-:Y:S04]  /*2090*/  @!P2 STG.E.128 desc[UR8][R42.64+0x80], R24 ;  /* 0x000080182a00a986 */ /* 0x0109e8000c101d08 */
[----:B-----5:R4:W-:Y:S04]  /*20a0*/  @!P3 STG.E.128 desc[UR8][R42.64+0x100], R28 ;  /* 0x0001001c2a00b986 */ /* 0x0209e8000c101d08 */
[----:B0-----:R4:W-:Y:S04]  /*20b0*/  @!P4 STG.E.128 desc[UR8][R42.64+0x180], R32 ;  /* 0x000180202a00c986 */ /* 0x0019e8000c101d08 */
[----:B-1----:R4:W-:Y:S02]  /*20c0*/  @!P1 STG.E.128 desc[UR8][R42.64], R36 ;  /* 0x000000242a009986 */ /* 0x0029e4000c101d08 */
.L_x_4:
[----:B------:R-:W-:Y:S05]  /*20d0*/  BSYNC B0 ;  /* 0x0000000000007941 */ /* 0x000fea0003800000 */
.L_x_3:
[----:B----4-:R4:W0:Y:S01]  /*20e0*/  LDS.128 R24, [R44+0x7000] ;  /* 0x007000002c187984 */ /* 0x0108220000000c00 */
[----:B------:R-:W-:Y:S05]  /*20f0*/  @P0 EXIT ;  /* 0x000000000000094d */ /* 0x000fea0003800000 */
[----:B------:R-:W-:Y:S01]  /*2100*/  IADD3 R5, P0, R3, 0x20, RZ ;  /* 0x0000002003057810 */ /* 0x000fe20007f1e0ff */
[----:B------:R-:W-:Y:S01]  /*2110*/  IMAD.MOV.U32 R2, RZ, RZ, R40 ;  /* 0x000000ffff027224 */ /* 0x000fe200078e0028 */
[----:B------:R-:W-:Y:S01]  /*2120*/  ULDC.64 UR6, c[0x0][0x3e8] ;  /* 0x0000fa0000067ab9 */ /* 0x000fe20000000a00 */
[----:B------:R-:W-:Y:S01]  /*2130*/  ULDC UR4, c[0x0][0x2d0] ;  /* 0x0000b40000047ab9 */ /* 0x000fe20000000800 */
[----:B------:R-:W-:Y:S02]  /*2140*/  IADD3.X R3, RZ, R45, RZ, P0, !PT ;  /* 0x0000002dff037210 */ /* 0x000fe400007fe4ff */
[----:B------:R-:W-:Y:S02]  /*2150*/  ISETP.GE.AND P1, PT, R6, UR4, PT ;  /* 0x0000000406007c0c */ /* 0x000fe4000bf26270 */
[----:B------:R-:W-:Y:S01]  /*2160*/  ISETP.GE.AND P2, PT, R46, UR4, PT ;  /* 0x000000042e007c0c */ /* 0x000fe2000bf46270 */
[----:B------:R-:W-:Y:S01]  /*2170*/  IMAD R0, R3, R20, RZ ;  /* 0x0000001403007224 */ /* 0x000fe200078e02ff */
[----:B------:R-:W-:-:S02]  /*2180*/  MOV R3, R23 ;  /* 0x0000001700037202 */ /* 0x000fc40000000f00 */
[----:B------:R-:W-:Y:S01]  /*2190*/  ISETP.GE.AND P3, PT, R47, UR4, PT ;  /* 0x000000042f007c0c */ /* 0x000fe2000bf66270 */
[----:B------:R-:W-:-:S04]  /*21a0*/  IMAD.WIDE.U32 R2, R5, R20, R2 ;  /* 0x0000001405027225 */ /* 0x000fc800078e0002 */
[----:B------:R-:W-:Y:S01]  /*21b0*/  IMAD R5, R5, R21, R0 ;  /* 0x0000001505057224 */ /* 0x000fe200078e0200 */
[----:B------:R-:W-:-:S04]  /*21c0*/  LEA R4, P0, R2, UR6, 0x1 ;  /* 0x0000000602047c11 */ /* 0x000fc8000f8008ff */
[----:B------:R-:W-:-:S04]  /*21d0*/  IADD3 R3, R3, R5, RZ ;  /* 0x0000000503037210 */ /* 0x000fc80007ffe0ff */
[----:B------:R-:W-:Y:S02]  /*21e0*/  LEA.HI.X R5, R2, UR7, R3, 0x1, P0 ;  /* 0x0000000702057c11 */ /* 0x000fe400080f0c03 */
[----:B------:R-:W-:-:S03]  /*21f0*/  ISETP.GE.AND P0, PT, R48, UR4, PT ;  /* 0x0000000430007c0c */ /* 0x000fc6000bf06270 */
[----:B-1----:R1:W-:Y:S04]  /*2200*/  @!P1 STG.E.128 desc[UR8][R4.64], R16 ;  /* 0x0000001004009986 */ /* 0x0023e8000c101d08 */
[----:B--2---:R1:W-:Y:S04]  /*2210*/  @!P2 STG.E.128 desc[UR8][R4.64+0x80], R12 ;  /* 0x0000800c0400a986 */ /* 0x0043e8000c101d08 */
[----:B---3--:R1:W-:Y:S02]  /*2220*/  @!P3 STG.E.128 desc[UR8][R4.64+0x100], R8 ;  /* 0x000100080400b986 */ /* 0x0083e4000c101d08 */
[----:B------:R-:W-:Y:S05]  /*2230*/  @P0 EXIT ;  /* 0x000000000000094d */ /* 0x000fea0003800000 */
[----:B0-----:R-:W-:Y:S01]  /*2240*/  STG.E.128 desc[UR8][R4.64+0x180], R24 ;  /* 0x0001801804007986 */ /* 0x001fe2000c101d08 */
[----:B------:R-:W-:Y:S05]  /*2250*/  EXIT ;  /* 0x000000000000794d */ /* 0x000fea0003800000 */
.L_x_5:
[----:B------:R-:W-:-:S00]  /*2260*/  BRA `(.L_x_5) ;  /* 0xfffffffc00fc7947 */ /* 0x000fc0000383ffff */
[----:B------:R-:W-:-:S00]  /*2270*/  NOP ;  /* 0x0000000000007918 */ /* 0x000fc00000000000 */
        /* <DEDUP_REMOVED lines=8> */
.L_x_1029:


//--------------------- .text._ZN5flash44flash_bwd_dq_dk_dv_loop_seqk_parallel_kernelI23Flash_bwd_kernel_traitsILi256ELi64ELi32ELi8ELi4ELi1ELi2ELb1ELb1EN7cutlass6half_tE19Flash_kernel_traitsILi256ELi64ELi32ELi8ES3_EELb0ELb1ELb0ELb0ELb0ELb0ELb0EEEvNS_16Flash_bwd_paramsE --------------------------
	.section	.text._ZN5flash44flash_bwd_dq_dk_dv_loop_seqk_parallel_kernelI23Flash_bwd_kernel_traitsILi256ELi64ELi32ELi8ELi4ELi1ELi2ELb1ELb1EN7cutlass6half_tE19Flash_kernel_traitsILi256ELi64ELi32ELi8ES3_EELb0ELb1ELb0ELb0ELb0ELb0ELb0EEEvNS_16Flash_bwd_paramsE,"ax",@progbits
	.align	128
        .global         _ZN5flash44flash_bwd_dq_dk_dv_loop_seqk_parallel_kernelI23Flash_bwd_kernel_traitsILi256ELi64ELi32ELi8ELi4ELi1ELi2ELb1ELb1EN7cutlass6half_tE19Flash_kernel_traitsILi256ELi64ELi32ELi8ES3_EELb0ELb1ELb0ELb0ELb0ELb0ELb0EEEvNS_16Flash_bwd_paramsE
        .type           _ZN5flash44flash_bwd_dq_dk_dv_loop_seqk_parallel_kernelI23Flash_bwd_kernel_traitsILi256ELi64ELi32ELi8ELi4ELi1ELi2ELb1ELb1EN7cutlass6half_tE19Flash_kernel_traitsILi256ELi64ELi32ELi8ES3_EELb0ELb1ELb0ELb0ELb0ELb0ELb0EEEvNS_16Flash_bwd_paramsE,@function
        .size           _ZN5flash44flash_bwd_dq_dk_dv_loop_seqk_parallel_kernelI23Flash_bwd_kernel_traitsILi256ELi64ELi32ELi8ELi4ELi1ELi2ELb1ELb1EN7cutlass6half_tE19Flash_kernel_traitsILi256ELi64ELi32ELi8ES3_EELb0ELb1ELb0ELb0ELb0ELb0ELb0EEEvNS_16Flash_bwd_paramsE,(.L_x_1030 - _ZN5flash44flash_bwd_dq_dk_dv_loop_seqk_parallel_kernelI23Flash_bwd_kernel_traitsILi256ELi64ELi32ELi8ELi4ELi1ELi2ELb1ELb1EN7cutlass6half_tE19Flash_kernel_traitsILi256ELi64ELi32ELi8ES3_EELb0ELb1ELb0ELb0ELb0ELb0ELb0EEEvNS_16Flash_bwd_paramsE)
        .other          _ZN5flash44flash_bwd_dq_dk_dv_loop_seqk_parallel_kernelI23Flash_bwd_kernel_traitsILi256ELi64ELi32ELi8ELi4ELi1ELi2ELb1ELb1EN7cutlass6half_tE19Flash_kernel_traitsILi256ELi64ELi32ELi8ES3_EELb0ELb1ELb0ELb0ELb0ELb0ELb0EEEvNS_16Flash_bwd_paramsE,@"STO_CUDA_ENTRY STV_DEFAULT"
_ZN5flash44flash_bwd_dq_dk_dv_loop_seqk_parallel_kernelI23Flash_bwd_kernel_traitsILi256ELi64ELi32ELi8ELi4ELi1ELi2ELb1ELb1EN7cutlass6half_tE19Flash_kernel_traitsILi256ELi64ELi32ELi8ES3_EELb0ELb1ELb0ELb0ELb0ELb0ELb0EEEvNS_16Flash_bwd_paramsE:
.text._ZN5flash44flash_bwd_dq_dk_dv_loop_seqk_parallel_kernelI23Flash_bwd_kernel_traitsILi256ELi64ELi32ELi8ELi4ELi1ELi2ELb1ELb1EN7cutlass6half_tE19Flash_kernel_traitsILi256ELi64ELi32ELi8ES3_EELb0ELb1ELb0ELb0ELb0ELb0ELb0EEEvNS_16Flash_bwd_paramsE:
[----:B------:R-:W1:Y:S08]  /*0000*/  LDC R1, c[0x0][0x28] ;  /* 0x00000a00ff017b82 */ /* 0x000e700000000800 */
[----:B------:R-:W2:Y:S01]  /*0010*/  S2UR UR23, SR_CTAID.X ;  /* 0x00000000001779c3 */ /* 0x000ea20000002500 */
[----:B------:R-:W-:Y:S01]  /*0020*/  ULDC UR4, c[0x0][0x2c8] ;  /* 0x0000b20000047ab9 */ /* 0x000fe20000000800 */
[----:B-1----:R-:W-:Y:S01]  /*0030*/  IADD3 R1, R1, -0x10, RZ ;  /* 0xfffffff001017810 */ /* 0x002fe20007ffe0ff */
[----:B------:R-:W-:-:S04]  /*0040*/  UIADD3 UR5, UR4, 0x1f, URZ ;  /* 0x0000001f04057890 */ /* 0x000fc8000fffe03f */
[----:B------:R-:W-:-:S04]  /*0050*/  USHF.R.S32.HI UR4, URZ, 0x1f, UR5 ;  /* 0x0000001f3f047899 */ /* 0x000fc80008011405 */
[----:B------:R-:W-:-:S04]  /*0060*/  ULEA.HI UR4, UR4, UR5, URZ, 0x5 ;  /* 0x0000000504047291 */ /* 0x000fc8000f8f283f */
[----:B------:R-:W-:-:S04]  /*0070*/  USHF.R.S32.HI UR61, URZ, 0x5, UR4 ;  /* 0x000000053f3d7899 */ /* 0x000fc80008011404 */
[----:B--2---:R-:W-:-:S06]  /*0080*/  UISETP.GE.AND UP0, UPT, UR23, UR61, UPT ;  /* 0x0000003d1700728c */ /* 0x004fcc000bf06270 */
[----:B------:R-:W-:-:S13]  /*0090*/  PLOP3.LUT P0, PT, PT, PT, UP0, 0x80, 0x0 ;  /* 0x000000000000781c */ /* 0x000fda0003f0f008 */
[----:B------:R-:W-:Y:S05]  /*00a0*/  @P0 EXIT ;  /* 0x000000000000094d */ /* 0x000fea0003800000 */
[----:B------:R-:W1:Y:S01]  /*00b0*/  S2R R16, SR_TID.X ;  /* 0x0000000000107919 */ /* 0x000e620000002100 */
[----:B------:R-:W2:Y:S01]  /*00c0*/  S2UR UR4, SR_CgaCtaId ;  /* 0x00000000000479c3 */ /* 0x000ea20000008800 */
[----:B------:R-:W-:Y:S01]  /*00d0*/  UMOV UR5, 0x400 ;  /* 0x0000040000057882 */ /* 0x000fe20000000000 */
[----:B------:R-:W-:Y:S02]  /*00e0*/  IMAD.MOV.U32 R224, RZ, RZ, 0x20 ;  /* 0x00000020ffe07424 */ /* 0x000fe400078e00ff */
[----:B------:R-:W-:Y:S02]  /*00f0*/  IMAD.MOV.U32 R227, RZ, RZ, 0x40 ;  /* 0x00000040ffe37424 */ /* 0x000fe400078e00ff */
[----:B------:R-:W-:Y:S02]  /*0100*/  IMAD.MOV.U32 R251, RZ, RZ, 0x1c0 ;  /* 0x000001c0fffb7424 */ /* 0x000fe400078e00ff */
[----:B------:R-:W3:Y:S08]  /*0110*/  S2UR UR51, SR_CTAID.Y ;  /* 0x00000000003379c3 */ /* 0x000ef00000002600 */
[----:B------:R-:W4:Y:S01]  /*0120*/  S2UR UR56, SR_CTAID.Z ;  /* 0x00000000003879c3 */ /* 0x000f220000002700 */
[----:B--2---:R-:W-:-:S04]  /*0130*/  ULEA UR4, UR4, UR5, 0x18 ;  /* 0x0000000504047291 */ /* 0x004fc8000f8ec03f */
[----:B------:R-:W-:Y:S02]  /*0140*/  UIADD3 UR8, UR4, 0x14000, URZ ;  /* 0x0001400004087890 */ /* 0x000fe4000fffe03f */
[----:B------:R-:W-:Y:S01]  /*0150*/  UIADD3 UR7, UR4, 0x10000, URZ ;  /* 0x0001000004077890 */ /* 0x000fe2000fffe03f */
[----:B-1----:R-:W-:Y:S01]  /*0160*/  SHF.R.S32.HI R12, RZ, 0x1f, R16 ;  /* 0x0000001fff0c7819 */ /* 0x002fe20000011410 */
[----:B---3--:R-:W-:-:S03]  /*0170*/  USHF.L.U32 UR5, UR51, 0x7, URZ ;  /* 0x0000000733057899 */ /* 0x008fc6000800063f */
[CC--:B------:R-:W-:Y:S02]  /*0180*/  LEA.HI R17, R12.reuse, R16.reuse, RZ, 0x3 ;  /* 0x000000100c117211 */ /* 0x0c0fe400078f18ff */
[CC--:B------:R-:W-:Y:S02]  /*0190*/  LEA.HI R15, R12.reuse, R16.reuse, RZ, 0x2 ;  /* 0x000000100c0f7211 */ /* 0x0c0fe400078f10ff */
[----:B------:R-:W-:Y:S01]  /*01a0*/  SHF.R.S32.HI R5, RZ, 0x3, R17 ;  /* 0x00000003ff057819 */ /* 0x000fe20000011411 */
[----:B----4-:R-:W-:Y:S01]  /*01b0*/  USHF.R.S32.HI UR6, URZ, 0x1f, UR56 ;  /* 0x0000001f3f067899 */ /* 0x010fe20008011438 */
[----:B------:R-:W-:Y:S02]  /*01c0*/  LEA.HI R10, R12, R16, RZ, 0x4 ;  /* 0x000000100c0a7211 */ /* 0x000fe400078f20ff */
[--C-:B------:R-:W-:Y:S01]  /*01d0*/  SHF.R.S32.HI R8, RZ, 0x2, R15.reuse ;  /* 0x00000002ff087819 */ /* 0x100fe2000001140f */
[----:B------:R-:W-:Y:S01]  /*01e0*/  IMAD.SHL.U32 R5, R5, 0x40, RZ ;  /* 0x0000004005057824 */ /* 0x000fe200078e00ff */
[----:B------:R-:W-:-:S02]  /*01f0*/  SHF.R.S32.HI R2, RZ, 0x1f, R15 ;  /* 0x0000001fff027819 */ /* 0x000fc4000001140f */
[----:B------:R-:W-:Y:S02]  /*0200*/  LOP3.LUT R0, R17, 0xfffffff8, RZ, 0xc0, !PT ;  /* 0xfffffff811007812 */ /* 0x000fe400078ec0ff */
[----:B------:R-:W-:Y:S02]  /*0210*/  LEA.HI R14, R12, R16, RZ, 0x5 ;  /* 0x000000100c0e7211 */ /* 0x000fe400078f28ff */
[----:B------:R-:W-:Y:S01]  /*0220*/  SHF.R.S32.HI R7, RZ, 0x4, R10 ;  /* 0x00000004ff077819 */ /* 0x000fe2000001140a */
[----:B------:R-:W-:Y:S01]  /*0230*/  IMAD.IADD R0, R16, 0x1, -R0 ;  /* 0x0000000110007824 */ /* 0x000fe200078e0a00 */
[----:B------:R-:W-:Y:S02]  /*0240*/  LEA.HI R2, R2, R8, RZ, 0x3 ;  /* 0x0000000802027211 */ /* 0x000fe400078f18ff */
[----:B------:R-:W-:Y:S02]  /*0250*/  LOP3.LUT R3, R14, 0xffffffe0, RZ, 0xc0, !PT ;  /* 0xffffffe00e037812 */ /* 0x000fe400078ec0ff */
[----:B------:R-:W-:-:S02]  /*0260*/  LEA.HI R6, R10, R7, RZ, 0x1 ;  /* 0x000000070a067211 */ /* 0x000fc400078f08ff */
[----:B------:R-:W-:Y:S01]  /*0270*/  LOP3.LUT R4, R2, 0xfffffff8, RZ, 0xc0, !PT ;  /* 0xfffffff802047812 */ /* 0x000fe200078ec0ff */
[----:B------:R-:W-:Y:S01]  /*0280*/  IMAD.IADD R3, R16, 0x1, -R3 ;  /* 0x0000000110037824 */ /* 0x000fe200078e0a03 */
[----:B------:R-:W-:Y:S01]  /*0290*/  LOP3.LUT R2, R5, 0x1c0, RZ, 0xc0, !PT ;  /* 0x000001c005027812 */ /* 0x000fe200078ec0ff */
[----:B------:R-:W-:Y:S01]  /*02a0*/  IMAD.SHL.U32 R5, R0, 0x8, RZ ;  /* 0x0000000800057824 */ /* 0x000fe200078e00ff */
[----:B------:R-:W-:Y:S01]  /*02b0*/  LOP3.LUT R6, R6, 0xfffffffe, RZ, 0xc0, !PT ;  /* 0xfffffffe06067812 */ /* 0x000fe200078ec0ff */
[----:B------:R-:W-:Y:S01]  /*02c0*/  IMAD.IADD R8, R8, 0x1, -R4 ;  /* 0x0000000108087824 */ /* 0x000fe200078e0a04 */
[----:B------:R-:W-:Y:S02]  /*02d0*/  LOP3.LUT P0, RZ, R0, 0x4, RZ, 0xc0, !PT ;  /* 0x0000000400ff7812 */ /* 0x000fe4000780c0ff */
[----:B------:R-:W-:Y:S01]  /*02e0*/  LOP3.LUT R4, R2, 0x38, R5, 0xf8, !PT ;  /* 0x0000003802047812 */ /* 0x000fe200078ef805 */
[----:B------:R-:W-:Y:S01]  /*02f0*/  IMAD.SHL.U32 R5, R0, 0x40, RZ ;  /* 0x0000004000057824 */ /* 0x000fe200078e00ff */
[----:B------:R-:W-:Y:S01]  /*0300*/  SHF.R.U32.HI R2, RZ, 0x3, R2 ;  /* 0x00000003ff027819 */ /* 0x000fe20000011602 */
[----:B------:R-:W-:Y:S01]  /*0310*/  IMAD.IADD R11, R7, 0x1, -R6 ;  /* 0x00000001070b7824 */ /* 0x000fe200078e0a06 */
[----:B------:R-:W-:-:S02]  /*0320*/  SHF.R.S32.HI R6, RZ, 0x1f, R3 ;  /* 0x0000001fff067819 */ /* 0x000fc40000011403 */
[----:B------:R-:W-:Y:S02]  /*0330*/  LOP3.LUT R9, R4, R2, RZ, 0x3c, !PT ;  /* 0x0000000204097212 */ /* 0x000fe400078e3cff */
[----:B------:R-:W-:Y:S01]  /*0340*/  LOP3.LUT R2, R5, 0x1c0, RZ, 0xc0, !PT ;  /* 0x000001c005027812 */ /* 0x000fe200078ec0ff */
[----:B------:R-:W-:Y:S01]  /*0350*/  IMAD.SHL.U32 R5, R0, 0x20, RZ ;  /* 0x0000002000057824 */ /* 0x000fe200078e00ff */
[----:B------:R-:W-:Y:S02]  /*0360*/  LEA.HI R7, R12, R16, RZ, 0x7 ;  /* 0x000000100c077211 */ /* 0x000fe400078f38ff */
[----:B------:R-:W-:Y:S01]  /*0370*/  LEA.HI R18, R6, R3, RZ, 0x2 ;  /* 0x0000000306127211 */ /* 0x000fe200078f10ff */
[----:B------:R-:W-:Y:S01]  /*0380*/  IMAD.SHL.U32 R3, R11, 0x100, RZ ;  /* 0x000001000b037824 */ /* 0x000fe200078e00ff */
[----:B------:R-:W-:Y:S02]  /*0390*/  LOP3.LUT R6, R2, 0x8, R17, 0xf8, !PT ;  /* 0x0000000802067812 */ /* 0x000fe400078ef811 */
[----:B------:R-:W-:-:S02]  /*03a0*/  SHF.R.S32.HI R7, RZ, 0x7, R7 ;  /* 0x00000007ff077819 */ /* 0x000fc40000011407 */
[----:B------:R-:W-:Y:S02]  /*03b0*/  SHF.R.U32.HI R2, RZ, 0x3, R2 ;  /* 0x00000003ff027819 */ /* 0x000fe40000011602 */
[----:B------:R-:W-:Y:S02]  /*03c0*/  LOP3.LUT R3, R3, 0x100, RZ, 0xc0, !PT ;  /* 0x0000010003037812 */ /* 0x000fe400078ec0ff */
[----:B------:R-:W-:Y:S01]  /*03d0*/  LOP3.LUT P5, RZ, R0, 0x2, RZ, 0xc0, !PT ;  /* 0x0000000200ff7812 */ /* 0x000fe200078ac0ff */
[----:B------:R-:W-:Y:S01]  /*03e0*/  IMAD R0, R7, 0x2, R11 ;  /* 0x0000000207007824 */ /* 0x000fe200078e020b */
[----:B------:R-:W-:Y:S02]  /*03f0*/  LOP3.LUT R2, R6, R2, RZ, 0x3c, !PT ;  /* 0x0000000206027212 */ /* 0x000fe400078e3cff */
[----:B------:R-:W-:Y:S02]  /*0400*/  LOP3.LUT R13, R3, 0xe0, R5, 0xf8, !PT ;  /* 0x000000e0030d7812 */ /* 0x000fe400078ef805 */
[----:B------:R-:W-:Y:S01]  /*0410*/  LOP3.LUT R3, R10, 0xfffffff0, RZ, 0xc0, !PT ;  /* 0xfffffff00a037812 */ /* 0x000fe200078ec0ff */
[----:B------:R-:W-:Y:S01]  /*0420*/  IMAD.U32 R234, R0, 0x200, R2 ;  /* 0x0000020000ea7824 */ /* 0x000fe200078e0002 */
[----:B------:R-:W-:-:S02]  /*0430*/  LOP3.LUT R4, R8, 0x1, RZ, 0xc0, !PT ;  /* 0x0000000108047812 */ /* 0x000fc400078ec0ff */
[----:B------:R-:W-:Y:S01]  /*0440*/  LOP3.LUT R2, R15, 0x7ffffffc, RZ, 0xc0, !PT ;  /* 0x7ffffffc0f027812 */ /* 0x000fe200078ec0ff */
[----:B------:R-:W-:Y:S01]  /*0450*/  IMAD.IADD R0, R16, 0x1, -R3 ;  /* 0x0000000110007824 */ /* 0x000fe200078e0a03 */
[----:B------:R-:W-:Y:S02]  /*0460*/  LEA.HI R5, R12, R16, RZ, 0x6 ;  /* 0x000000100c057211 */ /* 0x000fe400078f30ff */
[----:B------:R-:W-:Y:S01]  /*0470*/  ISETP.NE.U32.AND P1, PT, R4, 0x1, PT ;  /* 0x000000010400780c */ /* 0x000fe20003f25070 */
[----:B------:R-:W-:Y:S01]  /*0480*/  IMAD.SHL.U32 R4, R8, 0x20, RZ ;  /* 0x0000002008047824 */ /* 0x000fe200078e00ff */
[----:B------:R-:W-:Y:S01]  /*0490*/  SHF.R.S32.HI R3, RZ, 0x6, R5 ;  /* 0x00000006ff037819 */ /* 0x000fe20000011405 */
[C---:B------:R-:W-:Y:S01]  /*04a0*/  IMAD.IADD R15, R16.reuse, 0x1, -R2 ;  /* 0x00000001100f7824 */ /* 0x040fe200078e0a02 */
[----:B------:R-:W-:Y:S01]  /*04b0*/  SHF.R.S32.HI R6, RZ, 0x1f, R0 ;  /* 0x0000001fff067819 */ /* 0x000fe20000011400 */
[----:B------:R-:W-:Y:S01]  /*04c0*/  IMAD.SHL.U32 R16, R16, 0x2, RZ ;  /* 0x0000000210107824 */ /* 0x000fe200078e00ff */
[----:B------:R-:W-:Y:S01]  /*04d0*/  LOP3.LUT R4, R4, 0xe0, RZ, 0xc0, !PT ;  /* 0x000000e004047812 */ /* 0x000fe200078ec0ff */
[----:B------:R-:W-:Y:S01]  /*04e0*/  IMAD.SHL.U32 R2, R7, 0x10, RZ ;  /* 0x0000001007027824 */ /* 0x000fe200078e00ff */
[----:B------:R-:W-:Y:S01]  /*04f0*/  LEA.HI R226, R6, R0, RZ, 0x3 ;  /* 0x0000000006e27211 */ /* 0x000fe200078f18ff */
[C---:B------:R-:W-:Y:S01]  /*0500*/  IMAD R237, R3.reuse, 0x200, R9 ;  /* 0x0000020003ed7824 */ /* 0x040fe200078e0209 */
[----:B------:R-:W-:Y:S01]  /*0510*/  LOP3.LUT P6, RZ, R0, 0x4, RZ, 0xc0, !PT ;  /* 0x0000000400ff7812 */ /* 0x000fe200078cc0ff */
[----:B------:R-:W-:Y:S01]  /*0520*/  IMAD.SHL.U32 R9, R3, 0x8, RZ ;  /* 0x0000000803097824 */ /* 0x000fe200078e00ff */
[----:B------:R-:W-:Y:S01]  /*0530*/  LOP3.LUT R7, R2, 0x6, R16, 0xf8, !PT ;  /* 0x0000000602077812 */ /* 0x000fe200078ef810 */
[C---:B------:R-:W-:Y:S01]  /*0540*/  IMAD.SHL.U32 R3, R11.reuse, 0x8, RZ ;  /* 0x000000080b037824 */ /* 0x040fe200078e00ff */
[----:B------:R-:W-:Y:S01]  /*0550*/  LOP3.LUT R10, R4, 0x10, R2, 0xf8, !PT ;  /* 0x00000010040a7812 */ /* 0x000fe200078ef802 */
[----:B------:R-:W-:Y:S01]  /*0560*/  IMAD.SHL.U32 R2, R11, 0x20, RZ ;  /* 0x000000200b027824 */ /* 0x000fe200078e00ff */
[----:B------:R-:W-:Y:S01]  /*0570*/  LOP3.LUT R4, R226, 0xfffffff8, RZ, 0xc0, !PT ;  /* 0xfffffff8e2047812 */ /* 0x000fe200078ec0ff */
[----:B------:R1:W-:Y:S01]  /*0580*/  STL [R1+0x4], R7 ;  /* 0x0000040701007387 */ /* 0x0003e20000100800 */
[----:B------:R-:W-:Y:S01]  /*0590*/  LOP3.LUT R12, R3, 0x8, RZ, 0xc0, !PT ;  /* 0x00000008030c7812 */ /* 0x000fe200078ec0ff */
[C---:B------:R-:W-:Y:S01]  /*05a0*/  IMAD.SHL.U32 R6, R0.reuse, 0x4, RZ ;  /* 0x0000000400067824 */ /* 0x040fe200078e00ff */
[----:B------:R-:W-:Y:S01]  /*05b0*/  SHF.R.S32.HI R5, RZ, 0x5, R14 ;  /* 0x00000005ff057819 */ /* 0x000fe2000001140e */
[----:B------:R-:W-:Y:S01]  /*05c0*/  IMAD.IADD R4, R0, 0x1, -R4 ;  /* 0x0000000100047824 */ /* 0x000fe200078e0a04 */
[C---:B------:R-:W-:Y:S01]  /*05d0*/  LOP3.LUT P2, RZ, R8.reuse, 0x2, RZ, 0xc0, !PT ;  /* 0x0000000208ff7812 */ /* 0x040fe2000784c0ff */
[----:B------:R-:W-:Y:S01]  /*05e0*/  IMAD.SHL.U32 R3, R8, 0x4, RZ ;  /* 0x0000000408037824 */ /* 0x000fe200078e00ff */
[----:B------:R-:W-:Y:S01]  /*05f0*/  SEL R225, R224, 0xffffffe0, !P0 ;  /* 0xffffffe0e0e17807 */ /* 0x000fe20004000000 */
[----:B------:R-:W-:Y:S01]  /*0600*/  IMAD.SHL.U32 R226, R226, 0x40, RZ ;  /* 0x00000040e2e27824 */ /* 0x000fe200078e00ff */
[----:B------:R-:W-:-:S02]  /*0610*/  LOP3.LUT P4, RZ, R4, 0x4, RZ, 0xc0, !PT ;  /* 0x0000000404ff7812 */ /* 0x000fc4000788c0ff */
[C---:B------:R-:W-:Y:S01]  /*0620*/  LOP3.LUT P3, RZ, R4.reuse, 0x2, RZ, 0xc0, !PT ;  /* 0x0000000204ff7812 */ /* 0x040fe2000786c0ff */
[----:B------:R-:W-:Y:S01]  /*0630*/  IMAD.SHL.U32 R4, R4, 0x40, RZ ;  /* 0x0000004004047824 */ /* 0x000fe200078e00ff */
[----:B------:R-:W-:Y:S02]  /*0640*/  LOP3.LUT R10, R10, 0x18, R3, 0x78, !PT ;  /* 0x000000180a0a7812 */ /* 0x000fe400078e7803 */
[----:B------:R-:W-:Y:S02]  /*0650*/  SHF.R.U32.HI R3, RZ, 0x3, R13 ;  /* 0x00000003ff037819 */ /* 0x000fe4000001160d */
[----:B------:R-:W-:Y:S02]  /*0660*/  LOP3.LUT R226, R226, 0xfffffe00, RZ, 0xc0, !PT ;  /* 0xfffffe00e2e27812 */ /* 0x000fe400078ec0ff */
[----:B------:R-:W-:Y:S02]  /*0670*/  SEL R231, R227, 0xffffffc0, !P0 ;  /* 0xffffffc0e3e77807 */ /* 0x000fe40004000000 */
[----:B------:R-:W-:-:S02]  /*0680*/  SEL R251, R251, 0x240, !P1 ;  /* 0x00000240fbfb7807 */ /* 0x000fc40004800000 */
[----:B------:R-:W-:Y:S01]  /*0690*/  SEL R227, R227, 0xffffffc0, !P4 ;  /* 0xffffffc0e3e37807 */ /* 0x000fe20006000000 */
[----:B-1----:R-:W-:Y:S01]  /*06a0*/  IMAD.SHL.U32 R7, R0, 0x20, RZ ;  /* 0x0000002000077824 */ /* 0x002fe200078e00ff */
[----:B------:R-:W-:Y:S02]  /*06b0*/  LOP3.LUT R0, R2, 0x20, RZ, 0xc0, !PT ;  /* 0x0000002002007812 */ /* 0x000fe400078ec0ff */
[----:B------:R-:W-:Y:S02]  /*06c0*/  LEA R237, R237, UR4, 0x1 ;  /* 0x00000004eded7c11 */ /* 0x000fe4000f8e08ff */
[----:B------:R-:W-:Y:S02]  /*06d0*/  LOP3.LUT R2, R12, 0x1e0, R7, 0xf8, !PT ;  /* 0x000001e00c027812 */ /* 0x000fe400078ef807 */
[----:B------:R-:W-:Y:S02]  /*06e0*/  SHF.R.S32.HI R7, RZ, 0x1f, R14 ;  /* 0x0000001fff077819 */ /* 0x000fe4000001140e */
[----:B------:R-:W-:-:S02]  /*06f0*/  LOP3.LUT R9, R0, 0x18, R9, 0xf8, !PT ;  /* 0x0000001800097812 */ /* 0x000fc400078ef809 */
[----:B------:R-:W-:Y:S02]  /*0700*/  LOP3.LUT R8, R2, 0x38, R6, 0x78, !PT ;  /* 0x0000003802087812 */ /* 0x000fe400078e7806 */
[-C--:B------:R-:W-:Y:S01]  /*0710*/  LEA.HI R0, R7, R5.reuse, RZ, 0x2 ;  /* 0x0000000507007211 */ /* 0x080fe200078f10ff */
[----:B------:R-:W-:Y:S01]  /*0720*/  IMAD.SHL.U32 R7, R15, 0x2, RZ ;  /* 0x000000020f077824 */ /* 0x000fe200078e00ff */
[----:B------:R-:W-:Y:S02]  /*0730*/  LEA.HI R2, R14, R5, RZ, 0x1 ;  /* 0x000000050e027211 */ /* 0x000fe400078f08ff */
[----:B------:R-:W-:Y:S02]  /*0740*/  LOP3.LUT R0, R0, 0xfffffffc, RZ, 0xc0, !PT ;  /* 0xfffffffc00007812 */ /* 0x000fe400078ec0ff */
[----:B------:R-:W-:-:S03]  /*0750*/  LOP3.LUT R2, R2, 0x3ffffe, RZ, 0xc0, !PT ;  /* 0x003ffffe02027812 */ /* 0x000fc600078ec0ff */
[----:B------:R-:W-:Y:S01]  /*0760*/  IMAD.IADD R6, R5, 0x1, -R0 ;  /* 0x0000000105067824 */ /* 0x000fe200078e0a00 */
[----:B------:R-:W-:Y:S01]  /*0770*/  LOP3.LUT R0, R13, 0x8, R17, 0xf8, !PT ;  /* 0x000000080d007812 */ /* 0x000fe200078ef811 */
[C---:B------:R-:W-:Y:S01]  /*0780*/  IMAD.IADD R232, R5.reuse, 0x1, -R2 ;  /* 0x0000000105e87824 */ /* 0x040fe200078e0a02 */
[----:B------:R-:W-:Y:S01]  /*0790*/  LOP3.LUT R2, R4, 0x1c0, RZ, 0xc0, !PT ;  /* 0x000001c004027812 */ /* 0x000fe200078ec0ff */
[----:B------:R-:W-:Y:S01]  /*07a0*/  IMAD.SHL.U32 R5, R5, 0x8, RZ ;  /* 0x0000000805057824 */ /* 0x000fe200078e00ff */
[----:B------:R-:W-:Y:S01]  /*07b0*/  LOP3.LUT R3, R0, 0x38, R3, 0x78, !PT ;  /* 0x0000003800037812 */ /* 0x000fe200078e7803 */
[----:B------:R-:W-:Y:S01]  /*07c0*/  IMAD R0, R6, 0x200, R7 ;  /* 0x0000020006007824 */ /* 0x000fe200078e0207 */
[----:B------:R-:W-:Y:S01]  /*07d0*/  SHF.R.U32.HI R4, RZ, 0x3, R2 ;  /* 0x00000003ff047819 */ /* 0x000fe20000011602 */
[----:B------:R-:W-:Y:S01]  /*07e0*/  IMAD R232, R232, 0x200, R8 ;  /* 0x00000200e8e87824 */ /* 0x000fe200078e0208 */
[----:B------:R-:W-:Y:S01]  /*07f0*/  LOP3.LUT R5, R5, 0x38, RZ, 0xc0, !PT ;  /* 0x0000003805057812 */ /* 0x000fe200078ec0ff */
[----:B------:R-:W-:Y:S01]  /*0800*/  IMAD.IADD R10, R0, 0x1, R10 ;  /* 0x00000001000a7824 */ /* 0x000fe200078e020a */
[----:B------:R-:W-:-:S02]  /*0810*/  LOP3.LUT R7, R4, R2, R12, 0x1e, !PT ;  /* 0x0000000204077212 */ /* 0x000fc400078e1e0c */
[C---:B------:R-:W-:Y:S02]  /*0820*/  LOP3.LUT R0, R4.reuse, R2, R5, 0x1e, !PT ;  /* 0x0000000204007212 */ /* 0x040fe400078e1e05 */
[----:B------:R-:W-:Y:S01]  /*0830*/  LOP3.LUT R5, R4, R9, R2, 0x1e, !PT ;  /* 0x0000000904057212 */ /* 0x000fe200078e1e02 */
[----:B------:R-:W-:Y:S01]  /*0840*/  IMAD R2, R11, 0x1000, R226 ;  /* 0x000010000b027824 */ /* 0x000fe200078e02e2 */
[----:B------:R-:W-:Y:S02]  /*0850*/  SHF.R.S32.HI R4, RZ, 0x2, R18 ;  /* 0x00000002ff047819 */ /* 0x000fe40000011412 */
[----:B------:R-:W-:Y:S01]  /*0860*/  LEA R249, R10, UR4, 0x1 ;  /* 0x000000040af97c11 */ /* 0x000fe2000f8e08ff */
[----:B------:R-:W-:Y:S01]  /*0870*/  IMAD.IADD R233, R2, 0x1, R0 ;  /* 0x0000000102e97824 */ /* 0x000fe200078e0200 */
[----:B------:R-:W-:Y:S01]  /*0880*/  LEA R3, R3, UR4, 0x1 ;  /* 0x0000000403037c11 */ /* 0x000fe2000f8e08ff */
[----:B------:R-:W-:Y:S01]  /*0890*/  IMAD.U32 R0, RZ, RZ, UR5 ;  /* 0x00000005ff007e24 */ /* 0x000fe2000f8e00ff */
[----:B------:R-:W-:Y:S01]  /*08a0*/  USHF.R.S32.HI UR5, URZ, 0x1f, UR51 ;  /* 0x0000001f3f057899 */ /* 0x000fe20008011433 */
[----:B------:R-:W-:Y:S01]  /*08b0*/  IMAD R2, R6, 0x400, R226 ;  /* 0x0000040006027824 */ /* 0x000fe200078e02e2 */
[----:B------:R-:W-:Y:S01]  /*08c0*/  LOP3.LUT R226, R5, R226, RZ, 0xfc, !PT ;  /* 0x000000e205e27212 */ /* 0x000fe200078efcff */
[----:B------:R-:W-:-:S02]  /*08d0*/  IMAD.U32 R0, RZ, RZ, UR6 ;  /* 0x00000006ff007e24 */ /* 0x000fc4000f8e00ff */
[----:B------:R-:W-:Y:S02]  /*08e0*/  IMAD.IADD R2, R2, 0x1, R7 ;  /* 0x0000000102027824 */ /* 0x000fe400078e0207 */
[----:B------:R-:W-:Y:S01]  /*08f0*/  IMAD.U32 R0, RZ, RZ, UR5 ;  /* 0x00000005ff007e24 */ /* 0x000fe2000f8e00ff */
[----:B------:R-:W-:Y:S01]  /*0900*/  UIADD3 UR5, UR4, 0x14000, URZ ;  /* 0x0001400004057890 */ /* 0x000fe2000fffe03f */
[----:B------:R-:W-:Y:S01]  /*0910*/  IMAD.U32 R0, RZ, RZ, UR6 ;  /* 0x00000006ff007e24 */ /* 0x000fe2000f8e00ff */
[----:B------:R-:W-:Y:S01]  /*0920*/  SEL R0, R224, 0xffffffe0, !P5 ;  /* 0xffffffe0e0007807 */ /* 0x000fe20006800000 */
[----:B------:R-:W-:Y:S01]  /*0930*/  IMAD R4, R6, 0x10, R4 ;  /* 0x0000001006047824 */ /* 0x000fe200078e0204 */
[----:B------:R-:W-:Y:S01]  /*0940*/  SEL R224, R224, 0xffffffe0, !P3 ;  /* 0xffffffe0e0e07807 */ /* 0x000fe20005800000 */
[C---:B------:R-:W-:Y:S01]  /*0950*/  VIADD R250, R249.reuse, 0x10 ;  /* 0x00000010f9fa7836 */ /* 0x040fe20000000000 */
[----:B------:R-:W-:Y:S01]  /*0960*/  LEA R232, R232, UR5, 0x1 ;  /* 0x00000005e8e87c11 */ /* 0x000fe2000f8e08ff */
[----:B------:R-:W-:Y:S01]  /*0970*/  UIADD3 UR6, UR4, 0x10000, URZ ;  /* 0x0001000004067890 */ /* 0x000fe2000fffe03f */
[----:B------:R-:W-:Y:S01]  /*0980*/  LEA R230, R234, UR5, 0x1 ;  /* 0x00000005eae67c11 */ /* 0x000fe2000f8e08ff */
[----:B------:R-:W-:Y:S01]  /*0990*/  @P2 VIADD R250, R249, 0xfffffff0 ;  /* 0xfffffff0f9fa2836 */ /* 0x000fe20000000000 */
[----:B------:R-:W-:Y:S01]  /*09a0*/  LEA R2, R2, UR4, 0x1 ;  /* 0x0000000402027c11 */ /* 0x000fe2000f8e08ff */
[----:B------:R-:W-:Y:S01]  /*09b0*/  VIADD R235, R232, 0x20 ;  /* 0x00000020e8eb7836 */ /* 0x000fe20000000000 */
[----:B------:R1:W-:Y:S01]  /*09c0*/  STL [R1+0x8], R4 ;  /* 0x0000080401007387 */ /* 0x0003e20000100800 */
[----:B------:R-:W-:Y:S01]  /*09d0*/  IMAD.IADD R229, R230, 0x1, R0 ;  /* 0x00000001e6e57824 */ /* 0x000fe200078e0200 */
[----:B------:R-:W-:Y:S01]  /*09e0*/  LEA R226, R226, UR6, 0x1 ;  /* 0x00000006e2e27c11 */ /* 0x000fe2000f8e08ff */
[----:B------:R-:W-:-:S02]  /*09f0*/  @P6 VIADD R235, R232, 0xffffffe0 ;  /* 0xffffffe0e8eb6836 */ /* 0x000fc40000000000 */
[----:B------:R-:W-:Y:S02]  /*0a00*/  IMAD.IADD R224, R2, 0x1, R224 ;  /* 0x0000000102e07824 */ /* 0x000fe400078e02e0 */
[----:B------:R-:W-:Y:S02]  /*0a10*/  IMAD.IADD R230, R230, 0x1, R231 ;  /* 0x00000001e6e67824 */ /* 0x000fe400078e02e7 */
[----:B------:R-:W-:Y:S02]  /*0a20*/  IMAD.IADD R252, R249, 0x1, R251 ;  /* 0x00000001f9fc7824 */ /* 0x000fe400078e02fb */
[----:B------:R-:W-:Y:S02]  /*0a30*/  IMAD.IADD R228, R2, 0x1, R227 ;  /* 0x0000000102e47824 */ /* 0x000fe400078e02e3 */
[----:B------:R-:W-:Y:S02]  /*0a40*/  IMAD.IADD R231, R229, 0x1, R231 ;  /* 0x00000001e5e77824 */ /* 0x000fe400078e02e7 */
[----:B------:R-:W-:-:S02]  /*0a50*/  IMAD.IADD R225, R225, 0x1, R3 ;  /* 0x00000001e1e17824 */ /* 0x000fc400078e0203 */
[----:B------:R-:W-:Y:S02]  /*0a60*/  IMAD.IADD R251, R251, 0x1, R250 ;  /* 0x00000001fbfb7824 */ /* 0x000fe400078e02fa */
[----:B------:R-:W-:Y:S02]  /*0a70*/  VIADD R236, R235, 0x800 ;  /* 0x00000800ebec7836 */ /* 0x000fe40000000000 */
[----:B------:R-:W-:Y:S02]  /*0a80*/  IMAD.IADD R227, R224, 0x1, R227 ;  /* 0x00000001e0e37824 */ /* 0x000fe400078e02e3 */
[----:B-1----:R-:W-:Y:S02]  /*0a90*/  IMAD.U32 R4, RZ, RZ, UR8 ;  /* 0x00000008ff047e24 */ /* 0x002fe4000f8e00ff */
[----:B------:R-:W-:Y:S01]  /*0aa0*/  IMAD.U32 R4, RZ, RZ, UR7 ;  /* 0x00000007ff047e24 */ /* 0x000fe2000f8e00ff */
[----:B------:R-:W-:-:S06]  /*0ab0*/  ULDC.64 UR6, c[0x0][0x208] ;  /* 0x0000820000067ab9 */ /* 0x000fcc0000000a00 */
.L_x_38:
[----:B------:R-:W-:Y:S01]  /*0ac0*/  ULDC.64 UR8, c[0x0][0x308] ;  /* 0x0000c20000087ab9 */ /* 0x000fe20000000a00 */
[----:B------:R-:W-:Y:S01]  /*0ad0*/  ULDC.64 UR10, c[0x0][0x300] ;  /* 0x0000c000000a7ab9 */ /* 0x000fe20000000a00 */
[----:B------:R-:W-:Y:S02]  /*0ae0*/  UISETP.NE.U32.AND UP3, UPT, UR8, URZ, UPT ;  /* 0x0000003f0800728c */ /* 0x000fe4000bf65070 */
[----:B------:R-:W-:Y:S02]  /*0af0*/  UISETP.NE.U32.AND UP4, UPT, UR10, URZ, UPT ;  /* 0x0000003f0a00728c */ /* 0x000fe4000bf85070 */
[----:B------:R-:W-:Y:S02]  /*0b00*/  UISETP.NE.AND.EX UP3, UPT, UR9, URZ, UPT, UP3 ;  /* 0x0000003f0900728c */ /* 0x000fe4000bf65330 */
[----:B------:R-:W-:Y:S02]  /*0b10*/  UISETP.NE.AND.EX UP4, UPT, UR11, URZ, UPT, UP4 ;  /* 0x0000003f0b00728c */ /* 0x000fe4000bf85340 */
[----:B------:R-:W-:-:S02]  /*0b20*/  USHF.R.S32.HI UR57, URZ, 0x1f, UR51 ;  /* 0x0000001f3f397899 */ /* 0x000fc40008011433 */
[----:B------:R-:W-:Y:S01]  /*0b30*/  USHF.L.U32 UR16, UR51, 0x2, URZ ;  /* 0x0000000233107899 */ /* 0x000fe2000800063f */
[----:B------:R-:W-:Y:S01]  /*0b40*/  PLOP3.LUT P1, PT, PT, PT, UP3, 0x80, 0x0 ;  /* 0x000000000000781c */ /* 0x000fe20003f2f038 */
[----:B------:R-:W-:Y:S01]  /*0b50*/  USHF.L.U64.HI UR5, UR51, 0x2, UR57 ;  /* 0x0000000233057899 */ /* 0x000fe20008010239 */
[----:B------:R-:W-:Y:S01]  /*0b60*/  PLOP3.LUT P2, PT, PT, PT, UP4, 0x80, 0x0 ;  /* 0x000000000000781c */ /* 0x000fe20003f4f048 */
[----:B------:R-:W-:Y:S01]  /*0b70*/  ULDC.64 UR12, c[0x0][0x2f0] ;  /* 0x0000bc00000c7ab9 */ /* 0x000fe20000000a00 */
[----:B------:R-:W-:Y:S02]  /*0b80*/  @UP3 UIADD3 UR8, UP0, UR16, UR8, URZ ;  /* 0x0000000810083290 */ /* 0x000fe4000ff1e03f */
[----:B------:R-:W-:Y:S02]  /*0b90*/  UIADD3 UR15, UP2, UR16, UR12, URZ ;  /* 0x0000000c100f7290 */ /* 0x000fe4000ff5e03f */
[----:B------:R-:W-:Y:S02]  /*0ba0*/  @UP3 UIADD3.X UR9, UR5, UR9, URZ, UP0, !UPT ;  /* 0x0000000905093290 */ /* 0x000fe400087fe43f */
[----:B------:R-:W-:Y:S01]  /*0bb0*/  UISETP.NE.U32.AND UP0, UPT, UR12, URZ, UPT ;  /* 0x0000003f0c00728c */ /* 0x000fe2000bf05070 */
[----:B-12---:R-:W-:Y:S01]  /*0bc0*/  IMAD.U32 R4, RZ, RZ, UR8 ;  /* 0x00000008ff047e24 */ /* 0x006fe2000f8e00ff */
[----:B------:R-:W-:-:S02]  /*0bd0*/  @UP4 UIADD3 UR10, UP1, UR16, UR10, URZ ;  /* 0x0000000a100a4290 */ /* 0x000fc4000ff3e03f */
[----:B------:R-:W-:Y:S01]  /*0be0*/  UIADD3.X UR14, UR5, UR13, URZ, UP2, !UPT ;  /* 0x0000000d050e7290 */ /* 0x000fe200097fe43f */
[----:B------:R-:W-:Y:S01]  /*0bf0*/  IMAD.U32 R5, RZ, RZ, UR9 ;  /* 0x00000009ff057e24 */ /* 0x000fe2000f8e00ff */
[----:B------:R-:W-:Y:S02]  /*0c00*/  UISETP.NE.AND.EX UP2, UPT, UR13, URZ, UPT, UP0 ;  /* 0x0000003f0d00728c */ /* 0x000fe4000bf45300 */
[----:B------:R-:W-:Y:S01]  /*0c10*/  @UP4 UIADD3.X UR11, UR5, UR11, URZ, UP1, !UPT ;  /* 0x0000000b050b4290 */ /* 0x000fe20008ffe43f */
[----:B------:R-:W-:Y:S01]  /*0c20*/  IMAD.U32 R6, RZ, RZ, UR10 ;  /* 0x0000000aff067e24 */ /* 0x000fe2000f8e00ff */
[----:B------:R-:W-:Y:S01]  /*0c30*/  ULDC.U8 UR17, c[0x0][0x3c2] ;  /* 0x0000f08000117ab9 */ /* 0x000fe20000000000 */
[----:B------:R-:W-:Y:S01]  /*0c40*/  ULDC.64 UR12, c[0x0][0x2f8] ;  /* 0x0000be00000c7ab9 */ /* 0x000fe20000000a00 */
[----:B------:R-:W-:Y:S01]  /*0c50*/  PLOP3.LUT P0, PT, PT, PT, UP2, 0x80, 0x0 ;  /* 0x000000000000781c */ /* 0x000fe20003f0f028 */
[----:B------:R-:W-:Y:S01]  /*0c60*/  UISETP.NE.AND UP1, UPT, UR17, URZ, UPT ;  /* 0x0000003f1100728c */ /* 0x000fe2000bf25270 */
[----:B------:R-:W-:Y:S01]  /*0c70*/  IMAD.U32 R7, RZ, RZ, UR11 ;  /* 0x0000000bff077e24 */ /* 0x000fe2000f8e00ff */
[----:B------:R-:W-:-:S04]  /*0c80*/  UISETP.EQ.U32.AND UP4, UPT, UR12, URZ, UPT ;  /* 0x0000003f0c00728c */ /* 0x000fc8000bf82070 */
[----:B------:R-:W2:Y:S01]  /*0c90*/  @P2 LDG.E R9, desc[UR6][R6.64] ;  /* 0x0000000606092981 */ /* 0x000ea2000c1e1900 */
[----:B------:R-:W-:Y:S02]  /*0ca0*/  UISETP.EQ.OR.EX UP4, UPT, UR13, URZ, !UP1, UP4 ;  /* 0x0000003f0d00728c */ /* 0x000fe4000cf82740 */
[----:B------:R-:W-:-:S04]  /*0cb0*/  UIADD3 UR8, UP0, UR16, UR12, URZ ;  /* 0x0000000c10087290 */ /* 0x000fc8000ff1e03f */
[----:B------:R-:W-:Y:S01]  /*0cc0*/  PLOP3.LUT P3, PT, PT, PT, UP4, 0x80, 0x0 ;  /* 0x000000000000781c */ /* 0x000fe20003f6f048 */
[----:B------:R-:W-:Y:S01]  /*0cd0*/  UIADD3.X UR5, UR5, UR13, URZ, UP0, !UPT ;  /* 0x0000000d05057290 */ /* 0x000fe200087fe43f */
[----:B---3--:R1:W3:Y:S02]  /*0ce0*/  @P1 LDG.E R7, desc[UR6][R4.64] ;  /* 0x0000000604071981 */ /* 0x0082e4000c1e1900 */
[----:B-1----:R-:W-:Y:S02]  /*0cf0*/  IMAD.U32 R4, RZ, RZ, UR15 ;  /* 0x0000000fff047e24 */ /* 0x002fe4000f8e00ff */
[----:B------:R-:W-:-:S05]  /*0d00*/  IMAD.U32 R5, RZ, RZ, UR14 ;  /* 0x0000000eff057e24 */ /* 0x000fca000f8e00ff */
[----:B----4-:R-:W4:Y:S04]  /*0d10*/  @P0 LDG.E R8, desc[UR6][R4.64] ;  /* 0x0000000604080981 */ /* 0x010f28000c1e1900 */
[----:B-----5:R1:W5:Y:S02]  /*0d20*/  @P0 LDG.E R0, desc[UR6][R4.64+0x4] ;  /* 0x0000040604000981 */ /* 0x020364000c1e1900 */
[----:B-1----:R-:W-:Y:S01]  /*0d30*/  IMAD.U32 R4, RZ, RZ, UR8 ;  /* 0x00000008ff047e24 */ /* 0x002fe2000f8e00ff */
[----:B------:R-:W-:Y:S01]  /*0d40*/  @!UP3 ULDC.64 UR8, c[0x0][0x318] ;  /* 0x0000c6000008bab9 */ /* 0x000fe20000000a00 */
[----:B------:R-:W-:Y:S01]  /*0d50*/  IMAD.U32 R5, RZ, RZ, UR5 ;  /* 0x00000005ff057e24 */ /* 0x000fe2000f8e00ff */
[----:B------:R-:W-:Y:S01]  /*0d60*/  @!UP3 UISETP.NE.U32.AND UP0, UPT, UR8, URZ, UPT ;  /* 0x0000003f0800b28c */ /* 0x000fe2000bf05070 */
[----:B------:R-:W-:Y:S01]  /*0d70*/  UMOV UR19, URZ ;  /* 0x0000003f00137c82 */ /* 0x000fe20008000000 */
[----:B------:R-:W-:-:S02]  /*0d80*/  UMOV UR14, 0xffffffff ;  /* 0xffffffff000e7882 */ /* 0x000fc40000000000 */
[----:B------:R-:W5:Y:S01]  /*0d90*/  @!P3 LDG.E R6, desc[UR6][R4.64] ;  /* 0x000000060406b981 */ /* 0x000f62000c1e1900 */
[----:B------:R-:W-:Y:S01]  /*0da0*/  @!UP3 UISETP.NE.AND.EX UP0, UPT, UR9, URZ, UPT, UP0 ;  /* 0x0000003f0900b28c */ /* 0x000fe2000bf05300 */
[----:B------:R-:W-:Y:S01]  /*0db0*/  @!UP3 ULDC UR5, c[0x0][0x2cc] ;  /* 0x0000b3000005bab9 */ /* 0x000fe20000000800 */
[----:B------:R-:W-:Y:S02]  /*0dc0*/  UMOV UR36, 0xffffffff ;  /* 0xffffffff00247882 */ /* 0x000fe40000000000 */
[----:B------:R-:W-:Y:S02]  /*0dd0*/  @!UP3 USEL UR8, UR5, URZ, UP0 ;  /* 0x0000003f0508b287 */ /* 0x000fe40008000000 */
[----:B------:R-:W-:Y:S01]  /*0de0*/  USHF.L.U32 UR28, UR23, 0x5, URZ ;  /* 0x00000005171c7899 */ /* 0x000fe2000800063f */
[----:B------:R-:W-:Y:S01]  /*0df0*/  ULDC UR5, c[0x0][0x2c8] ;  /* 0x0000b20000057ab9 */ /* 0x000fe20000000800 */
[----:B--2---:R-:W-:Y:S02]  /*0e00*/  @P2 R2UR UR19, R9 ;  /* 0x00000000091322ca */ /* 0x004fe400000e0000 */
[----:B---3--:R-:W-:-:S02]  /*0e10*/  @P1 R2UR UR18, R7 ;  /* 0x00000000071212ca */ /* 0x008fc400000e0000 */
[----:B------:R-:W-:-:S11]  /*0e20*/  ISETP.NE.U32.AND P1, PT, RZ, UR12, PT ;  /* 0x0000000cff007c0c */ /* 0x000fd6000bf25070 */
[----:B------:R-:W-:Y:S01]  /*0e30*/  @UP3 UIADD3 UR18, UR18, -UR19, URZ ;  /* 0x8000001312123290 */ /* 0x000fe2000fffe03f */
[----:B----4-:R-:W-:Y:S02]  /*0e40*/  @P0 R2UR UR14, R8 ;  /* 0x00000000080e02ca */ /* 0x010fe400000e0000 */
[----:B-----5:R-:W-:Y:S02]  /*0e50*/  @P0 R2UR UR9, R0 ;  /* 0x00000000000902ca */ /* 0x020fe400000e0000 */
[----:B------:R-:W-:Y:S02]  /*0e60*/  ISETP.NE.AND.EX P0, PT, RZ, UR13, PT, P1 ;  /* 0x0000000dff007c0c */ /* 0x000fe4000bf05310 */
[----:B------:R-:W-:-:S11]  /*0e70*/  @!P3 R2UR UR36, R6 ;  /* 0x000000000624b2ca */ /* 0x000fd600000e0000 */
[----:B------:R-:W-:Y:S05]  /*0e80*/  @!P0 BRA `(.L_x_6) ;  /* 0x0000000000188947 */ /* 0x000fea0003800000 */
[----:B------:R-:W-:-:S13]  /*0e90*/  PLOP3.LUT P0, PT, PT, PT, UP1, 0x80, 0x0 ;  /* 0x000000000000781c */ /* 0x000fda0003f0f018 */
[----:B------:R-:W2:Y:S04]  /*0ea0*/  @P0 LDG.E R0, desc[UR6][R4.64+0x4] ;  /* 0x0000040604000981 */ /* 0x000ea8000c1e1900 */
[----:B------:R-:W3:Y:S01]  /*0eb0*/  @!P0 LDG.E R4, desc[UR6][R4.64] ;  /* 0x0000000604048981 */ /* 0x000ee2000c1e1900 */
[----:B--2---:R-:W-:-:S13]  /*0ec0*/  @P0 R2UR UR5, R0 ;  /* 0x00000000000502ca */ /* 0x004fda00000e0000 */
[----:B------:R-:W-:-:S07]  /*0ed0*/  @UP1 UIADD3 UR5, UR5, -UR36, URZ ;  /* 0x8000002405051290 */ /* 0x000fce000fffe03f */
[----:B---3--:R-:W-:-:S15]  /*0ee0*/  @!P0 R2UR UR5, R4 ;  /* 0x00000000040582ca */ /* 0x008fde00000e0000 */
.L_x_6:
[----:B------:R-:W-:Y:S02]  /*0ef0*/  @!UP3 UIADD3 UR18, UR8, UR5, -UR19 ;  /* 0x000000050812b290 */ /* 0x000fe4000fffe813 */
[----:B------:R-:W-:Y:S02]  /*0f00*/  @UP2 UIADD3 UR29, UR9, -UR14, URZ ;  /* 0x8000000e091d2290 */ /* 0x000fe4000fffe03f */
[----:B------:R-:W-:-:S05]  /*0f10*/  UISETP.GT.AND UP0, UPT, UR18, UR28, UPT ;  /* 0x0000001c1200728c */ /* 0x000fca000bf04270 */
[----:B------:R-:W-:Y:S01]  /*0f20*/  @!UP2 ULDC UR29, c[0x0][0x2c4] ;  /* 0x0000b100001daab9 */ /* 0x000fe20000000800 */
[----:B------:R-:W-:-:S13]  /*0f30*/  PLOP3.LUT P0, PT, PT, PT, UP0, 0x80, 0x0 ;  /* 0x000000000000781c */ /* 0x000fda0003f0f008 */
[----:B------:R-:W-:Y:S05]  /*0f40*/  @!P0 BRA `(.L_x_7) ;  /* 0x0000006c000c8947 */ /* 0x000fea0003800000 */
[----:B------:R-:W1:Y:S01]  /*0f50*/  LDC R8, c[0x0][0x278] ;  /* 0x00009e00ff087b82 */ /* 0x000e620000000800 */
[----:B------:R-:W-:Y:S01]  /*0f60*/  UISETP.NE.AND UP1, UPT, UR14, -0x1, UPT ;  /* 0xffffffff0e00788c */ /* 0x000fe2000bf25270 */
[----:B------:R-:W-:Y:S01]  /*0f70*/  IABS R6, UR56 ;  /* 0x0000003800067c13 */ /* 0x000fe20008000000 */
[----:B------:R-:W-:Y:S01]  /*0f80*/  ULDC.64 UR8, c[0x0][0x228] ;  /* 0x00008a0000087ab9 */ /* 0x000fe20000000a00 */
[----:B------:R-:W-:Y:S01]  /*0f90*/  ULDC.64 UR10, c[0x0][0x488] ;  /* 0x00012200000a7ab9 */ /* 0x000fe20000000a00 */
[----:B------:R-:W-:Y:S02]  /*0fa0*/  UIMAD UR5, UR57, UR8, URZ ;  /* 0x00000008390572a4 */ /* 0x000fe4000f8e023f */
[----:B------:R-:W-:Y:S01]  /*0fb0*/  UIMAD.WIDE.U32 UR16, UR51, UR8, URZ ;  /* 0x00000008331072a5 */ /* 0x000fe2000f8e003f */
[----:B------:R-:W2:Y:S01]  /*0fc0*/  S2UR UR12, SR_CTAID.X ;  /* 0x00000000000c79c3 */ /* 0x000ea20000002500 */
[----:B------:R-:W-:Y:S01]  /*0fd0*/  UIMAD UR24, UR51, UR9, UR5 ;  /* 0x00000009331872a4 */ /* 0x000fe2000f8e0205 */
[----:B------:R-:W-:-:S02]  /*0fe0*/  ULDC UR58, c[0x0][0x2d4] ;  /* 0x0000b500003a7ab9 */ /* 0x000fc40000000800 */
[----:B------:R-:W-:Y:S01]  /*0ff0*/  @!UP1 ULDC.64 UR8, c[0x0][0x418] ;  /* 0x0001060000089ab9 */ /* 0x000fe20000000a00 */
[----:B------:R-:W-:Y:S02]  /*1000*/  USHF.R.S32.HI UR37, URZ, 0x1f, UR58 ;  /* 0x0000001f3f257899 */ /* 0x000fe4000801143a */
[----:B------:R-:W-:Y:S01]  /*1010*/  @!UP1 UIMAD UR5, UR57, UR8, URZ ;  /* 0x00000008390592a4 */ /* 0x000fe2000f8e023f */
[----:B------:R-:W-:Y:S01]  /*1020*/  ULDC.64 UR32, c[0x0][0x240] ;  /* 0x0000900000207ab9 */ /* 0x000fe20000000a00 */
[----:B------:R-:W-:Y:S02]  /*1030*/  ULDC UR60, c[0x0][0x2dc] ;  /* 0x0000b700003c7ab9 */ /* 0x000fe40000000800 */
[----:B------:R-:W-:Y:S02]  /*1040*/  @!UP1 UIMAD UR31, UR51, UR9, UR5 ;  /* 0x00000009331f92a4 */ /* 0x000fe4000f8e0205 */
[----:B------:R-:W-:Y:S01]  /*1050*/  UIADD3 UR5, UR29, 0x3f, URZ ;  /* 0x0000003f1d057890 */ /* 0x000fe2000fffe03f */
[----:B------:R-:W-:Y:S01]  /*1060*/  ULDC UR59, c[0x0][0x270] ;  /* 0x00009c00003b7ab9 */ /* 0x000fe20000000800 */
[----:B-1----:R-:W-:-:S02]  /*1070*/  IABS R7, R8 ;  /* 0x0000000800077213 */ /* 0x002fc40000000000 */
[----:B------:R-:W-:Y:S01]  /*1080*/  USHF.R.S32.HI UR20, URZ, 0x1f, UR5 ;  /* 0x0000001f3f147899 */ /* 0x000fe20008011405 */
[----:B------:R-:W-:Y:S01]  /*1090*/  ISETP.NE.AND P4, PT, R8, RZ, PT ;  /* 0x000000ff0800720c */ /* 0x000fe20003f85270 */
[----:B------:R-:W-:Y:S01]  /*10a0*/  @!UP1 UIMAD.WIDE.U32 UR34, UR51, UR8, URZ ;  /* 0x00000008332292a5 */ /* 0x000fe2000f8e003f */
[----:B------:R-:W1:Y:S01]  /*10b0*/  I2F.RP R4, R7 ;  /* 0x0000000700047306 */ /* 0x000e620000209400 */
[----:B------:R-:W-:Y:S02]  /*10c0*/  UIMAD UR21, UR14, UR33, URZ ;  /* 0x000000210e1572a4 */ /* 0x000fe4000f8e023f */
[----:B------:R-:W-:Y:S02]  /*10d0*/  UIMAD.WIDE UR8, UR60, UR59, URZ ;  /* 0x0000003b3c0872a5 */ /* 0x000fe4000f8e023f */
[----:B--2---:R-:W-:Y:S02]  /*10e0*/  UIMAD.WIDE.U32 UR26, UR12, UR10, URZ ;  /* 0x0000000a0c1a72a5 */ /* 0x004fe4000f8e003f */
[----:B------:R-:W-:-:S02]  /*10f0*/  UIADD3 UR42, UR17, UR24, URZ ;  /* 0x00000018112a7290 */ /* 0x000fc4000fffe03f */
[----:B------:R-:W-:Y:S02]  /*1100*/  UIMAD UR44, UR12, UR11, UR27 ;  /* 0x0000000b0c2c72a4 */ /* 0x000fe4000f8e021b */
[----:B------:R-:W-:Y:S01]  /*1110*/  USHF.L.U32 UR12, UR51, 0x7, URZ ;  /* 0x00000007330c7899 */ /* 0x000fe2000800063f */
[----:B------:R-:W-:Y:S01]  /*1120*/  ULDC.U8 UR27, c[0x0][0x3d8] ;  /* 0x0000f600001b7ab9 */ /* 0x000fe20000000000 */
[----:B------:R-:W-:Y:S01]  /*1130*/  @UP1 ULDC.64 UR10, c[0x0][0x420] ;  /* 0x00010800000a1ab9 */ /* 0x000fe20000000a00 */
[----:B-1----:R-:W1:Y:S01]  /*1140*/  MUFU.RCP R4, R4 ;  /* 0x0000000400047308 */ /* 0x002e620000001000 */
[----:B------:R-:W-:Y:S02]  /*1150*/  UISETP.NE.AND UP3, UPT, UR27, URZ, UPT ;  /* 0x0000003f1b00728c */ /* 0x000fe4000bf65270 */
[----:B------:R-:W-:Y:S02]  /*1160*/  @UP1 UIMAD.WIDE.U32 UR48, UR14, UR10, URZ ;  /* 0x0000000a0e3012a5 */ /* 0x000fe4000f8e003f */
[----:B------:R-:W-:-:S02]  /*1170*/  ULEA.HI UR27, UR20, UR5, URZ, 0x6 ;  /* 0x00000005141b7291 */ /* 0x000fc4000f8f303f */
[----:B------:R-:W-:Y:S02]  /*1180*/  UIMAD UR5, UR37, UR51, URZ ;  /* 0x00000033250572a4 */ /* 0x000fe4000f8e023f */
[----:B------:R-:W-:Y:S02]  /*1190*/  USEL UR30, UR12, URZ, UP2 ;  /* 0x0000003f0c1e7287 */ /* 0x000fe40009000000 */
[----:B------:R-:W-:Y:S02]  /*11a0*/  @UP1 UIMAD UR43, UR14, UR11, UR49 ;  /* 0x0000000b0e2b12a4 */ /* 0x000fe4000f8e0231 */
[----:B------:R-:W-:Y:S02]  /*11b0*/  UIMAD.WIDE.U32 UR12, UR14, UR32, URZ ;  /* 0x000000200e0c72a5 */ /* 0x000fe4000f8e003f */
[----:B------:R-:W-:Y:S01]  /*11c0*/  UIMAD.WIDE.U32 UR10, UR51, UR58, URZ ;  /* 0x0000003a330a72a5 */ /* 0x000fe2000f8e003f */
[----:B-1----:R-:W-:Y:S01]  /*11d0*/  VIADD R4, R4, 0xffffffe ;  /* 0x0ffffffe04047836 */ /* 0x002fe20000000000 */
[----:B------:R-:W-:-:S02]  /*11e0*/  UIMAD UR5, UR57, UR58, UR5 ;  /* 0x0000003a390572a4 */ /* 0x000fc4000f8e0205 */
[----:B------:R-:W-:Y:S01]  /*11f0*/  USEL UR50, UR16, UR12, !UP1 ;  /* 0x0000000c10327287 */ /* 0x000fe2000c800000 */
[----:B------:R-:W1:Y:S01]  /*1200*/  F2I.FTZ.U32.TRUNC.NTZ R5, R4 ;  /* 0x0000000400057305 */ /* 0x000e62000021f000 */
[----:B------:R-:W-:Y:S02]  /*1210*/  @UP1 UIADD3 UR42, UR13, UR21, URZ ;  /* 0x000000150d2a1290 */ /* 0x000fe4000fffe03f */
[----:B------:R-:W-:Y:S02]  /*1220*/  UIMAD UR12, UR9, UR10, URZ ;  /* 0x0000000a090c72a4 */ /* 0x000fe4000f8e023f */
[----:B------:R-:W-:Y:S02]  /*1230*/  UIADD3 UR5, UR11, UR5, URZ ;  /* 0x000000050b057290 */ /* 0x000fe4000fffe03f */
[----:B------:R-:W-:Y:S02]  /*1240*/  ULOP3.LUT UR13, UR27, 0xffffffc0, URZ, 0xc0, !UPT ;  /* 0xffffffc01b0d7892 */ /* 0x000fe4000f8ec03f */
[----:B------:R-:W-:-:S02]  /*1250*/  USHF.L.U64.HI UR15, UR51, 0x7, UR57 ;  /* 0x00000007330f7899 */ /* 0x000fc40008010239 */
[----:B------:R-:W-:Y:S02]  /*1260*/  UIMAD.WIDE.U32 UR16, UR8, UR10, URZ ;  /* 0x0000000a081072a5 */ /* 0x000fe4000f8e003f */
[----:B------:R-:W-:Y:S01]  /*1270*/  UIMAD UR5, UR8, UR5, UR12 ;  /* 0x00000005080572a4 */ /* 0x000fe2000f8e020c */
[--C-:B-1----:R-:W-:Y:S01]  /*1280*/  IMAD.MOV R0, RZ, RZ, -R5.reuse ;  /* 0x000000ffff007224 */ /* 0x102fe200078e0a05 */
[----:B------:R-:W-:Y:S01]  /*1290*/  UIADD3 UR24, UR13, -0x40, URZ ;  /* 0xffffffc00d187890 */ /* 0x000fe2000fffe03f */
[----:B------:R-:W-:Y:S01]  /*12a0*/  IMAD.MOV.U32 R4, RZ, RZ, RZ ;  /* 0x000000ffff047224 */ /* 0x000fe200078e00ff */
[----:B------:R-:W-:Y:S01]  /*12b0*/  UISETP.NE.AND UP0, UPT, UR36, -0x1, UPT ;  /* 0xffffffff2400788c */ /* 0x000fe2000bf05270 */
[----:B------:R-:W-:Y:S01]  /*12c0*/  IMAD R0, R0, R7, RZ ;  /* 0x0000000700007224 */ /* 0x000fe200078e02ff */
[----:B------:R-:W-:Y:S02]  /*12d0*/  USEL UR15, UR15, URZ, UP2 ;  /* 0x0000003f0f0f7287 */ /* 0x000fe40009000000 */
[----:B------:R-:W-:Y:S01]  /*12e0*/  UIADD3 UR52, UR17, UR5, URZ ;  /* 0x0000000511347290 */ /* 0x000fe2000fffe03f */
[----:B------:R-:W-:Y:S01]  /*12f0*/  IMAD.HI.U32 R0, R5, R0, R4 ;  /* 0x0000000005007227 */ /* 0x000fe200078e0004 */
[----:B------:R-:W-:Y:S01]  /*1300*/  MOV R4, R6 ;  /* 0x0000000600047202 */ /* 0x000fe20000000f00 */
[----:B------:R-:W-:Y:S01]  /*1310*/  UIMAD.WIDE.U32 UR10, UR8, UR14, URZ ;  /* 0x0000000e080a72a5 */ /* 0x000fe2000f8e003f */
[----:B------:R-:W-:Y:S01]  /*1320*/  PLOP3.LUT P2, PT, PT, PT, UP0, 0x40, 0x0 ;  /* 0x000000000000781c */ /* 0x000fe20003f4e808 */
[----:B------:R-:W-:-:S02]  /*1330*/  UIADD3 UR5, UP2, UR24, UR30, URZ ;  /* 0x0000001e18057290 */ /* 0x000fc4000ff5e03f */
[----:B------:R-:W-:Y:S01]  /*1340*/  IMAD.HI.U32 R0, R0, R4, RZ ;  /* 0x0000000400007227 */ /* 0x000fe200078e00ff */
[----:B------:R-:W-:Y:S01]  /*1350*/  USHF.R.S32.HI UR47, URZ, 0x1f, UR24 ;  /* 0x0000001f3f2f7899 */ /* 0x000fe20008011418 */
[----:B------:R-:W-:Y:S02]  /*1360*/  ULDC UR46, c[0x0][0x2c4] ;  /* 0x0000b100002e7ab9 */ /* 0x000fe40000000800 */
[----:B------:R-:W-:Y:S01]  /*1370*/  IMAD.MOV R5, RZ, RZ, -R0 ;  /* 0x000000ffff057224 */ /* 0x000fe200078e0a00 */
[----:B------:R-:W-:Y:S02]  /*1380*/  UIMAD UR12, UR9, UR14, URZ ;  /* 0x0000000e090c72a4 */ /* 0x000fe4000f8e023f */
[----:B------:R-:W-:Y:S01]  /*1390*/  USEL UR55, UR16, UR10, !UP1 ;  /* 0x0000000a10377287 */ /* 0x000fe2000c800000 */
[----:B------:R-:W-:Y:S01]  /*13a0*/  IMAD R4, R7, R5, R4 ;  /* 0x0000000507047224 */ /* 0x000fe200078e0204 */
[----:B------:R-:W-:Y:S02]  /*13b0*/  UIMAD UR9, UR9, UR5, URZ ;  /* 0x00000005090972a4 */ /* 0x000fe4000f8e023f */
[----:B------:R-:W-:-:S02]  /*13c0*/  UIMAD.WIDE.U32 UR20, UR8, UR5, URZ ;  /* 0x00000005081472a5 */ /* 0x000fc4000f8e003f */
[----:B------:R-:W-:Y:S01]  /*13d0*/  ISETP.GT.U32.AND P0, PT, R7, R4, PT ;  /* 0x000000040700720c */ /* 0x000fe20003f04070 */
[----:B------:R-:W-:Y:S02]  /*13e0*/  UIADD3.X UR10, UR47, UR15, URZ, UP2, !UPT ;  /* 0x0000000f2f0a7290 */ /* 0x000fe400097fe43f */
[----:B------:R-:W-:Y:S01]  /*13f0*/  @UP3 UIMAD UR5, UR51, UR46, URZ ;  /* 0x0000002e330532a4 */ /* 0x000fe2000f8e023f */
[----:B------:R-:W-:Y:S01]  /*1400*/  ULDC.U8 UR38, c[0x0][0x480] ;  /* 0x0001200000267ab9 */ /* 0x000fe20000000000 */
[----:B------:R-:W-:Y:S02]  /*1410*/  @UP0 UIADD3 UR22, UR19, UR36, URZ ;  /* 0x0000002413160290 */ /* 0x000fe4000fffe03f */
[----:B------:R-:W-:Y:S02]  /*1420*/  @UP0 UIADD3 UR25, UR19, UR36, URZ ;  /* 0x0000002413190290 */ /* 0x000fe4000fffe03f */
[----:B------:R-:W-:Y:S02]  /*1430*/  UIMAD UR9, UR8, UR10, UR9 ;  /* 0x0000000a080972a4 */ /* 0x000fe4000f8e0209 */
[----:B------:R-:W-:-:S02]  /*1440*/  UISETP.NE.AND UP4, UPT, UR38, URZ, UPT ;  /* 0x0000003f2600728c */ /* 0x000fc4000bf85270 */
[----:B------:R-:W-:Y:S01]  /*1450*/  @!P0 IMAD.IADD R4, R4, 0x1, -R7 ;  /* 0x0000000104048824 */ /* 0x000fe200078e0a07 */
[----:B------:R-:W-:Y:S01]  /*1460*/  @!P0 IADD3 R0, R0, 0x1, RZ ;  /* 0x0000000100008810 */ /* 0x000fe20007ffe0ff */
[----:B------:R-:W-:Y:S01]  /*1470*/  @UP3 USEL UR8, UR5, UR14, !UP1 ;  /* 0x0000000e05083287 */ /* 0x000fe2000c800000 */
[----:B------:R-:W-:Y:S01]  /*1480*/  PLOP3.LUT P0, PT, PT, PT, UP0, 0x40, 0x0 ;  /* 0x000000000000781c */ /* 0x000fe20003f0e808 */
[----:B------:R-:W-:Y:S01]  /*1490*/  @UP0 ULDC.64 UR40, c[0x0][0x248] ;  /* 0x0000920000280ab9 */ /* 0x000fe20000000a00 */
[----:B------:R-:W-:Y:S01]  /*14a0*/  ISETP.GE.U32.AND P1, PT, R4, R7, PT ;  /* 0x000000070400720c */ /* 0x000fe20003f26070 */
[----:B------:R-:W-:Y:S01]  /*14b0*/  @UP0 ULDC.64 UR38, c[0x0][0x250] ;  /* 0x0000940000260ab9 */ /* 0x000fe20000000a00 */
[----:B------:R-:W-:Y:S01]  /*14c0*/  LOP3.LUT R4, R8, UR56, RZ, 0x3c, !PT ;  /* 0x0000003808047c12 */ /* 0x000fe2000f8e3cff */
[----:B------:R-:W-:Y:S01]  /*14d0*/  @UP1 UIADD3 UR52, UR11, UR12, URZ ;  /* 0x0000000c0b341290 */ /* 0x000fe2000fffe03f */
[----:B------:R-:W-:Y:S02]  /*14e0*/  @UP3 ULDC UR5, c[0x0][0x2e4] ;  /* 0x0000b90000053ab9 */ /* 0x000fe40000000800 */
[----:B------:R-:W-:Y:S01]  /*14f0*/  ISETP.GE.AND P3, PT, R4, RZ, PT ;  /* 0x000000ff0400720c */ /* 0x000fe20003f66270 */
[----:B------:R-:W-:-:S02]  /*1500*/  @UP0 UIMAD.WIDE.U32 UR12, UR22, UR40, URZ ;  /* 0x00000028160c02a5 */ /* 0x000fc4000f8e003f */
[----:B------:R-:W-:Y:S02]  /*1510*/  @UP0 UIMAD.WIDE.U32 UR10, UR25, UR38, URZ ;  /* 0x00000026190a02a5 */ /* 0x000fe4000f8e003f */
[----:B------:R-:W-:Y:S02]  /*1520*/  @UP3 UIMAD UR17, UR56, UR5, UR8 ;  /* 0x00000005381132a4 */ /* 0x000fe4000f8e0208 */
[----:B------:R-:W-:Y:S01]  /*1530*/  @P1 VIADD R0, R0, 0x1 ;  /* 0x0000000100001836 */ /* 0x000fe20000000000 */
[----:B------:R-:W-:Y:S01]  /*1540*/  @UP0 UIMAD UR15, UR25, UR39, URZ ;  /* 0x00000027190f02a4 */ /* 0x000fe2000f8e023f */
[----:B------:R-:W-:Y:S01]  /*1550*/  PLOP3.LUT P1, PT, PT, PT, UP3, 0x80, 0x0 ;  /* 0x000000000000781c */ /* 0x000fe20003f2f038 */
[----:B------:R-:W-:Y:S01]  /*1560*/  @!UP3 UIMAD UR5, UR51, UR59, UR56 ;  /* 0x0000003b3305b2a4 */ /* 0x000fe2000f8e0238 */
[----:B------:R-:W-:Y:S01]  /*1570*/  IMAD.MOV.U32 R23, RZ, RZ, R0 ;  /* 0x000000ffff177224 */ /* 0x000fe200078e0000 */
[----:B------:R-:W-:Y:S02]  /*1580*/  UIMAD UR54, UR56, UR60, URZ ;  /* 0x0000003c383672a4 */ /* 0x000fe4000f8e023f */
[----:B------:R-:W-:-:S02]  /*1590*/  @UP0 UIMAD UR16, UR22, UR41, URZ ;  /* 0x00000029161002a4 */ /* 0x000fc4000f8e023f */
[----:B------:R-:W-:Y:S01]  /*15a0*/  USHF.R.S32.HI UR53, URZ, 0x6, UR27 ;  /* 0x000000063f357899 */ /* 0x000fe2000801141b */
[----:B------:R-:W-:Y:S01]  /*15b0*/  @!P3 IADD3 R23, -R23, RZ, RZ ;  /* 0x000000ff1717b210 */ /* 0x000fe20007ffe1ff */
[----:B------:R-:W-:Y:S01]  /*15c0*/  @UP0 UIADD3 UR45, UR11, UR15, URZ ;  /* 0x0000000f0b2d0290 */ /* 0x000fe2000fffe03f */
[----:B------:R-:W-:Y:S01]  /*15d0*/  @!P4 LOP3.LUT R23, RZ, R8, RZ, 0x33, !PT ;  /* 0x00000008ff17c212 */ /* 0x000fe200078e33ff */
[----:B------:R-:W-:Y:S02]  /*15e0*/  USEL UR27, UR44, URZ, UP4 ;  /* 0x0000003f2c1b7287 */ /* 0x000fe4000a000000 */
[----:B------:R-:W-:Y:S02]  /*15f0*/  @!UP3 UIMAD UR17, UR5, UR46, URZ ;  /* 0x0000002e0511b2a4 */ /* 0x000fe4000f8e023f */
[----:B------:R-:W-:Y:S02]  /*1600*/  @!UP1 UIADD3 UR43, UR35, UR31, URZ ;  /* 0x0000001f232b9290 */ /* 0x000fe4000fffe03f */
[----:B------:R-:W-:-:S02]  /*1610*/  USHF.R.S32.HI UR30, URZ, 0x1f, UR54 ;  /* 0x0000001f3f1e7899 */ /* 0x000fc40008011436 */
[----:B------:R-:W-:Y:S02]  /*1620*/  USEL UR25, UR26, URZ, UP4 ;  /* 0x0000003f1a197287 */ /* 0x000fe4000a000000 */
[----:B------:R-:W-:Y:S02]  /*1630*/  UIADD3 UR15, UR21, UR9, URZ ;  /* 0x00000009150f7290 */ /* 0x000fe4000fffe03f */
[----:B------:R-:W-:Y:S01]  /*1640*/  @UP0 UIADD3 UR46, UR13, UR16, URZ ;  /* 0x000000100d2e0290 */ /* 0x000fe2000fffe03f */
[----:B------:R-:W-:Y:S01]  /*1650*/  @UP0 UMOV UR44, UR12 ;  /* 0x0000000c002c0c82 */ /* 0x000fe20008000000 */
[----:B------:R-:W-:Y:S01]  /*1660*/  @UP0 UMOV UR37, UR10 ;  /* 0x0000000a00250c82 */ /* 0x000fe20008000000 */
[----:B------:R-:W-:Y:S09]  /*1670*/  @!P2 BRA `(.L_x_8) ;  /* 0x000000000030a947 */ /* 0x000ff20003800000 */
[----:B------:R-:W-:Y:S01]  /*1680*/  USHF.R.S32.HI UR5, URZ, 0x1f, UR19 ;  /* 0x0000001f3f057899 */ /* 0x000fe20008011413 */
[----:B------:R-:W-:Y:S01]  /*1690*/  ULDC.64 UR40, c[0x0][0x248] ;  /* 0x0000920000287ab9 */ /* 0x000fe20000000a00 */
[----:B------:R-:W-:Y:S02]  /*16a0*/  ULDC.64 UR10, c[0x0][0x230] ;  /* 0x00008c00000a7ab9 */ /* 0x000fe40000000a00 */
[----:B------:R-:W-:Y:S02]  /*16b0*/  UIMAD UR5, UR5, UR40, URZ ;  /* 0x00000028050572a4 */ /* 0x000fe4000f8e023f */
[----:B------:R-:W-:Y:S02]  /*16c0*/  UIMAD.WIDE.U32 UR8, UR19, UR40, URZ ;  /* 0x00000028130872a5 */ /* 0x000fe4000f8e003f */
[----:B------:R-:W-:-:S04]  /*16d0*/  UIMAD UR5, UR19, UR41, UR5 ;  /* 0x00000029130572a4 */ /* 0x000fc8000f8e0205 */
[----:B------:R-:W-:Y:S02]  /*16e0*/  UIADD3 UR9, UR9, UR5, URZ ;  /* 0x0000000509097290 */ /* 0x000fe4000fffe03f */
[----:B------:R-:W-:Y:S02]  /*16f0*/  UIMAD UR5, UR57, UR10, URZ ;  /* 0x0000000a390572a4 */ /* 0x000fe4000f8e023f */
[----:B------:R-:W-:Y:S02]  /*1700*/  UIMAD.WIDE.U32 UR8, UR51, UR10, UR8 ;  /* 0x0000000a330872a5 */ /* 0x000fe4000f8e0008 */
[----:B------:R-:W-:-:S04]  /*1710*/  UIMAD UR5, UR51, UR11, UR5 ;  /* 0x0000000b330572a4 */ /* 0x000fc8000f8e0205 */
[----:B------:R-:W-:Y:S01]  /*1720*/  UIADD3 UR46, UR9, UR5, URZ ;  /* 0x00000005092e7290 */ /* 0x000fe2000fffe03f */
[----:B------:R-:W-:-:S11]  /*1730*/  UMOV UR44, UR8 ;  /* 0x00000008002c7c82 */ /* 0x000fd60008000000 */
.L_x_8:
[----:B------:R-:W-:Y:S05]  /*1740*/  @!P0 BRA `(.L_x_9) ;  /* 0x0000000000308947 */ /* 0x000fea0003800000 */
        /* <DEDUP_REMOVED lines=11> */
[----:B------:R-:W-:Y:S02]  /*1800*/  UMOV UR37, UR8 ;  /* 0x0000000800257c82 */ /* 0x000fe40008000000 */
.L_x_9:
[----:B------:R-:W-:Y:S01]  /*1810*/  @UP1 UMOV UR22, UR48 ;  /* 0x0000003000161c82 */ /* 0x000fe20008000000 */
[----:B------:R-:W-:Y:S01]  /*1820*/  @!UP1 UMOV UR22, UR34 ;  /* 0x0000002200169c82 */ /* 0x000fe20008000000 */
[----:B------:R-:W-:Y:S01]  /*1830*/  SHF.R.S32.HI R38, RZ, 0x1f, R23 ;  /* 0x0000001fff267819 */ /* 0x000fe20000011417 */
[----:B------:R-:W-:Y:S06]  /*1840*/  @!P1 BRA `(.L_x_10) ;  /* 0x00000000001c9947 */ /* 0x000fec0003800000 */
[----:B------:R-:W-:Y:S01]  /*1850*/  @!UP1 UIMAD UR14, UR51, UR58, URZ ;  /* 0x0000003a330e92a4 */ /* 0x000fe2000f8e023f */
[----:B------:R-:W-:Y:S01]  /*1860*/  ULDC UR5, c[0x0][0x2c0] ;  /* 0x0000b00000057ab9 */ /* 0x000fe20000000800 */
[----:B------:R-:W-:Y:S02]  /*1870*/  ULDC UR8, c[0x0][0x2e4] ;  /* 0x0000b90000087ab9 */ /* 0x000fe40000000800 */
[----:B------:R-:W-:Y:S02]  /*1880*/  ULEA UR8, UR5, UR8, 0x7 ;  /* 0x0000000805087291 */ /* 0x000fe4000f8e383f */
[----:B------:R-:W-:-:S04]  /*1890*/  ULEA UR5, UR51, UR14, 0x7 ;  /* 0x0000000e33057291 */ /* 0x000fc8000f8e383f */
[----:B------:R-:W-:Y:S01]  /*18a0*/  UIMAD UR5, UR8, UR56, UR5 ;  /* 0x00000038080572a4 */ /* 0x000fe2000f8e0205 */
[----:B------:R-:W-:Y:S11]  /*18b0*/  BRA `(.L_x_11) ;  /* 0x0000000000087947 */ /* 0x000ff60003800000 */
.L_x_10:
[----:B------:R-:W-:-:S04]  /*18c0*/  UIMAD UR5, UR51, UR59, UR56 ;  /* 0x0000003b330572a4 */ /* 0x000fc8000f8e0238 */
[----:B------:R-:W-:-:S12]  /*18d0*/  UIMAD UR5, UR5, UR58, URZ ;  /* 0x0000003a050572a4 */ /* 0x000fd8000f8e023f */
.L_x_11:
[----:B------:R-:W1:Y:S01]  /*18e0*/  S2R R36, SR_TID.X ;  /* 0x0000000000247919 */ /* 0x000e620000002100 */
[----:B------:R-:W-:Y:S01]  /*18f0*/  UIMAD UR9, UR60, UR59, URZ ;  /* 0x0000003b3c0972a4 */ /* 0x000fe2000f8e023f */
[----:B------:R-:W2:Y:S01]  /*1900*/  LDC.64 R8, c[0x0][0x420] ;  /* 0x00010800ff087b82 */ /* 0x000ea20000000a00 */
[----:B------:R-:W-:Y:S01]  /*1910*/  UIADD3 UR12, -UR18, UR29, UR28 ;  /* 0x0000001d120c7290 */ /* 0x000fe2000fffe11c */
[----:B------:R-:W-:Y:S01]  /*1920*/  BSSY B1, `(.L_x_7) ;  /* 0x0000625000017945 */ /* 0x000fe20003800000 */
[----:B------:R-:W-:Y:S01]  /*1930*/  USHF.L.U32 UR8, UR9, 0x6, URZ ;  /* 0x0000000609087899 */ /* 0x000fe2000800063f */
[----:B------:R-:W-:Y:S01]  /*1940*/  ULDC UR13, c[0x0][0x398] ;  /* 0x0000e600000d7ab9 */ /* 0x000fe20000000800 */
[----:B------:R-:W-:Y:S02]  /*1950*/  UIADD3 UR26, UR24, UR5, URZ ;  /* 0x00000005181a7290 */ /* 0x000fe4000fffe03f */
[----:B------:R-:W-:Y:S02]  /*1960*/  UIADD3 UR10, UP2, UP1, UR20, UR8, UR54 ;  /* 0x00000008140a7290 */ /* 0x000fe4000f95e036 */
[----:B------:R-:W-:Y:S01]  /*1970*/  USHF.R.S32.HI UR8, URZ, 0x1f, UR8 ;  /* 0x0000001f3f087899 */ /* 0x000fe20008011408 */
[----:B------:R-:W-:Y:S01]  /*1980*/  ULDC UR48, c[0x0][0x2d0] ;  /* 0x0000b40000307ab9 */ /* 0x000fe20000000800 */
[----:B------:R-:W-:-:S02]  /*1990*/  USHF.R.S32.HI UR49, URZ, 0x1f, UR56 ;  /* 0x0000001f3f317899 */ /* 0x000fc40008011438 */
[----:B------:R-:W-:Y:S02]  /*19a0*/  UIADD3.X UR8, UR15, UR8, UR30, UP2, UP1 ;  /* 0x000000080f087290 */ /* 0x000fe400097e241e */
[----:B------:R-:W-:Y:S01]  /*19b0*/  UIADD3 UR10, UP2, UP1, UR25, UR10, UR55 ;  /* 0x0000000a190a7290 */ /* 0x000fe2000f95e037 */
[----:B------:R-:W-:Y:S01]  /*19c0*/  ULDC.64 UR14, c[0x0][0x478] ;  /* 0x00011e00000e7ab9 */ /* 0x000fe20000000a00 */
[----:B------:R-:W-:Y:S02]  /*19d0*/  ULDC.64 UR30, c[0x0][0x428] ;  /* 0x00010a00001e7ab9 */ /* 0x000fe40000000a00 */
[----:B------:R-:W-:Y:S01]  /*19e0*/  UIADD3.X UR8, UR27, UR8, UR52, UP2, UP1 ;  /* 0x000000081b087290 */ /* 0x000fe200097e2434 */
[----:B------:R-:W-:Y:S01]  /*19f0*/  IMAD.U32 R29, RZ, RZ, UR30 ;  /* 0x0000001eff1d7e24 */ /* 0x000fe2000f8e00ff */
[----:B------:R-:W-:Y:S01]  /*1a00*/  UIMAD.WIDE UR26, UR26, 0x4, UR14 ;  /* 0x000000041a1a78a5 */ /* 0x000fe2000f8e020e */
[----:B------:R-:W-:Y:S01]  /*1a10*/  ULDC.64 UR34, c[0x0][0x258] ;  /* 0x0000960000227ab9 */ /* 0x000fe20000000a00 */
[----:B------:R-:W-:Y:S01]  /*1a20*/  UIADD3 UR25, UR24, UR17, URZ ;  /* 0x0000001118197290 */ /* 0x000fe2000fffe03f */
[----:B------:R-:W-:Y:S01]  /*1a30*/  IMAD.U32 R34, RZ, RZ, UR34 ;  /* 0x00000022ff227e24 */ /* 0x000fe2000f8e00ff */
[----:B------:R-:W-:Y:S01]  /*1a40*/  UIMAD UR14, UR49, UR34, URZ ;  /* 0x00000022310e72a4 */ /* 0x000fe2000f8e023f */
[----:B-1----:R-:W-:Y:S01]  /*1a50*/  SHF.R.S32.HI R10, RZ, 0x1f, R36 ;  /* 0x0000001fff0a7819 */ /* 0x002fe20000011424 */
[----:B------:R-:W-:-:S02]  /*1a60*/  ULDC.64 UR58, c[0x0][0x2b0] ;  /* 0x0000ac00003a7ab9 */ /* 0x000fc40000000a00 */
[----:B------:R-:W-:Y:S01]  /*1a70*/  UIMAD UR14, UR56, UR35, UR14 ;  /* 0x00000023380e72a4 */ /* 0x000fe2000f8e020e */
[CC--:B------:R-:W-:Y:S01]  /*1a80*/  LEA.HI R4, R10.reuse, R36.reuse, RZ, 0x5 ;  /* 0x000000240a047211 */ /* 0x0c0fe200078f28ff */
[----:B------:R-:W-:Y:S01]  /*1a90*/  ULDC.64 UR20, c[0x0][0x210] ;  /* 0x0000840000147ab9 */ /* 0x000fe20000000a00 */
[----:B------:R-:W-:Y:S01]  /*1aa0*/  LEA.HI R10, R10, R36, RZ, 0x3 ;  /* 0x000000240a0a7211 */ /* 0x000fe200078f18ff */
[----:B------:R-:W-:Y:S01]  /*1ab0*/  ULDC.64 UR16, c[0x0][0x3e0] ;  /* 0x0000f80000107ab9 */ /* 0x000fe20000000a00 */
[----:B------:R-:W-:Y:S01]  /*1ac0*/  LOP3.LUT R0, R4, 0xffffffe0, RZ, 0xc0, !PT ;  /* 0xffffffe004007812 */ /* 0x000fe200078ec0ff */
[----:B------:R-:W-:Y:S01]  /*1ad0*/  UIADD3 UR5, UR53, -0x1, URZ ;  /* 0xffffffff35057890 */ /* 0x000fe2000fffe03f */
[----:B------:R-:W-:Y:S02]  /*1ae0*/  SHF.R.S32.HI R4, RZ, 0x5, R4 ;  /* 0x00000005ff047819 */ /* 0x000fe40000011404 */
[----:B------:R-:W-:Y:S01]  /*1af0*/  LOP3.LUT R5, R10, 0xfffffff8, RZ, 0xc0, !PT ;  /* 0xfffffff80a057812 */ /* 0x000fe200078ec0ff */
[----:B------:R-:W-:-:S04]  /*1b00*/  IMAD.IADD R0, R36, 0x1, -R0 ;  /* 0x0000000124007824 */ /* 0x000fc800078e0a00 */
[----:B------:R-:W-:Y:S02]  /*1b10*/  IMAD R0, R4, UR9, R0 ;  /* 0x0000000904007c24 */ /* 0x000fe4000f8e0200 */
[----:B------:R-:W-:-:S03]  /*1b20*/  IMAD.IADD R36, R36, 0x1, -R5 ;  /* 0x0000000124247824 */ /* 0x000fc600078e0a05 */
[----:B------:R-:W-:Y:S01]  /*1b30*/  IADD3 R5, P0, R0, UR10, RZ ;  /* 0x0000000a00057c10 */ /* 0x000fe2000ff1e0ff */
[----:B------:R-:W-:Y:S01]  /*1b40*/  ULDC.64 UR10, c[0x0][0x400] ;  /* 0x00010000000a7ab9 */ /* 0x000fe20000000a00 */
[----:B------:R-:W-:Y:S02]  /*1b50*/  IMAD.SHL.U32 R4, R36, 0x8, RZ ;  /* 0x0000000824047824 */ /* 0x000fe400078e00ff */
[----:B------:R-:W-:Y:S01]  /*1b60*/  LEA.HI.X.SX32 R0, R0, UR8, 0x1, P0 ;  /* 0x0000000800007c11 */ /* 0x000fe200080f0eff */
[----:B------:R-:W-:Y:S01]  /*1b70*/  UIADD3 UR8, UR12, -UR13, URZ ;  /* 0x8000000d0c087290 */ /* 0x000fe2000fffe03f */
[C---:B------:R-:W-:Y:S01]  /*1b80*/  LEA R238, P0, R5.reuse, UR10, 0x2 ;  /* 0x0000000a05ee7c11 */ /* 0x040fe2000f8010ff */
[C---:B------:R-:W-:Y:S01]  /*1b90*/  VIADD R17, R4.reuse, 0x40 ;  /* 0x0000004004117836 */ /* 0x040fe20000000000 */
[----:B------:R-:W-:Y:S01]  /*1ba0*/  ISETP.GE.AND P3, PT, R4, UR48, PT ;  /* 0x0000003004007c0c */ /* 0x000fe2000bf66270 */
[----:B------:R-:W-:Y:S01]  /*1bb0*/  USHF.R.S32.HI UR15, URZ, 0x1f, UR8 ;  /* 0x0000001f3f0f7899 */ /* 0x000fe20008011408 */
[----:B------:R-:W-:Y:S01]  /*1bc0*/  LEA.HI.X R239, R5, UR11, R0, 0x2, P0 ;  /* 0x0000000b05ef7c11 */ /* 0x000fe200080f1400 */
[----:B--2---:R-:W-:Y:S01]  /*1bd0*/  IMAD R0, R8, UR47, RZ ;  /* 0x0000002f08007c24 */ /* 0x004fe2000f8e02ff */
[----:B------:R-:W-:Y:S01]  /*1be0*/  ISETP.GE.AND P5, PT, R17, UR48, PT ;  /* 0x0000003011007c0c */ /* 0x000fe2000bfa6270 */
[----:B------:R-:W-:Y:S01]  /*1bf0*/  ULEA.HI UR15, UR15, UR8, URZ, 0x6 ;  /* 0x000000080f0f7291 */ /* 0x000fe2000f8f303f */
[----:B------:R-:W-:Y:S01]  /*1c00*/  SHF.R.S32.HI R5, RZ, 0x1f, R4 ;  /* 0x0000001fff057819 */ /* 0x000fe20000011404 */
[----:B------:R-:W-:Y:S01]  /*1c10*/  IMAD R12, R9, UR24, R0 ;  /* 0x00000018090c7c24 */ /* 0x000fe2000f8e0200 */
[C---:B------:R-:W-:Y:S01]  /*1c20*/  IADD3 R6, P0, R4.reuse, UR22, RZ ;  /* 0x0000001604067c10 */ /* 0x040fe2000ff1e0ff */
[----:B------:R-:W-:Y:S01]  /*1c30*/  USHF.R.S32.HI UR15, URZ, 0x6, UR15 ;  /* 0x000000063f0f7899 */ /* 0x000fe2000801140f */
[----:B------:R-:W-:Y:S01]  /*1c40*/  SHF.R.S32.HI R0, RZ, 0x3, R10 ;  /* 0x00000003ff007819 */ /* 0x000fe2000001140a */
[C---:B------:R-:W-:Y:S01]  /*1c50*/  VIADD R15, R4.reuse, 0x80 ;  /* 0x00000080040f7836 */ /* 0x040fe20000000000 */
[----:B------:R-:W-:Y:S01]  /*1c60*/  SEL R10, RZ, 0xffffffff, P5 ;  /* 0xffffffffff0a7807 */ /* 0x000fe20002800000 */
[----:B------:R-:W-:Y:S01]  /*1c70*/  UISETP.LT.AND UP1, UPT, URZ, UR15, UPT ;  /* 0x0000000f3f00728c */ /* 0x000fe2000bf21270 */
[----:B------:R-:W-:Y:S01]  /*1c80*/  IADD3.X R7, R5, UR43, RZ, P0, !PT ;  /* 0x0000002b05077c10 */ /* 0x000fe200087fe4ff */
[----:B------:R-:W-:Y:S01]  /*1c90*/  VIADD R16, R4, 0xc0 ;  /* 0x000000c004107836 */ /* 0x000fe20000000000 */
[----:B------:R-:W-:Y:S01]  /*1ca0*/  SHF.R.S32.HI R39, RZ, 0x1f, R0 ;  /* 0x0000001fff277819 */ /* 0x000fe20000011400 */
[----:B------:R-:W-:Y:S01]  /*1cb0*/  IMAD.SHL.U32 R10, R10, 0x2, RZ ;  /* 0x000000020a0a7824 */ /* 0x000fe200078e00ff */
[----:B------:R-:W-:Y:S01]  /*1cc0*/  IADD3 R22, P0, R0, UR24, RZ ;  /* 0x0000001800167c10 */ /* 0x000fe2000ff1e0ff */
[----:B------:R-:W-:Y:S01]  /*1cd0*/  IMAD.WIDE.U32 R6, R8, UR24, R6 ;  /* 0x0000001808067c25 */ /* 0x000fe2000f8e0006 */
[----:B------:R-:W-:Y:S01]  /*1ce0*/  SEL R11, RZ, 0x1, P3 ;  /* 0x00000001ff0b7807 */ /* 0x000fe20001800000 */
[----:B------:R-:W-:Y:S01]  /*1cf0*/  USEL UR15, URZ, UR15, !UP1 ;  /* 0x0000000f3f0f7287 */ /* 0x000fe2000c800000 */
[----:B------:R-:W-:Y:S01]  /*1d00*/  IADD3.X R27, R39, UR47, RZ, P0, !PT ;  /* 0x0000002f271b7c10 */ /* 0x000fe200087fe4ff */
[----:B------:R-:W-:Y:S01]  /*1d10*/  IMAD.IADD R7, R7, 0x1, R12 ;  /* 0x0000000107077824 */ /* 0x000fe200078e020c */
[----:B------:R-:W-:Y:S01]  /*1d20*/  LOP3.LUT R18, R10, 0x2, R11, 0xe2, !PT ;  /* 0x000000020a127812 */ /* 0x000fe200078ee20b */
[----:B------:R-:W-:Y:S01]  /*1d30*/  UIMAD UR13, UR49, UR30, URZ ;  /* 0x0000001e310d72a4 */ /* 0x000fe2000f8e023f */
[----:B------:R-:W-:Y:S01]  /*1d40*/  IMAD.WIDE.U32 R12, R22, UR32, R4 ;  /* 0x00000020160c7c25 */ /* 0x000fe2000f8e0004 */
[----:B------:R-:W-:Y:S01]  /*1d50*/  ISETP.GE.AND P4, PT, R15, UR48, PT ;  /* 0x000000300f007c0c */ /* 0x000fe2000bf86270 */
[----:B------:R-:W-:Y:S01]  /*1d60*/  UISETP.GT.AND UP1, UPT, UR53, UR15, UPT ;  /* 0x0000000f3500728c */ /* 0x000fe2000bf24270 */
[----:B------:R-:W-:Y:S01]  /*1d70*/  ISETP.GE.AND P6, PT, R16, UR48, PT ;  /* 0x0000003010007c0c */ /* 0x000fe2000bfc6270 */
[----:B------:R-:W-:Y:S01]  /*1d80*/  IMAD R10, R27, UR32, RZ ;  /* 0x000000201b0a7c24 */ /* 0x000fe2000f8e02ff */
[----:B------:R-:W-:Y:S01]  /*1d90*/  UIMAD UR13, UR56, UR31, UR13 ;  /* 0x0000001f380d72a4 */ /* 0x000fe2000f8e020d */
[----:B------:R-:W-:Y:S01]  /*1da0*/  SEL R14, RZ, 0x4, P4 ;  /* 0x00000004ff0e7807 */ /* 0x000fe20002000000 */
[----:B------:R-:W-:Y:S01]  /*1db0*/  IMAD.WIDE.U32 R6, R29, UR56, R6 ;  /* 0x000000381d067c25 */ /* 0x000fe2000f8e0006 */
[----:B------:R-:W-:Y:S01]  /*1dc0*/  IADD3 R12, P0, R12, UR50, RZ ;  /* 0x000000320c0c7c10 */ /* 0x000fe2000ff1e0ff */
[----:B------:R-:W-:Y:S01]  /*1dd0*/  UIMAD.WIDE UR24, UR25, 0x4, UR58 ;  /* 0x00000004191878a5 */ /* 0x000fe2000f8e023a */
[----:B------:R-:W-:Y:S01]  /*1de0*/  PLOP3.LUT P2, PT, PT, PT, UP1, 0x80, 0x0 ;  /* 0x000000000000781c */ /* 0x000fe20003f4f018 */
[----:B------:R-:W-:Y:S01]  /*1df0*/  IMAD R35, R22, UR33, R10 ;  /* 0x0000002116237c24 */ /* 0x000fe2000f8e020a */
[----:B------:R-:W-:Y:S01]  /*1e00*/  SEL R10, RZ, 0x8, P6 ;  /* 0x00000008ff0a7807 */ /* 0x000fe20003000000 */
[----:B------:R-:W-:Y:S01]  /*1e10*/  VIADD R11, R7, UR13 ;  /* 0x0000000d070b7c36 */ /* 0x000fe20008000000 */
[----:B------:R-:W-:Y:S01]  /*1e20*/  UMOV UR11, UR26 ;  /* 0x0000001a000b7c82 */ /* 0x000fe20008000000 */
[----:B------:R-:W-:Y:S01]  /*1e30*/  UMOV UR10, UR27 ;  /* 0x0000001b000a7c82 */ /* 0x000fe20008000000 */
[----:B------:R-:W-:Y:S01]  /*1e40*/  LOP3.LUT R26, R10, R18, R14, 0xfe, !PT ;  /* 0x000000120a1a7212 */ /* 0x000fe200078efe0e */
[----:B------:R-:W-:Y:S01]  /*1e50*/  IMAD.MOV.U32 R10, RZ, RZ, R6 ;  /* 0x000000ffff0a7224 */ /* 0x000fe200078e0006 */
[----:B------:R-:W-:Y:S01]  /*1e60*/  IADD3.X R13, R13, UR42, R35, P0, !PT ;  /* 0x0000002a0d0d7c10 */ /* 0x000fe200087fe423 */
[-C--:B------:R-:W-:Y:S01]  /*1e70*/  IMAD R6, R39, R8.reuse, RZ ;  /* 0x0000000827067224 */ /* 0x080fe200078e02ff */
[----:B------:R-:W-:Y:S01]  /*1e80*/  UMOV UR9, UR24 ;  /* 0x0000001800097c82 */ /* 0x000fe20008000000 */
[----:B------:R-:W-:Y:S01]  /*1e90*/  IMAD.WIDE.U32 R10, R0, R8, R10 ;  /* 0x00000008000a7225 */ /* 0x000fe200078e000a */
[----:B------:R-:W-:-:S03]  /*1ea0*/  UMOV UR8, UR25 ;  /* 0x0000001900087c82 */ /* 0x000fc60008000000 */
[----:B------:R-:W-:Y:S01]  /*1eb0*/  IMAD.WIDE.U32 R20, R34, UR56, R12 ;  /* 0x0000003822147c25 */ /* 0x000fe2000f8e000c */
[----:B------:R-:W-:-:S03]  /*1ec0*/  LEA R242, P0, R10, UR16, 0x1 ;  /* 0x000000100af27c11 */ /* 0x000fc6000f8008ff */
[----:B------:R-:W-:Y:S01]  /*1ed0*/  IMAD R6, R0, R9, R6 ;  /* 0x0000000900067224 */ /* 0x000fe200078e0206 */
[----:B------:R-:W-:Y:S01]  /*1ee0*/  LEA R241, P1, R20, UR20, 0x1 ;  /* 0x0000001414f17c11 */ /* 0x000fe2000f8208ff */
[----:B------:R-:W-:Y:S02]  /*1ef0*/  VIADD R37, R21, UR14 ;  /* 0x0000000e15257c36 */ /* 0x000fe40008000000 */
[----:B------:R-:W-:-:S03]  /*1f00*/  IMAD.IADD R28, R11, 0x1, R6 ;  /* 0x000000010b1c7824 */ /* 0x000fc600078e0206 */
[----:B------:R-:W-:Y:S02]  /*1f10*/  LEA.HI.X R243, R20, UR21, R37, 0x1, P1 ;  /* 0x0000001514f37c11 */ /* 0x000fe400088f0c25 */
[----:B------:R-:W-:Y:S01]  /*1f20*/  LEA.HI.X R244, R10, UR17, R28, 0x1, P0 ;  /* 0x000000110af47c11 */ /* 0x000fe200080f0c1c */
[----:B------:R-:W-:Y:S06]  /*1f30*/  @P2 BRA `(.L_x_12) ;  /* 0x0000000400902947 */ /* 0x000fec0003800000 */
[----:B------:R-:W-:Y:S01]  /*1f40*/  PLOP3.LUT P0, PT, PT, PT, UP0, 0x40, 0x0 ;  /* 0x000000000000781c */ /* 0x000fe20003f0e808 */
[----:B------:R-:W-:Y:S01]  /*1f50*/  @UP0 UIADD3 UR5, UR19, UR36, URZ ;  /* 0x0000002413050290 */ /* 0x000fe2000fffe03f */
[----:B------:R-:W-:-:S03]  /*1f60*/  @UP0 ULDC.64 UR14, c[0x0][0x450] ;  /* 0x00011400000e0ab9 */ /* 0x000fc60000000a00 */
[----:B------:R-:W-:Y:S02]  /*1f70*/  @UP0 UIMAD.WIDE.U32 UR8, UR5, UR14, URZ ;  /* 0x0000000e050802a5 */ /* 0x000fe4000f8e003f */
[----:B------:R-:W-:-:S04]  /*1f80*/  @UP0 UIMAD UR5, UR5, UR15, URZ ;  /* 0x0000000f050502a4 */ /* 0x000fc8000f8e023f */
[----:B------:R-:W-:Y:S01]  /*1f90*/  @UP0 UIADD3 UR17, UR9, UR5, URZ ;  /* 0x0000000509110290 */ /* 0x000fe2000fffe03f */
[----:B------:R-:W-:Y:S01]  /*1fa0*/  @UP0 UMOV UR16, UR8 ;  /* 0x0000000800100c82 */ /* 0x000fe20008000000 */
[----:B------:R-:W-:Y:S10]  /*1fb0*/  @!P0 BRA `(.L_x_13) ;  /* 0x0000000000308947 */ /* 0x000ff40003800000 */
        /* <DEDUP_REMOVED lines=12> */
.L_x_13:
        /* <DEDUP_REMOVED lines=20> */
.L_x_14:
[----:B------:R-:W-:Y:S01]  /*21c0*/  UIADD3 UR18, -UR28, UR18, URZ ;  /* 0x000000121c127290 */ /* 0x000fe2000fffe13f */
[----:B------:R-:W-:Y:S05]  /*21d0*/  BSSY B0, `(.L_x_15) ;  /* 0x000001d000007945 */ /* 0x000fea0003800000 */
[----:B------:R-:W-:-:S13]  /*21e0*/  ISETP.GE.AND P3, PT, R0, UR18, PT ;  /* 0x0000001200007c0c */ /* 0x000fda000bf66270 */
[----:B------:R-:W-:Y:S05]  /*21f0*/  @P3 BRA `(.L_x_16) ;  /* 0x0000000000683947 */ /* 0x000fea0003800000 */
[----:B------:R-:W-:Y:S01]  /*2200*/  IMAD.U32 R6, RZ, RZ, UR28 ;  /* 0x0000001cff067e24 */ /* 0x000fe2000f8e00ff */
[----:B------:R-:W-:Y:S01]  /*2210*/  IADD3 R8, P0, R0, UR28, RZ ;  /* 0x0000001c00087c10 */ /* 0x000fe2000ff1e0ff */
[----:B------:R-:W-:Y:S01]  /*2220*/  USHF.R.S32.HI UR5, URZ, 0x1f, UR56 ;  /* 0x0000001f3f057899 */ /* 0x000fe20008011438 */
[----:B------:R-:W-:Y:S01]  /*2230*/  ISETP.GE.AND P5, PT, R4, UR48, PT ;  /* 0x0000003004007c0c */ /* 0x000fe2000bfa6270 */
[----:B------:R-:W-:Y:S01]  /*2240*/  ULDC.64 UR8, c[0x0][0x468] ;  /* 0x00011a0000087ab9 */ /* 0x000fe20000000a00 */
[----:B------:R-:W-:Y:S01]  /*2250*/  LEA.HI.X.SX32 R9, R6, R39, 0x1, P0 ;  /* 0x0000002706097211 */ /* 0x000fe200000f0eff */
[----:B------:R-:W-:Y:S01]  /*2260*/  IMAD.WIDE.U32 R6, R8, UR14, R4 ;  /* 0x0000000e08067c25 */ /* 0x000fe2000f8e0004 */
[----:B------:R-:W-:Y:S01]  /*2270*/  UIMAD UR5, UR5, UR8, URZ ;  /* 0x00000008050572a4 */ /* 0x000fe2000f8e023f */
[----:B------:R-:W-:Y:S02]  /*2280*/  ISETP.GE.AND P4, PT, R17, UR48, PT ;  /* 0x0000003011007c0c */ /* 0x000fe4000bf86270 */
[----:B------:R-:W-:Y:S01]  /*2290*/  IMAD R9, R9, UR14, RZ ;  /* 0x0000000e09097c24 */ /* 0x000fe2000f8e02ff */
[----:B------:R-:W-:Y:S01]  /*22a0*/  UIMAD UR5, UR56, UR9, UR5 ;  /* 0x00000009380572a4 */ /* 0x000fe2000f8e0205 */
[----:B------:R-:W-:-:S02]  /*22b0*/  ISETP.GE.AND P2, PT, R15, UR48, PT ;  /* 0x000000300f007c0c */ /* 0x000fc4000bf46270 */
[----:B------:R-:W-:Y:S01]  /*22c0*/  IMAD R9, R8, UR15, R9 ;  /* 0x0000000f08097c24 */ /* 0x000fe2000f8e0209 */
[----:B------:R-:W-:Y:S01]  /*22d0*/  IADD3 R8, P0, R6, UR16, RZ ;  /* 0x0000001006087c10 */ /* 0x000fe2000ff1e0ff */
[----:B------:R-:W-:Y:S01]  /*22e0*/  IMAD.U32 R6, RZ, RZ, UR8 ;  /* 0x00000008ff067e24 */ /* 0x000fe2000f8e00ff */
[----:B------:R-:W-:Y:S01]  /*22f0*/  ISETP.GE.AND P1, PT, R16, UR48, PT ;  /* 0x0000003010007c0c */ /* 0x000fe2000bf26270 */
[----:B------:R-:W-:Y:S01]  /*2300*/  ULDC.64 UR8, c[0x0][0x3f0] ;  /* 0x0000fc0000087ab9 */ /* 0x000fe20000000a00 */
[----:B------:R-:W-:-:S03]  /*2310*/  IADD3.X R9, R7, UR17, R9, P0, !PT ;  /* 0x0000001107097c10 */ /* 0x000fc600087fe409 */
[----:B------:R-:W-:-:S04]  /*2320*/  IMAD.WIDE.U32 R8, R6, UR56, R8 ;  /* 0x0000003806087c25 */ /* 0x000fc8000f8e0008 */
[----:B------:R-:W-:Y:S01]  /*2330*/  VIADD R7, R9, UR5 ;  /* 0x0000000509077c36 */ /* 0x000fe20008000000 */
[----:B------:R-:W-:-:S04]  /*2340*/  LEA R6, P0, R8, UR8, 0x1 ;  /* 0x0000000808067c11 */ /* 0x000fc8000f8008ff */
[----:B------:R-:W-:-:S05]  /*2350*/  LEA.HI.X R7, R8, UR9, R7, 0x1, P0 ;  /* 0x0000000908077c11 */ /* 0x000fca00080f0c07 */
[----:B------:R1:W-:Y:S04]  /*2360*/  @!P5 STG.E.128 desc[UR6][R6.64], RZ ;  /* 0x000000ff0600d986 */ /* 0x0003e8000c101d06 */
[----:B------:R1:W-:Y:S04]  /*2370*/  @!P4 STG.E.128 desc[UR6][R6.64+0x80], RZ ;  /* 0x000080ff0600c986 */ /* 0x0003e8000c101d06 */
[----:B------:R1:W-:Y:S04]  /*2380*/  @!P2 STG.E.128 desc[UR6][R6.64+0x100], RZ ;  /* 0x000100ff0600a986 */ /* 0x0003e8000c101d06 */
[----:B------:R1:W-:Y:S02]  /*2390*/  @!P1 STG.E.128 desc[UR6][R6.64+0x180], RZ ;  /* 0x000180ff06009986 */ /* 0x0003e4000c101d06 */
.L_x_16:
[----:B------:R-:W-:Y:S05]  /*23a0*/  BSYNC B0 ;  /* 0x0000000000007941 */ /* 0x000fea0003800000 */
.L_x_15:
[----:B------:R-:W-:Y:S05]  /*23b0*/  @P3 BRA `(.L_x_17) ;  /* 0x0000005400ec3947 */ /* 0x000fea0003800000 */
[----:B-1----:R-:W-:Y:S01]  /*23c0*/  IMAD.U32 R6, RZ, RZ, UR28 ;  /* 0x0000001cff067e24 */ /* 0x002fe2000f8e00ff */
        /* <DEDUP_REMOVED lines=9> */
[----:B------:R-:W-:Y:S01]  /*2460*/  IADD3 R6, P0, R6, UR12, RZ ;  /* 0x0000000c06067c10 */ /* 0x000fe2000ff1e0ff */
[----:B------:R-:W-:-:S02]  /*2470*/  UIMAD UR5, UR56, UR9, UR5 ;  /* 0x00000009380572a4 */ /* 0x000fc4000f8e0205 */
[----:B------:R-:W-:Y:S02]  /*2480*/  IMAD R8, R0, UR11, R8 ;  /* 0x0000000b00087c24 */ /* 0x000fe4000f8e0208 */
[----:B------:R-:W-:Y:S01]  /*2490*/  IMAD.U32 R0, RZ, RZ, UR8 ;  /* 0x00000008ff007e24 */ /* 0x000fe2000f8e00ff */
[----:B------:R-:W-:Y:S02]  /*24a0*/  ULDC.64 UR8, c[0x0][0x3f8] ;  /* 0x0000fe0000087ab9 */ /* 0x000fe40000000a00 */
[----:B------:R-:W-:Y:S02]  /*24b0*/  IADD3.X R7, R7, UR13, R8, P0, !PT ;  /* 0x0000000d07077c10 */ /* 0x000fe400087fe408 */
[----:B------:R-:W-:Y:S01]  /*24c0*/  ISETP.GE.AND P0, PT, R15, UR48, PT ;  /* 0x000000300f007c0c */ /* 0x000fe2000bf06270 */
[----:B------:R-:W-:-:S04]  /*24d0*/  IMAD.WIDE.U32 R6, R0, UR56, R6 ;  /* 0x0000003800067c25 */ /* 0x000fc8000f8e0006 */
[----:B------:R-:W-:Y:S01]  /*24e0*/  VIADD R0, R7, UR5 ;  /* 0x0000000507007c36 */ /* 0x000fe20008000000 */
[----:B------:R-:W-:-:S04]  /*24f0*/  LEA R4, P3, R6, UR8, 0x1 ;  /* 0x0000000806047c11 */ /* 0x000fc8000f8608ff */
[----:B------:R-:W-:-:S05]  /*2500*/  LEA.HI.X R5, R6, UR9, R0, 0x1, P3 ;  /* 0x0000000906057c11 */ /* 0x000fca00098f0c00 */
[----:B------:R1:W-:Y:S04]  /*2510*/  @!P2 STG.E.128 desc[UR6][R4.64], RZ ;  /* 0x000000ff0400a986 */ /* 0x0003e8000c101d06 */
[----:B------:R1:W-:Y:S04]  /*2520*/  @!P1 STG.E.128 desc[UR6][R4.64+0x80], RZ ;  /* 0x000080ff04009986 */ /* 0x0003e8000c101d06 */
[----:B------:R1:W-:Y:S01]  /*2530*/  @!P0 STG.E.128 desc[UR6][R4.64+0x100], RZ ;  /* 0x000100ff04008986 */ /* 0x0003e2000c101d06 */
[----:B------:R-:W-:-:S13]  /*2540*/  ISETP.GE.AND P0, PT, R16, UR48, PT ;  /* 0x0000003010007c0c */ /* 0x000fda000bf06270 */
[----:B------:R-:W-:Y:S05]  /*2550*/  @P0 BRA `(.L_x_17) ;  /* 0x0000005400840947 */ /* 0x000fea0003800000 */
[----:B------:R2:W-:Y:S01]  /*2560*/  STG.E.128 desc[UR6][R4.64+0x180], RZ ;  /* 0x000180ff04007986 */ /* 0x0005e2000c101d06 */
[----:B------:R-:W-:Y:S05]  /*2570*/  BRA `(.L_x_17) ;  /* 0x00000054007c7947 */ /* 0x000fea0003800000 */
.L_x_12:
[----:B------:R-:W2:Y:S01]  /*2580*/  LDL R44, [R1+0x8] ;  /* 0x00000800012c7983 */ /* 0x000ea20000100800 */
[----:B------:R-:W-:Y:S01]  /*2590*/  PLOP3.LUT P0, PT, PT, PT, UP4, 0x80, 0x0 ;  /* 0x000000000000781c */ /* 0x000fe20003f0f048 */
[----:B------:R-:W-:Y:S01]  /*25a0*/  UIADD3 UR12, -UR28, UR18, URZ ;  /* 0x000000121c0c7290 */ /* 0x000fe2000fffe13f */
[----:B------:R-:W-:Y:S11]  /*25b0*/  BSSY B0, `(.L_x_18) ;  /* 0x0000044000007945 */ /* 0x000ff60003800000 */
[----:B------:R-:W-:Y:S01]  /*25c0*/  @P0 BAR.SYNC.DEFER_BLOCKING 0x0 ;  /* 0x0000000000000b1d */ /* 0x000fe20000010000 */
[----:B------:R-:W-:Y:S01]  /*25d0*/  ISETP.GE.AND P2, PT, R0, UR12, PT ;  /* 0x0000000c00007c0c */ /* 0x000fe2000bf46270 */
[----:B------:R-:W-:-:S12]  /*25e0*/  UIMAD UR12, UR5, -0x40, UR29 ;  /* 0xffffffc0050c78a4 */ /* 0x000fd8000f8e021d */
[----:B------:R1:W-:Y:S04]  /*25f0*/  @P2 STS.128 [R237+0x14000], RZ ;  /* 0x014000ffed002388 */ /* 0x0003e80000000c00 */
[----:B------:R1:W-:Y:S04]  /*2600*/  @P2 STS.128 [R237+0x15000], RZ ;  /* 0x015000ffed002388 */ /* 0x0003e80000000c00 */
[----:B------:R1:W-:Y:S04]  /*2610*/  @P2 STS.128 [R237+0x16000], RZ ;  /* 0x016000ffed002388 */ /* 0x0003e80000000c00 */
[----:B------:R1:W-:Y:S01]  /*2620*/  @P2 STS.128 [R237+0x17000], RZ ;  /* 0x017000ffed002388 */ /* 0x0003e20000000c00 */
[----:B--2---:R-:W-:Y:S01]  /*2630*/  IMAD.SHL.U32 R30, R44, 0x4, RZ ;  /* 0x000000042c1e7824 */ /* 0x004fe200078e00ff */
[----:B------:R-:W-:Y:S01]  /*2640*/  SHF.R.S32.HI R247, RZ, 0x1f, R44 ;  /* 0x0000001ffff77819 */ /* 0x000fe2000001142c */
[----:B-1----:R-:W-:Y:S06]  /*2650*/  @P2 BRA `(.L_x_19) ;  /* 0x0000000000e42947 */ /* 0x002fec0003800000 */
[----:B------:R-:W-:Y:S01]  /*2660*/  LOP3.LUT R6, R26, 0x1, RZ, 0xc0, !PT ;  /* 0x000000011a067812 */ /* 0x000fe200078ec0ff */
[----:B------:R-:W-:Y:S01]  /*2670*/  ULDC.64 UR24, c[0x0][0x268] ;  /* 0x00009a0000187ab9 */ /* 0x000fe20000000a00 */
[----:B------:R-:W-:Y:S02]  /*2680*/  P2R R32, PR, RZ, 0x8 ;  /* 0x00000008ff207803 */ /* 0x000fe40000000000 */
[----:B------:R-:W-:Y:S01]  /*2690*/  ISETP.NE.U32.AND P3, PT, R6, 0x1, PT ;  /* 0x000000010600780c */ /* 0x000fe20003f65070 */
[----:B------:R-:W-:Y:S01]  /*26a0*/  IMAD.U32 R6, RZ, RZ, UR28 ;  /* 0x0000001cff067e24 */ /* 0x000fe2000f8e00ff */
[----:B------:R-:W-:Y:S02]  /*26b0*/  IADD3 R12, P0, R0, UR28, RZ ;  /* 0x0000001c000c7c10 */ /* 0x000fe4000ff1e0ff */
[----:B------:R-:W-:Y:S02]  /*26c0*/  P2R R31, PR, RZ, 0x4 ;  /* 0x00000004ff1f7803 */ /* 0x000fe40000000000 */
[----:B------:R-:W-:Y:S01]  /*26d0*/  LEA.HI.X.SX32 R13, R6, R39, 0x1, P0 ;  /* 0x00000027060d7211 */ /* 0x000fe200000f0eff */
[----:B------:R-:W-:Y:S01]  /*26e0*/  IMAD.WIDE.U32 R6, R12, UR38, R4 ;  /* 0x000000260c067c25 */ /* 0x000fe2000f8e0004 */
[----:B------:R-:W-:-:S03]  /*26f0*/  P2R R33, PR, RZ, 0x10 ;  /* 0x00000010ff217803 */ /* 0x000fc60000000000 */
[----:B------:R-:W-:Y:S01]  /*2700*/  IMAD R13, R13, UR38, RZ ;  /* 0x000000260d0d7c24 */ /* 0x000fe2000f8e02ff */
[----:B------:R-:W-:Y:S01]  /*2710*/  IADD3 R6, P0, R6, UR37, RZ ;  /* 0x0000002506067c10 */ /* 0x000fe2000ff1e0ff */
[----:B------:R-:W1:Y:S02]  /*2720*/  @!P3 LDC.64 R18, c[0x0][0x220] ;  /* 0x00008800ff12bb82 */ /* 0x000e640000000a00 */
[----:B------:R-:W-:Y:S02]  /*2730*/  IMAD R13, R12, UR39, R13 ;  /* 0x000000270c0d7c24 */ /* 0x000fe4000f8e020d */
[----:B------:R-:W-:-:S03]  /*2740*/  IMAD R12, R38, UR24, RZ ;  /* 0x00000018260c7c24 */ /* 0x000fc6000f8e02ff */
[----:B------:R-:W-:Y:S01]  /*2750*/  IADD3.X R7, R7, UR45, R13, P0, !PT ;  /* 0x0000002d07077c10 */ /* 0x000fe200087fe40d */
[C---:B------:R-:W-:Y:S02]  /*2760*/  IMAD R12, R23.reuse, UR25, R12 ;  /* 0x00000019170c7c24 */ /* 0x040fe4000f8e020c */
[----:B------:R-:W-:-:S04]  /*2770*/  IMAD.WIDE.U32 R6, R23, UR24, R6 ;  /* 0x0000001817067c25 */ /* 0x000fc8000f8e0006 */
[----:B------:R-:W-:Y:S01]  /*2780*/  IMAD.IADD R13, R7, 0x1, R12 ;  /* 0x00000001070d7824 */ /* 0x000fe200078e020c */
[----:B------:R-:W-:-:S04]  /*2790*/  LOP3.LUT R7, R26, 0xff, RZ, 0xc0, !PT ;  /* 0x000000ff1a077812 */ /* 0x000fc800078ec0ff */
[C---:B------:R-:W-:Y:S02]  /*27a0*/  LOP3.LUT P2, RZ, R7.reuse, 0x2, RZ, 0xc0, !PT ;  /* 0x0000000207ff7812 */ /* 0x040fe4000784c0ff */
[----:B------:R-:W-:Y:S02]  /*27b0*/  LOP3.LUT P1, RZ, R7, 0x4, RZ, 0xc0, !PT ;  /* 0x0000000407ff7812 */ /* 0x000fe4000782c0ff */
[----:B-1----:R-:W-:-:S04]  /*27c0*/  @!P3 LEA R18, P0, R6, R18, 0x1 ;  /* 0x000000120612b211 */ /* 0x002fc800078008ff */
[----:B------:R-:W-:-:S05]  /*27d0*/  @!P3 LEA.HI.X R19, R6, R19, R13, 0x1, P0 ;  /* 0x000000130613b211 */ /* 0x000fca00000f0c0d */
[----:B------:R-:W1:Y:S01]  /*27e0*/  @P2 LDC.64 R16, c[0x0][0x220] ;  /* 0x00008800ff102b82 */ /* 0x000e620000000a00 */
[----:B------:R-:W-:Y:S01]  /*27f0*/  @!PT LDS RZ, [RZ] ;  /* 0x00000000fffff984 */ /* 0x000fe20000000800 */
[----:B------:R-:W-:Y:S01]  /*2800*/  @!PT LDS RZ, [RZ] ;  /* 0x00000000fffff984 */ /* 0x000fe20000000800 */
[----:B------:R-:W-:Y:S01]  /*2810*/  @!PT LDS RZ, [RZ] ;  /* 0x00000000fffff984 */ /* 0x000fe20000000800 */
[----:B------:R2:W-:Y:S04]  /*2820*/  @!P3 LDGSTS.E.BYPASS.LTC128B.128 [R237+0x14000], desc[UR6][R18.64] ;  /* 0x1400000012edbfae */ /* 0x0005e8000b901d46 */
[----:B------:R2:W-:Y:S01]  /*2830*/  @P3 STS.128 [R237+0x14000], RZ ;  /* 0x014000ffed003388 */ /* 0x0005e20000000c00 */
[----:B------:R-:W-:Y:S02]  /*2840*/  ISETP.NE.AND P3, PT, R32, RZ, PT ;  /* 0x000000ff2000720c */ /* 0x000fe40003f65270 */
[----:B------:R-:W3:Y:S01]  /*2850*/  @P1 LDC.64 R14, c[0x0][0x220] ;  /* 0x00008800ff0e1b82 */ /* 0x000ee20000000a00 */
[----:B-1----:R-:W-:-:S04]  /*2860*/  @P2 LEA R16, P0, R6, R16, 0x1 ;  /* 0x0000001006102211 */ /* 0x002fc800078008ff */
[C---:B------:R-:W-:Y:S02]  /*2870*/  @P2 LEA.HI.X R17, R6.reuse, R17, R13, 0x1, P0 ;  /* 0x0000001106112211 */ /* 0x040fe400000f0c0d */
[----:B---3--:R-:W-:-:S03]  /*2880*/  @P1 LEA R14, P0, R6, R14, 0x1 ;  /* 0x0000000e060e1211 */ /* 0x008fc600078008ff */
[----:B------:R-:W-:Y:S01]  /*2890*/  @!PT LDS RZ, [RZ] ;  /* 0x00000000fffff984 */ /* 0x000fe20000000800 */
[----:B------:R-:W-:Y:S01]  /*28a0*/  @!PT LDS RZ, [RZ] ;  /* 0x00000000fffff984 */ /* 0x000fe20000000800 */
[----:B------:R-:W-:Y:S01]  /*28b0*/  @!PT LDS RZ, [RZ] ;  /* 0x00000000fffff984 */ /* 0x000fe20000000800 */
[----:B------:R2:W-:Y:S01]  /*28c0*/  @P2 LDGSTS.E.BYPASS.LTC128B.128 [R237+0x15000], desc[UR6][R16.64+0x80] ;  /* 0x1500008010ed2fae */ /* 0x0005e2000b901d46 */
[----:B------:R-:W-:-:S03]  /*28d0*/  @P1 LEA.HI.X R15, R6, R15, R13, 0x1, P0 ;  /* 0x0000000f060f1211 */ /* 0x000fc600000f0c0d */
[----:B------:R2:W-:Y:S01]  /*28e0*/  @!P2 STS.128 [R237+0x15000], RZ ;  /* 0x015000ffed00a388 */ /* 0x0005e20000000c00 */
[----:B------:R-:W-:Y:S02]  /*28f0*/  LOP3.LUT P0, RZ, R7, 0x8, RZ, 0xc0, !PT ;  /* 0x0000000807ff7812 */ /* 0x000fe4000780c0ff */
[----:B------:R-:W-:Y:S01]  /*2900*/  ISETP.NE.AND P2, PT, R31, RZ, PT ;  /* 0x000000ff1f00720c */ /* 0x000fe20003f45270 */
[----:B------:R-:W-:Y:S01]  /*2910*/  @!PT LDS RZ, [RZ] ;  /* 0x00000000fffff984 */ /* 0x000fe20000000800 */
[----:B------:R-:W-:Y:S01]  /*2920*/  @!PT LDS RZ, [RZ] ;  /* 0x00000000fffff984 */ /* 0x000fe20000000800 */
[----:B------:R-:W-:Y:S01]  /*2930*/  @!PT LDS RZ, [RZ] ;  /* 0x00000000fffff984 */ /* 0x000fe20000000800 */
[----:B------:R2:W-:Y:S04]  /*2940*/  @P1 LDGSTS.E.BYPASS.LTC128B.128 [R237+0x16000], desc[UR6][R14.64+0x100] ;  /* 0x160001000eed1fae */ /* 0x0005e8000b901d46 */
[----:B------:R2:W-:Y:S06]  /*2950*/  @!P1 STS.128 [R237+0x16000], RZ ;  /* 0x016000ffed009388 */ /* 0x0005ec0000000c00 */
[----:B------:R-:W1:Y:S02]  /*2960*/  @P0 LDC.64 R24, c[0x0][0x220] ;  /* 0x00008800ff180b82 */ /* 0x000e640000000a00 */
[----:B-1----:R-:W-:-:S04]  /*2970*/  @P0 LEA R12, P4, R6, R24, 0x1 ;  /* 0x00000018060c0211 */ /* 0x002fc800078808ff */
[----:B------:R-:W-:Y:S02]  /*2980*/  @P0 LEA.HI.X R13, R6, R25, R13, 0x1, P4 ;  /* 0x00000019060d0211 */ /* 0x000fe400020f0c0d */
[----:B------:R-:W-:-:S03]  /*2990*/  ISETP.NE.AND P4, PT, R33, RZ, PT ;  /* 0x000000ff2100720c */ /* 0x000fc60003f85270 */
[----:B------:R-:W-:Y:S01]  /*29a0*/  @!PT LDS RZ, [RZ] ;  /* 0x00000000fffff984 */ /* 0x000fe20000000800 */
[----:B------:R-:W-:Y:S01]  /*29b0*/  @!PT LDS RZ, [RZ] ;  /* 0x00000000fffff984 */ /* 0x000fe20000000800 */
[----:B------:R-:W-:Y:S01]  /*29c0*/  @!PT LDS RZ, [RZ] ;  /* 0x00000000fffff984 */ /* 0x000fe20000000800 */
[----:B------:R2:W-:Y:S04]  /*29d0*/  @P0 LDGSTS.E.BYPASS.LTC128B.128 [R237+0x17000], desc[UR6][R12.64+0x180] ;  /* 0x170001800ced0fae */ /* 0x0005e8000b901d46 */
[----:B------:R2:W-:Y:S04]  /*29e0*/  @!P0 STS.128 [R237+0x17000], RZ ;  /* 0x017000ffed008388 */ /* 0x0005e80000000c00 */
.L_x_19:
[----:B------:R-:W-:Y:S05]  /*29f0*/  BSYNC B0 ;  /* 0x0000000000007941 */ /* 0x000fea0003800000 */
.L_x_18:
[----:B------:R-:W-:Y:S01]  /*2a00*/  IADD3 R6, P0, R30, UR9, RZ ;  /* 0x000000091e067c10 */ /* 0x000fe2000ff1e0ff */
[C---:B--2---:R-:W-:Y:S01]  /*2a10*/  VIADD R12, R44.reuse, 0x8 ;  /* 0x000000082c0c7836 */ /* 0x044fe20000000000 */
[C---:B------:R-:W-:Y:S01]  /*2a20*/  SHF.L.U64.HI R7, R44.reuse, 0x2, R247 ;  /* 0x000000022c077819 */ /* 0x040fe200000102f7 */
[----:B------:R-:W-:Y:S01]  /*2a30*/  IMAD.MOV.U32 R246, RZ, RZ, 0x7f800000 ;  /* 0x7f800000fff67424 */ /* 0x000fe200078e00ff */
[----:B------:R-:W-:Y:S01]  /*2a40*/  ISETP.GE.AND P1, PT, R44, UR12, PT ;  /* 0x0000000c2c007c0c */ /* 0x000fe2000bf26270 */
[----:B------:R-:W-:Y:S01]  /*2a50*/  IMAD.MOV.U32 R245, RZ, RZ, 0x7f800000 ;  /* 0x7f800000fff57424 */ /* 0x000fe200078e00ff */
[----:B------:R-:W-:Y:S01]  /*2a60*/  IADD3.X R7, R7, UR8, RZ, P0, !PT ;  /* 0x0000000807077c10 */ /* 0x000fe200087fe4ff */
[----:B------:R-:W0:Y:S01]  /*2a70*/  LDGDEPBAR ;  /* 0x00000000000079af */ /* 0x000e220000000000 */
[----:B------:R-:W-:-:S09]  /*2a80*/  ISETP.GE.AND P0, PT, R12, UR12, PT ;  /* 0x0000000c0c007c0c */ /* 0x000fd2000bf06270 */
[----:B------:R1:W5:Y:S04]  /*2a90*/  @!P1 LDG.E R245, desc[UR6][R6.64] ;  /* 0x0000000606f59981 */ /* 0x000368000c1e1900 */
[----:B------:R1:W5:Y:S01]  /*2aa0*/  @!P0 LDG.E R246, desc[UR6][R6.64+0x20] ;  /* 0x0000200606f68981 */ /* 0x000362000c1e1900 */
[C---:B------:R-:W-:Y:S01]  /*2ab0*/  ISETP.GE.AND P1, PT, R0.reuse, UR12, PT ;  /* 0x0000000c00007c0c */ /* 0x040fe2000bf26270 */
[----:B------:R-:W-:Y:S01]  /*2ac0*/  BSSY B0, `(.L_x_20) ;  /* 0x000002a000007945 */ /* 0x000fe20003800000 */
[----:B------:R-:W-:-:S11]  /*2ad0*/  VIADD R14, R0, 0x20 ;  /* 0x00000020000e7836 */ /* 0x000fd60000000000 */
[----:B------:R1:W-:Y:S04]  /*2ae0*/  @P1 STS.128 [R237+0x8000], RZ ;  /* 0x008000ffed001388 */ /* 0x0003e80000000c00 */
[----:B------:R1:W-:Y:S04]  /*2af0*/  @P1 STS.128 [R237+0xa000], RZ ;  /* 0x00a000ffed001388 */ /* 0x0003e80000000c00 */
[----:B------:R1:W-:Y:S04]  /*2b00*/  @P1 STS.128 [R237+0xc000], RZ ;  /* 0x00c000ffed001388 */ /* 0x0003e80000000c00 */
[----:B------:R1:W-:Y:S01]  /*2b10*/  @P1 STS.128 [R237+0xe000], RZ ;  /* 0x00e000ffed001388 */ /* 0x0003e20000000c00 */
[----:B------:R-:W-:Y:S05]  /*2b20*/  @P1 BRA `(.L_x_21) ;  /* 0x00000000008c1947 */ /* 0x000fea0003800000 */
[----:B------:R-:W2:Y:S01]  /*2b30*/  LDC.64 R16, c[0x0][0x3e0] ;  /* 0x0000f800ff107b82 */ /* 0x000ea20000000a00 */
[----:B-1----:R-:W-:Y:S01]  /*2b40*/  IMAD R6, R27, R8, RZ ;  /* 0x000000081b067224 */ /* 0x002fe200078e02ff */
[----:B------:R-:W-:Y:S01]  /*2b50*/  UMOV UR24, UR22 ;  /* 0x0000001600187c82 */ /* 0x000fe20008000000 */
[----:B------:R-:W-:Y:S01]  /*2b60*/  UMOV UR25, UR43 ;  /* 0x0000002b00197c82 */ /* 0x000fe20008000000 */
[----:B------:R3:W-:Y:S01]  /*2b70*/  @P3 STS.128 [R237+0x8000], RZ ;  /* 0x008000ffed003388 */ /* 0x0007e20000000c00 */
[-C--:B------:R-:W-:Y:S02]  /*2b80*/  IMAD R12, R9, R22.reuse, R6 ;  /* 0x00000016090c7224 */ /* 0x080fe400078e0206 */
[----:B------:R-:W-:-:S05]  /*2b90*/  IMAD.WIDE.U32 R6, R8, R22, UR24 ;  /* 0x0000001808067e25 */ /* 0x000fca000f8e0016 */
[----:B------:R-:W-:-:S03]  /*2ba0*/  IADD3 R7, R7, R12, RZ ;  /* 0x0000000c07077210 */ /* 0x000fc60007ffe0ff */
[----:B------:R-:W-:-:S05]  /*2bb0*/  IMAD.WIDE.U32 R12, R29, UR56, R6 ;  /* 0x000000381d0c7c25 */ /* 0x000fca000f8e0006 */
[----:B------:R-:W-:Y:S01]  /*2bc0*/  IADD3 R13, R13, UR13, RZ ;  /* 0x0000000d0d0d7c10 */ /* 0x000fe2000fffe0ff */
[----:B--2---:R-:W-:-:S03]  /*2bd0*/  IMAD.WIDE R6, R4, 0x2, R16 ;  /* 0x0000000204067825 */ /* 0x004fc600078e0210 */
[----:B------:R-:W-:-:S04]  /*2be0*/  LEA R6, P0, R12, R6, 0x1 ;  /* 0x000000060c067211 */ /* 0x000fc800078008ff */
[----:B------:R-:W-:Y:S02]  /*2bf0*/  LEA.HI.X R7, R12, R7, R13, 0x1, P0 ;  /* 0x000000070c077211 */ /* 0x000fe400000f0c0d */
[----:B------:R-:W-:Y:S02]  /*2c00*/  @!P3 MOV R12, R242 ;  /* 0x000000f2000cb202 */ /* 0x000fe40000000f00 */
[----:B------:R-:W-:-:S05]  /*2c10*/  @!P3 MOV R13, R244 ;  /* 0x000000f4000db202 */ /* 0x000fca0000000f00 */
[----:B------:R-:W-:Y:S01]  /*2c20*/  @!PT LDS RZ, [RZ] ;  /* 0x00000000fffff984 */ /* 0x000fe20000000800 */
[----:B------:R-:W-:Y:S01]  /*2c30*/  @!PT LDS RZ, [RZ] ;  /* 0x00000000fffff984 */ /* 0x000fe20000000800 */
[----:B------:R-:W-:Y:S01]  /*2c40*/  @!PT LDS RZ, [RZ] ;  /* 0x00000000fffff984 */ /* 0x000fe20000000800 */
[----:B------:R3:W-:Y:S04]  /*2c50*/  @!P3 LDGSTS.E.BYPASS.LTC128B.128 [R237+0x8000], desc[UR6][R12.64] ;  /* 0x080000000cedbfae */ /* 0x0007e8000b901d46 */
[----:B------:R3:W-:Y:S04]  /*2c60*/  @P5 STS.128 [R237+0xa000], RZ ;  /* 0x00a000ffed005388 */ /* 0x0007e80000000c00 */
        /* <DEDUP_REMOVED lines=9> */
[----:B------:R3:W-:Y:S01]  /*2d00*/  @P6 STS.128 [R237+0xe000], RZ ;  /* 0x00e000ffed006388 */ /* 0x0007e20000000c00 */
[----:B------:R-:W-:Y:S05]  /*2d10*/  @P6 BRA `(.L_x_21) ;  /* 0x0000000000106947 */ /* 0x000fea0003800000 */
[----:B------:R-:W-:Y:S01]  /*2d20*/  @!PT LDS RZ, [RZ] ;  /* 0x00000000fffff984 */ /* 0x000fe20000000800 */
[----:B------:R-:W-:Y:S01]  /*2d30*/  @!PT LDS RZ, [RZ] ;  /* 0x00000000fffff984 */ /* 0x000fe20000000800 */
[----:B------:R-:W-:Y:S01]  /*2d40*/  @!PT LDS RZ, [RZ] ;  /* 0x00000000fffff984 */ /* 0x000fe20000000800 */
[----:B------:R2:W-:Y:S02]  /*2d50*/  LDGSTS.E.BYPASS.LTC128B.128 [R237+0xe000], desc[UR6][R6.64+0x180] ;  /* 0x0e00018006ed7fae */ /* 0x0005e4000b901d46 */
.L_x_21:
[----:B------:R-:W-:Y:S05]  /*2d60*/  BSYNC B0 ;  /* 0x0000000000007941 */ /* 0x000fea0003800000 */
.L_x_20:
[----:B------:R-:W-:Y:S01]  /*2d70*/  ISETP.GE.AND P0, PT, R14, UR12, PT ;  /* 0x0000000c0e007c0c */ /* 0x000fe2000bf06270 */
[----:B------:R-:W-:-:S12]  /*2d80*/  BSSY B0, `(.L_x_22) ;  /* 0x000002b000007945 */ /* 0x000fd80003800000 */
[----:B------:R4:W-:Y:S04]  /*2d90*/  @P0 STS.128 [R237+0x9000], RZ ;  /* 0x009000ffed000388 */ /* 0x0009e80000000c00 */
[----:B------:R4:W-:Y:S04]  /*2da0*/  @P0 STS.128 [R237+0xb000], RZ ;  /* 0x00b000ffed000388 */ /* 0x0009e80000000c00 */
[----:B------:R4:W-:Y:S04]  /*2db0*/  @P0 STS.128 [R237+0xd000], RZ ;  /* 0x00d000ffed000388 */ /* 0x0009e80000000c00 */
[----:B------:R4:W-:Y:S01]  /*2dc0*/  @P0 STS.128 [R237+0xf000], RZ ;  /* 0x00f000ffed000388 */ /* 0x0009e20000000c00 */
[----:B------:R-:W-:Y:S05]  /*2dd0*/  @P0 BRA `(.L_x_23) ;  /* 0x0000000000940947 */ /* 0x000fea0003800000 */
[----:B------:R-:W-:Y:S01]  /*2de0*/  P2R R14, PR, RZ, 0x1 ;  /* 0x00000001ff0e7803 */ /* 0x000fe20000000000 */
[C---:B-123--:R-:W-:Y:S01]  /*2df0*/  IMAD.WIDE.U32 R6, R8.reuse, 0x20, RZ ;  /* 0x0000002008067825 */ /* 0x04efe200078e00ff */
[C---:B------:R-:W-:Y:S01]  /*2e00*/  @!P3 LEA R12, P0, R8.reuse, R242, 0x6 ;  /* 0x000000f2080cb211 */ /* 0x040fe200078030ff */
[----:B------:R1:W-:Y:S03]  /*2e10*/  @P3 STS.128 [R237+0x9000], RZ ;  /* 0x009000ffed003388 */ /* 0x0003e60000000c00 */
[----:B------:R-:W-:Y:S01]  /*2e20*/  @!P3 LEA.HI.X R13, R8, R244, R9, 0x6, P0 ;  /* 0x000000f4080db211 */ /* 0x000fe200000f3409 */
[----:B------:R-:W-:Y:S01]  /*2e30*/  IMAD.SHL.U32 R9, R9, 0x20, RZ ;  /* 0x0000002009097824 */ /* 0x000fe200078e00ff */
[----:B------:R-:W-:-:S03]  /*2e40*/  IADD3 R6, P0, R10, R6, RZ ;  /* 0x000000060a067210 */ /* 0x000fc60007f1e0ff */
[----:B------:R-:W-:Y:S01]  /*2e50*/  @!PT LDS RZ, [RZ] ;  /* 0x00000000fffff984 */ /* 0x000fe20000000800 */
[----:B------:R-:W-:Y:S01]  /*2e60*/  @!PT LDS RZ, [RZ] ;  /* 0x00000000fffff984 */ /* 0x000fe20000000800 */
[----:B------:R-:W-:Y:S01]  /*2e70*/  @!PT LDS RZ, [RZ] ;  /* 0x00000000fffff984 */ /* 0x000fe20000000800 */
[----:B------:R1:W-:Y:S01]  /*2e80*/  @!P3 LDGSTS.E.BYPASS.LTC128B.128 [R237+0x9000], desc[UR6][R12.64] ;  /* 0x090000000cedbfae */ /* 0x0003e2000b901d46 */
[----:B------:R-:W-:Y:S02]  /*2e90*/  IADD3.X R7, R28, R7, R9, P0, !PT ;  /* 0x000000071c077210 */ /* 0x000fe400007fe409 */
[C---:B------:R-:W-:Y:S01]  /*2ea0*/  @!P5 LEA R10, P0, R6.reuse, UR16, 0x1 ;  /* 0x00000010060adc11 */ /* 0x040fe2000f8008ff */
[----:B------:R1:W-:Y:S03]  /*2eb0*/  @P5 STS.128 [R237+0xb000], RZ ;  /* 0x00b000ffed005388 */ /* 0x0003e60000000c00 */
[C---:B------:R-:W-:Y:S02]  /*2ec0*/  @!P5 LEA.HI.X R11, R6.reuse, UR17, R7, 0x1, P0 ;  /* 0x00000011060bdc11 */ /* 0x040fe400080f0c07 */
[----:B------:R-:W-:-:S03]  /*2ed0*/  @!P4 LEA R8, P0, R6, UR16, 0x1 ;  /* 0x000000100608cc11 */ /* 0x000fc6000f8008ff */
[----:B------:R-:W-:Y:S01]  /*2ee0*/  @!PT LDS RZ, [RZ] ;  /* 0x00000000fffff984 */ /* 0x000fe20000000800 */
[----:B------:R-:W-:Y:S01]  /*2ef0*/  @!PT LDS RZ, [RZ] ;  /* 0x00000000fffff984 */ /* 0x000fe20000000800 */
[----:B------:R-:W-:Y:S01]  /*2f00*/  @!PT LDS RZ, [RZ] ;  /* 0x00000000fffff984 */ /* 0x000fe20000000800 */
[----:B------:R1:W-:Y:S01]  /*2f10*/  @!P5 LDGSTS.E.BYPASS.LTC128B.128 [R237+0xb000], desc[UR6][R10.64+0x80] ;  /* 0x0b0000800aeddfae */ /* 0x0003e2000b901d46 */
[----:B------:R-:W-:Y:S02]  /*2f20*/  @!P4 LEA.HI.X R9, R6, UR17, R7, 0x1, P0 ;  /* 0x000000110609cc11 */ /* 0x000fe400080f0c07 */
[----:B------:R-:W-:Y:S01]  /*2f30*/  ISETP.NE.AND P0, PT, R14, RZ, PT ;  /* 0x000000ff0e00720c */ /* 0x000fe20003f05270 */
[----:B------:R1:W-:Y:S04]  /*2f40*/  @P4 STS.128 [R237+0xd000], RZ ;  /* 0x00d000ffed004388 */ /* 0x0003e80000000c00 */
[----:B------:R-:W-:Y:S01]  /*2f50*/  @!PT LDS RZ, [RZ] ;  /* 0x00000000fffff984 */ /* 0x000fe20000000800 */
[----:B------:R-:W-:Y:S01]  /*2f60*/  @!PT LDS RZ, [RZ] ;  /* 0x00000000fffff984 */ /* 0x000fe20000000800 */
[----:B------:R-:W-:Y:S01]  /*2f70*/  @!PT LDS RZ, [RZ] ;  /* 0x00000000fffff984 */ /* 0x000fe20000000800 */
[----:B------:R1:W-:Y:S04]  /*2f80*/  @!P4 LDGSTS.E.BYPASS.LTC128B.128 [R237+0xd000], desc[UR6][R8.64+0x100] ;  /* 0x0d00010008edcfae */ /* 0x0003e8000b901d46 */
[----:B------:R1:W-:Y:S01]  /*2f90*/  @P6 STS.128 [R237+0xf000], RZ ;  /* 0x00f000ffed006388 */ /* 0x0003e20000000c00 */
[----:B------:R-:W-:Y:S05]  /*2fa0*/  @P6 BRA `(.L_x_23) ;  /* 0x0000000000206947 */ /* 0x000fea0003800000 */
[----:B-1----:R-:W-:Y:S02]  /*2fb0*/  P2R R10, PR, RZ, 0x1 ;  /* 0x00000001ff0a7803 */ /* 0x002fe40000000000 */
[----:B------:R-:W-:-:S04]  /*2fc0*/  LEA R8, P0, R6, UR16, 0x1 ;  /* 0x0000001006087c11 */ /* 0x000fc8000f8008ff */
[----:B------:R-:W-:Y:S02]  /*2fd0*/  LEA.HI.X R9, R6, UR17, R7, 0x1, P0 ;  /* 0x0000001106097c11 */ /* 0x000fe400080f0c07 */
[----:B------:R-:W-:-:S03]  /*2fe0*/  ISETP.NE.AND P0, PT, R10, RZ, PT ;  /* 0x000000ff0a00720c */ /* 0x000fc60003f05270 */
[----:B------:R-:W-:Y:S01]  /*2ff0*/  @!PT LDS RZ, [RZ] ;  /* 0x00000000fffff984 */ /* 0x000fe20000000800 */
[----:B------:R-:W-:Y:S01]  /*3000*/  @!PT LDS RZ, [RZ] ;  /* 0x00000000fffff984 */ /* 0x000fe20000000800 */
[----:B------:R-:W-:Y:S01]  /*3010*/  @!PT LDS RZ, [RZ] ;  /* 0x00000000fffff984 */ /* 0x000fe20000000800 */
[----:B------:R1:W-:Y:S10]  /*3020*/  LDGSTS.E.BYPASS.LTC128B.128 [R237+0xf000], desc[UR6][R8.64+0x180] ;  /* 0x0f00018008ed7fae */ /* 0x0003f4000b901d46 */
.L_x_23:
[----:B------:R-:W-:Y:S05]  /*3030*/  BSYNC B0 ;  /* 0x0000000000007941 */ /* 0x000fea0003800000 */
.L_x_22:
[----:B------:R1:W-:Y:S01]  /*3040*/  @P1 STS.128 [R237], RZ ;  /* 0x000000ffed001388 */ /* 0x0003e20000000c00 */
[----:B------:R-:W-:Y:S03]  /*3050*/  BSSY B0, `(.L_x_24) ;  /* 0x0000026000007945 */ /* 0x000fe60003800000 */
[----:B------:R1:W-:Y:S04]  /*3060*/  @P1 STS.128 [R237+0x2000], RZ ;  /* 0x002000ffed001388 */ /* 0x0003e80000000c00 */
[----:B------:R1:W-:Y:S04]  /*3070*/  @P1 STS.128 [R237+0x4000], RZ ;  /* 0x004000ffed001388 */ /* 0x0003e80000000c00 */
[----:B------:R1:W-:Y:S01]  /*3080*/  @P1 STS.128 [R237+0x6000], RZ ;  /* 0x006000ffed001388 */ /* 0x0003e20000000c00 */
[----:B------:R-:W-:Y:S05]  /*3090*/  @P1 BRA `(.L_x_25) ;  /* 0x0000000000841947 */ /* 0x000fea0003800000 */
[----:B-1----:R-:W1:Y:S01]  /*30a0*/  LDC.64 R10, c[0x0][0x210] ;  /* 0x00008400ff0a7b82 */ /* 0x002e620000000a00 */
[----:B--23--:R-:W-:Y:S01]  /*30b0*/  MOV R6, UR50 ;  /* 0x0000003200067c02 */ /* 0x00cfe20008000f00 */
[----:B------:R2:W-:Y:S01]  /*30c0*/  @P3 STS.128 [R237], RZ ;  /* 0x000000ffed003388 */ /* 0x0005e20000000c00 */
[----:B------:R-:W-:-:S03]  /*30d0*/  MOV R7, UR42 ;  /* 0x0000002a00077c02 */ /* 0x000fc60008000f00 */
[----:B------:R-:W-:-:S05]  /*30e0*/  IMAD.WIDE.U32 R6, R22, UR32, R6 ;  /* 0x0000002016067c25 */ /* 0x000fca000f8e0006 */
[----:B------:R-:W-:-:S03]  /*30f0*/  IADD3 R7, R35, R7, RZ ;  /* 0x0000000723077210 */ /* 0x000fc60007ffe0ff */
[----:B------:R-:W-:-:S04]  /*3100*/  IMAD.WIDE.U32 R8, R34, UR56, R6 ;  /* 0x0000003822087c25 */ /* 0x000fc8000f8e0006 */
[----:B------:R-:W-:Y:S02]  /*3110*/  VIADD R9, R9, UR14 ;  /* 0x0000000e09097c36 */ /* 0x000fe40008000000 */
[----:B-1----:R-:W-:-:S03]  /*3120*/  IMAD.WIDE R6, R4, 0x2, R10 ;  /* 0x0000000204067825 */ /* 0x002fc600078e020a */
[----:B------:R-:W-:-:S04]  /*3130*/  LEA R6, P1, R8, R6, 0x1 ;  /* 0x0000000608067211 */ /* 0x000fc800078208ff */
[----:B------:R-:W-:Y:S01]  /*3140*/  LEA.HI.X R7, R8, R7, R9, 0x1, P1 ;  /* 0x0000000708077211 */ /* 0x000fe200008f0c09 */
[----:B------:R-:W-:Y:S01]  /*3150*/  @!P3 IMAD.MOV.U32 R9, RZ, RZ, R243 ;  /* 0x000000ffff09b224 */ /* 0x000fe200078e00f3 */
[----:B------:R-:W-:-:S05]  /*3160*/  @!P3 MOV R8, R241 ;  /* 0x000000f10008b202 */ /* 0x000fca0000000f00 */
[----:B------:R-:W-:Y:S01]  /*3170*/  @!PT LDS RZ, [RZ] ;  /* 0x00000000fffff984 */ /* 0x000fe20000000800 */
[----:B------:R-:W-:Y:S01]  /*3180*/  @!PT LDS RZ, [RZ] ;  /* 0x00000000fffff984 */ /* 0x000fe20000000800 */
[----:B------:R-:W-:Y:S01]  /*3190*/  @!PT LDS RZ, [RZ] ;  /* 0x00000000fffff984 */ /* 0x000fe20000000800 */
[----:B------:R2:W-:Y:S04]  /*31a0*/  @!P3 LDGSTS.E.BYPASS.LTC128B.128 [R237], desc[UR6][R8.64] ;  /* 0x0000000008edbfae */ /* 0x0005e8000b901d46 */
        /* <DEDUP_REMOVED lines=16> */
.L_x_25:
[----:B------:R-:W-:Y:S05]  /*32b0*/  BSYNC B0 ;  /* 0x0000000000007941 */ /* 0x000fea0003800000 */
.L_x_24:
[----:B------:R1:W-:Y:S01]  /*32c0*/  @P0 STS.128 [R237+0x1000], RZ ;  /* 0x001000ffed000388 */ /* 0x0003e20000000c00 */
[----:B------:R-:W-:Y:S03]  /*32d0*/  BSSY B0, `(.L_x_26) ;  /* 0x0000029000007945 */ /* 0x000fe60003800000 */
[----:B------:R1:W-:Y:S04]  /*32e0*/  @P0 STS.128 [R237+0x3000], RZ ;  /* 0x003000ffed000388 */ /* 0x0003e80000000c00 */
[----:B------:R1:W-:Y:S04]  /*32f0*/  @P0 STS.128 [R237+0x5000], RZ ;  /* 0x005000ffed000388 */ /* 0x0003e80000000c00 */
[----:B------:R1:W-:Y:S01]  /*3300*/  @P0 STS.128 [R237+0x7000], RZ ;  /* 0x007000ffed000388 */ /* 0x0003e20000000c00 */
[----:B------:R-:W-:Y:S05]  /*3310*/  @P0 BRA `(.L_x_27) ;  /* 0x0000000000900947 */ /* 0x000fea0003800000 */
[----:B------:R-:W-:Y:S01]  /*3320*/  USHF.L.U32 UR13, UR33, 0x5, URZ ;  /* 0x00000005210d7899 */ /* 0x000fe2000800063f */
[----:B-12---:R-:W-:Y:S01]  /*3330*/  IMAD.U32 R9, RZ, RZ, UR32 ;  /* 0x00000020ff097e24 */ /* 0x006fe2000f8e00ff */
[----:B------:R-:W-:Y:S01]  /*3340*/  UIMAD.WIDE.U32 UR16, UR32, 0x20, URZ ;  /* 0x00000020201078a5 */ /* 0x000fe2000f8e003f */
[----:B------:R-:W-:Y:S01]  /*3350*/  IMAD.U32 R8, RZ, RZ, UR33 ;  /* 0x00000021ff087e24 */ /* 0x000fe2000f8e00ff */
[----:B------:R1:W-:Y:S02]  /*3360*/  @P3 STS.128 [R237+0x1000], RZ ;  /* 0x001000ffed003388 */ /* 0x0003e40000000c00 */
[----:B---3--:R-:W-:Y:S01]  /*3370*/  IMAD.U32 R7, RZ, RZ, UR13 ;  /* 0x0000000dff077e24 */ /* 0x008fe2000f8e00ff */
[C---:B------:R-:W-:Y:S02]  /*3380*/  @!P3 LEA R12, P0, R9.reuse, R241, 0x6 ;  /* 0x000000f1090cb211 */ /* 0x040fe400078030ff */
[----:B------:R-:W-:Y:S02]  /*3390*/  IADD3 R6, P1, R20, UR16, RZ ;  /* 0x0000001014067c10 */ /* 0x000fe4000ff3e0ff */
[----:B------:R-:W-:-:S02]  /*33a0*/  @!P3 LEA.HI.X R13, R9, R243, R8, 0x6, P0 ;  /* 0x000000f3090db211 */ /* 0x000fc400000f3408 */
[----:B------:R-:W-:Y:S02]  /*33b0*/  IADD3.X R7, R37, UR17, R7, P1, !PT ;  /* 0x0000001125077c10 */ /* 0x000fe40008ffe407 */
[C---:B------:R-:W-:Y:S01]  /*33c0*/  @!P5 LEA R10, P1, R6.reuse, UR20, 0x1 ;  /* 0x00000014060adc11 */ /* 0x040fe2000f8208ff */
[----:B------:R-:W-:Y:S01]  /*33d0*/  @!PT LDS RZ, [RZ] ;  /* 0x00000000fffff984 */ /* 0x000fe20000000800 */
[----:B------:R-:W-:Y:S01]  /*33e0*/  @!PT LDS RZ, [RZ] ;  /* 0x00000000fffff984 */ /* 0x000fe20000000800 */
[----:B------:R-:W-:Y:S01]  /*33f0*/  @!PT LDS RZ, [RZ] ;  /* 0x00000000fffff984 */ /* 0x000fe20000000800 */
[----:B------:R1:W-:Y:S01]  /*3400*/  @!P3 LDGSTS.E.BYPASS.LTC128B.128 [R237+0x1000], desc[UR6][R12.64] ;  /* 0x010000000cedbfae */ /* 0x0003e2000b901d46 */
[C---:B------:R-:W-:Y:S02]  /*3410*/  @!P4 LEA R8, P0, R6.reuse, UR20, 0x1 ;  /* 0x000000140608cc11 */ /* 0x040fe4000f8008ff */
[C-C-:B------:R-:W-:Y:S01]  /*3420*/  @!P5 LEA.HI.X R11, R6.reuse, UR21, R7.reuse, 0x1, P1 ;  /* 0x00000015060bdc11 */ /* 0x140fe200088f0c07 */
[----:B------:R1:W-:Y:S01]  /*3430*/  @P5 STS.128 [R237+0x3000], RZ ;  /* 0x003000ffed005388 */ /* 0x0003e20000000c00 */
[----:B------:R-:W-:-:S03]  /*3440*/  @!P4 LEA.HI.X R9, R6, UR21, R7, 0x1, P0 ;  /* 0x000000150609cc11 */ /* 0x000fc600080f0c07 */
        /* <DEDUP_REMOVED lines=11> */
[----:B-1----:R-:W-:-:S04]  /*3500*/  LEA R8, P0, R6, UR20, 0x1 ;  /* 0x0000001406087c11 */ /* 0x002fc8000f8008ff */
[----:B------:R-:W-:-:S05]  /*3510*/  LEA.HI.X R9, R6, UR21, R7, 0x1, P0 ;  /* 0x0000001506097c11 */ /* 0x000fca00080f0c07 */
[----:B------:R-:W-:Y:S01]  /*3520*/  @!PT LDS RZ, [RZ] ;  /* 0x00000000fffff984 */ /* 0x000fe20000000800 */
[----:B------:R-:W-:Y:S01]  /*3530*/  @!PT LDS RZ, [RZ] ;  /* 0x00000000fffff984 */ /* 0x000fe20000000800 */
[----:B------:R-:W-:Y:S01]  /*3540*/  @!PT LDS RZ, [RZ] ;  /* 0x00000000fffff984 */ /* 0x000fe20000000800 */
[----:B------:R1:W-:Y:S04]  /*3550*/  LDGSTS.E.BYPASS.LTC128B.128 [R237+0x7000], desc[UR6][R8.64+0x180] ;  /* 0x0700018008ed7fae */ /* 0x0003e8000b901d46 */
.L_x_27:
[----:B------:R-:W-:Y:S05]  /*3560*/  BSYNC B0 ;  /* 0x0000000000007941 */ /* 0x000fea0003800000 */
.L_x_26:
[----:B------:R1:W-:Y:S01]  /*3570*/  @P2 STS.128 [R237+0x10000], RZ ;  /* 0x010000ffed002388 */ /* 0x0003e20000000c00 */
[----:B------:R-:W-:Y:S03]  /*3580*/  BSSY B0, `(.L_x_28) ;  /* 0x000003c000007945 */ /* 0x000fe60003800000 */
[----:B------:R1:W-:Y:S04]  /*3590*/  @P2 STS.128 [R237+0x11000], RZ ;  /* 0x011000ffed002388 */ /* 0x0003e80000000c00 */
[----:B------:R1:W-:Y:S04]  /*35a0*/  @P2 STS.128 [R237+0x12000], RZ ;  /* 0x012000ffed002388 */ /* 0x0003e80000000c00 */
[----:B------:R1:W-:Y:S01]  /*35b0*/  @P2 STS.128 [R237+0x13000], RZ ;  /* 0x013000ffed002388 */ /* 0x0003e20000000c00 */
[----:B------:R-:W-:Y:S05]  /*35c0*/  @P2 BRA `(.L_x_29) ;  /* 0x0000000000dc2947 */ /* 0x000fea0003800000 */
[----:B-123--:R-:W-:Y:S01]  /*35d0*/  LOP3.LUT R6, R26, 0x1, RZ, 0xc0, !PT ;  /* 0x000000011a067812 */ /* 0x00efe200078ec0ff */
[----:B------:R-:W-:Y:S01]  /*35e0*/  ULDC.64 UR12, c[0x0][0x260] ;  /* 0x00009800000c7ab9 */ /* 0x000fe20000000a00 */
[----:B------:R-:W-:Y:S02]  /*35f0*/  P2R R14, PR, RZ, 0x8 ;  /* 0x00000008ff0e7803 */ /* 0x000fe40000000000 */
[----:B------:R-:W-:Y:S01]  /*3600*/  ISETP.NE.U32.AND P3, PT, R6, 0x1, PT ;  /* 0x000000010600780c */ /* 0x000fe20003f65070 */
[----:B------:R-:W-:Y:S01]  /*3610*/  IMAD.U32 R6, RZ, RZ, UR28 ;  /* 0x0000001cff067e24 */ /* 0x000fe2000f8e00ff */
[----:B------:R-:W-:Y:S02]  /*3620*/  LOP3.LUT R7, R26, 0xff, RZ, 0xc0, !PT ;  /* 0x000000ff1a077812 */ /* 0x000fe400078ec0ff */
[----:B------:R-:W-:Y:S02]  /*3630*/  IADD3 R0, P0, R0, UR28, RZ ;  /* 0x0000001c00007c10 */ /* 0x000fe4000ff1e0ff */
[----:B------:R-:W-:-:S02]  /*3640*/  LOP3.LUT P2, RZ, R7, 0x2, RZ, 0xc0, !PT ;  /* 0x0000000207ff7812 */ /* 0x000fc4000784c0ff */
[----:B------:R-:W-:Y:S01]  /*3650*/  LOP3.LUT P1, RZ, R7, 0x4, RZ, 0xc0, !PT ;  /* 0x0000000407ff7812 */ /* 0x000fe2000782c0ff */
[----:B------:R-:W-:Y:S01]  /*3660*/  IMAD.WIDE.U32 R4, R0, UR40, R4 ;  /* 0x0000002800047c25 */ /* 0x000fe2000f8e0004 */
[----:B------:R-:W-:Y:S02]  /*3670*/  LEA.HI.X.SX32 R6, R6, R39, 0x1, P0 ;  /* 0x0000002706067211 */ /* 0x000fe400000f0eff */
[----:B------:R-:W-:Y:S01]  /*3680*/  P2R R15, PR, RZ, 0x10 ;  /* 0x00000010ff0f7803 */ /* 0x000fe20000000000 */
[----:B------:R-:W1:Y:S01]  /*3690*/  @!P3 LDC.64 R12, c[0x0][0x218] ;  /* 0x00008600ff0cbb82 */ /* 0x000e620000000a00 */
[----:B------:R-:W-:Y:S01]  /*36a0*/  IADD3 R4, P0, R4, UR44, RZ ;  /* 0x0000002c04047c10 */ /* 0x000fe2000ff1e0ff */
[----:B------:R-:W-:-:S04]  /*36b0*/  IMAD R6, R6, UR40, RZ ;  /* 0x0000002806067c24 */ /* 0x000fc8000f8e02ff */
[----:B------:R-:W-:Y:S02]  /*36c0*/  IMAD R6, R0, UR41, R6 ;  /* 0x0000002900067c24 */ /* 0x000fe4000f8e0206 */
[----:B------:R-:W2:Y:S01]  /*36d0*/  @P2 LDC.64 R10, c[0x0][0x218] ;  /* 0x00008600ff0a2b82 */ /* 0x000ea20000000a00 */
[----:B------:R-:W-:Y:S02]  /*36e0*/  IMAD R0, R38, UR12, RZ ;  /* 0x0000000c26007c24 */ /* 0x000fe4000f8e02ff */
[----:B------:R-:W-:Y:S02]  /*36f0*/  IADD3.X R5, R5, UR46, R6, P0, !PT ;  /* 0x0000002e05057c10 */ /* 0x000fe400087fe406 */
[----:B------:R-:W-:-:S03]  /*3700*/  IMAD R0, R23, UR13, R0 ;  /* 0x0000000d17007c24 */ /* 0x000fc6000f8e0200 */
[----:B------:R-:W3:Y:S01]  /*3710*/  @P1 LDC.64 R8, c[0x0][0x218] ;  /* 0x00008600ff081b82 */ /* 0x000ee20000000a00 */
[----:B------:R-:W-:-:S04]  /*3720*/  IMAD.WIDE.U32 R4, R23, UR12, R4 ;  /* 0x0000000c17047c25 */ /* 0x000fc8000f8e0004 */
[----:B------:R-:W-:Y:S01]  /*3730*/  IMAD.IADD R0, R5, 0x1, R0 ;  /* 0x0000000105007824 */ /* 0x000fe200078e0200 */
[----:B-1----:R-:W-:-:S04]  /*3740*/  @!P3 LEA R12, P0, R4, R12, 0x1 ;  /* 0x0000000c040cb211 */ /* 0x002fc800078008ff */
[C---:B------:R-:W-:Y:S02]  /*3750*/  @!P3 LEA.HI.X R13, R4.reuse, R13, R0, 0x1, P0 ;  /* 0x0000000d040db211 */ /* 0x040fe400000f0c00 */
[----:B--2---:R-:W-:-:S03]  /*3760*/  @P2 LEA R10, P0, R4, R10, 0x1 ;  /* 0x0000000a040a2211 */ /* 0x004fc600078008ff */
[----:B------:R-:W-:Y:S01]  /*3770*/  @!PT LDS RZ, [RZ] ;  /* 0x00000000fffff984 */ /* 0x000fe20000000800 */
[----:B------:R-:W-:Y:S01]  /*3780*/  @!PT LDS RZ, [RZ] ;  /* 0x00000000fffff984 */ /* 0x000fe20000000800 */
[----:B------:R-:W-:Y:S01]  /*3790*/  @!PT LDS RZ, [RZ] ;  /* 0x00000000fffff984 */ /* 0x000fe20000000800 */
[----:B------:R1:W-:Y:S01]  /*37a0*/  @!P3 LDGSTS.E.BYPASS.LTC128B.128 [R237+0x10000], desc[UR6][R12.64] ;  /* 0x100000000cedbfae */ /* 0x0003e2000b901d46 */
[----:B------:R-:W-:-:S03]  /*37b0*/  @P2 LEA.HI.X R11, R4, R11, R0, 0x1, P0 ;  /* 0x0000000b040b2211 */ /* 0x000fc600000f0c00 */
[----:B------:R1:W-:Y:S01]  /*37c0*/  @P3 STS.128 [R237+0x10000], RZ ;  /* 0x010000ffed003388 */ /* 0x0003e20000000c00 */
[----:B------:R-:W-:Y:S02]  /*37d0*/  ISETP.NE.AND P3, PT, R14, RZ, PT ;  /* 0x000000ff0e00720c */ /* 0x000fe40003f65270 */
[C---:B---3--:R-:W-:Y:S01]  /*37e0*/  @P1 LEA R8, P0, R4.reuse, R8, 0x1 ;  /* 0x0000000804081211 */ /* 0x048fe200078008ff */
[----:B------:R-:W-:Y:S01]  /*37f0*/  @!PT LDS RZ, [RZ] ;  /* 0x00000000fffff984 */ /* 0x000fe20000000800 */
[----:B------:R-:W-:Y:S01]  /*3800*/  @!PT LDS RZ, [RZ] ;  /* 0x00000000fffff984 */ /* 0x000fe20000000800 */
[----:B------:R-:W-:Y:S01]  /*3810*/  @!PT LDS RZ, [RZ] ;  /* 0x00000000fffff984 */ /* 0x000fe20000000800 */
[----:B------:R1:W-:Y:S03]  /*3820*/  @P2 LDGSTS.E.BYPASS.LTC128B.128 [R237+0x11000], desc[UR6][R10.64+0x80] ;  /* 0x110000800aed2fae */ /* 0x0003e6000b901d46 */
[----:B------:R-:W-:Y:S01]  /*3830*/  @P1 LEA.HI.X R9, R4, R9, R0, 0x1, P0 ;  /* 0x0000000904091211 */ /* 0x000fe200000f0c00 */
[----:B------:R1:W-:Y:S01]  /*3840*/  @!P2 STS.128 [R237+0x11000], RZ ;  /* 0x011000ffed00a388 */ /* 0x0003e20000000c00 */
[----:B------:R-:W-:-:S03]  /*3850*/  LOP3.LUT P0, RZ, R7, 0x8, RZ, 0xc0, !PT ;  /* 0x0000000807ff7812 */ /* 0x000fc6000780c0ff */
[----:B------:R-:W-:Y:S01]  /*3860*/  @!PT LDS RZ, [RZ] ;  /* 0x00000000fffff984 */ /* 0x000fe20000000800 */
[----:B------:R-:W-:Y:S01]  /*3870*/  @!PT LDS RZ, [RZ] ;  /* 0x00000000fffff984 */ /* 0x000fe20000000800 */
[----:B------:R-:W-:Y:S01]  /*3880*/  @!PT LDS RZ, [RZ] ;  /* 0x00000000fffff984 */ /* 0x000fe20000000800 */
[----:B------:R1:W-:Y:S04]  /*3890*/  @P1 LDGSTS.E.BYPASS.LTC128B.128 [R237+0x12000], desc[UR6][R8.64+0x100] ;  /* 0x1200010008ed1fae */ /* 0x0003e8000b901d46 */
[----:B------:R1:W-:Y:S06]  /*38a0*/  @!P1 STS.128 [R237+0x12000], RZ ;  /* 0x012000ffed009388 */ /* 0x0003ec0000000c00 */
[----:B------:R-:W2:Y:S02]  /*38b0*/  @P0 LDC.64 R6, c[0x0][0x218] ;  /* 0x00008600ff060b82 */ /* 0x000ea40000000a00 */
[----:B--2---:R-:W-:-:S04]  /*38c0*/  @P0 LEA R6, P4, R4, R6, 0x1 ;  /* 0x0000000604060211 */ /* 0x004fc800078808ff */
[----:B------:R-:W-:Y:S02]  /*38d0*/  @P0 LEA.HI.X R7, R4, R7, R0, 0x1, P4 ;  /* 0x0000000704070211 */ /* 0x000fe400020f0c00 */
[----:B------:R-:W-:-:S03]  /*38e0*/  ISETP.NE.AND P4, PT, R15, RZ, PT ;  /* 0x000000ff0f00720c */ /* 0x000fc60003f85270 */
[----:B------:R-:W-:Y:S01]  /*38f0*/  @!PT LDS RZ, [RZ] ;  /* 0x00000000fffff984 */ /* 0x000fe20000000800 */
[----:B------:R-:W-:Y:S01]  /*3900*/  @!PT LDS RZ, [RZ] ;  /* 0x00000000fffff984 */ /* 0x000fe20000000800 */
[----:B------:R-:W-:Y:S01]  /*3910*/  @!PT LDS RZ, [RZ] ;  /* 0x00000000fffff984 */ /* 0x000fe20000000800 */
[----:B------:R1:W-:Y:S04]  /*3920*/  @P0 LDGSTS.E.BYPASS.LTC128B.128 [R237+0x13000], desc[UR6][R6.64+0x180] ;  /* 0x1300018006ed0fae */ /* 0x0003e8000b901d46 */
[----:B------:R1:W-:Y:S04]  /*3930*/  @!P0 STS.128 [R237+0x13000], RZ ;  /* 0x013000ffed008388 */ /* 0x0003e80000000c00 */
.L_x_29:
[----:B------:R-:W-:Y:S05]  /*3940*/  BSYNC B0 ;  /* 0x0000000000007941 */ /* 0x000fea0003800000 */
.L_x_28:
[----:B------:R-:W0:Y:S01]  /*3950*/  LDGDEPBAR ;  /* 0x00000000000079af */ /* 0x000e220000000000 */
[----:B------:R-:W-:Y:S01]  /*3960*/  UIADD3 UR12, UR4, 0x14000, URZ ;  /* 0x00014000040c7890 */ /* 0x000fe2000fffe03f */
[----:B------:R-:W-:Y:S01]  /*3970*/  IMAD.MOV.U32 R4, RZ, RZ, 0x20 ;  /* 0x00000020ff047424 */ /* 0x000fe200078e00ff */
[C---:B------:R-:W-:Y:S01]  /*3980*/  LOP3.LUT P1, RZ, R36.reuse, 0x4, RZ, 0xc0, !PT ;  /* 0x0000000424ff7812 */ /* 0x040fe2000782c0ff */
[----:B------:R-:W-:Y:S01]  /*3990*/  IMAD.MOV.U32 R192, RZ, RZ, 0x40 ;  /* 0x00000040ffc07424 */ /* 0x000fe200078e00ff */
[----:B------:R-:W-:Y:S01]  /*39a0*/  LOP3.LUT P0, RZ, R36, 0x2, RZ, 0xc0, !PT ;  /* 0x0000000224ff7812 */ /* 0x000fe2000780c0ff */
[----:B-123--:R-:W-:Y:S01]  /*39b0*/  VIADD R6, R44, 0x1 ;  /* 0x000000012c067836 */ /* 0x00efe20000000000 */
[----:B------:R-:W-:Y:S01]  /*39c0*/  LEA R5, R234, UR12, 0x1 ;  /* 0x0000000cea057c11 */ /* 0x000fe2000f8e08ff */
[----:B------:R-:W-:Y:S01]  /*39d0*/  IMAD.U32 R0, RZ, RZ, UR29 ;  /* 0x0000001dff007e24 */ /* 0x000fe2000f8e00ff */
[----:B------:R-:W-:Y:S01]  /*39e0*/  SEL R4, R4, 0xffffffe0, !P0 ;  /* 0xffffffe004047807 */ /* 0x000fe20004000000 */
[----:B------:R-:W-:Y:S01]  /*39f0*/  UIADD3 UR17, UR29, 0x20, UR28 ;  /* 0x000000201d117890 */ /* 0x000fe2000fffe01c */
[----:B------:R-:W-:Y:S01]  /*3a00*/  SEL R192, R192, 0xffffffc0, !P1 ;  /* 0xffffffc0c0c07807 */ /* 0x000fe20004800000 */
[----:B------:R-:W-:Y:S01]  /*3a10*/  IMAD.SHL.U32 R248, R44, 0x4, RZ ;  /* 0x000000042cf87824 */ /* 0x000fe200078e00ff */
[----:B------:R-:W-:-:S02]  /*3a20*/  LEA R180, R234, UR4, 0x1 ;  /* 0x00000004eab47c11 */ /* 0x000fc4000f8e08ff */
[----:B------:R-:W-:Y:S02]  /*3a30*/  CS2R R126, SRZ ;  /* 0x00000000007e7805 */ /* 0x000fe4000001ff00 */
[----:B------:R-:W-:Y:S02]  /*3a40*/  IADD3 R192, R4, R5, R192 ;  /* 0x0000000504c07210 */ /* 0x000fe40007ffe0c0 */
[----:B------:R-:W-:Y:S02]  /*3a50*/  CS2R R124, SRZ ;  /* 0x00000000007c7805 */ /* 0x000fe4000001ff00 */
[----:B------:R-:W-:Y:S02]  /*3a60*/  IADD3 R0, R6, UR18, -R0 ;  /* 0x0000001206007c10 */ /* 0x000fe4000fffe800 */
[----:B------:R-:W-:Y:S02]  /*3a70*/  CS2R R130, SRZ ;  /* 0x0000000000827805 */ /* 0x000fe4000001ff00 */
[----:B------:R-:W-:-:S02]  /*3a80*/  CS2R R128, SRZ ;  /* 0x0000000000807805 */ /* 0x000fc4000001ff00 */
[----:B------:R-:W-:Y:S02]  /*3a90*/  CS2R R122, SRZ ;  /* 0x00000000007a7805 */ /* 0x000fe4000001ff00 */
[----:B------:R-:W-:Y:S01]  /*3aa0*/  CS2R R120, SRZ ;  /* 0x0000000000787805 */ /* 0x000fe2000001ff00 */
[----:B------:R1:W-:Y:S01]  /*3ab0*/  STL [R1], R0 ;  /* 0x0000000001007387 */ /* 0x0003e20000100800 */
[----:B------:R-:W-:Y:S01]  /*3ac0*/  CS2R R118, SRZ ;  /* 0x0000000000767805 */ /* 0x000fe2000001ff00 */
[----:B------:R-:W-:-:S04]  /*3ad0*/  DEPBAR.LE SB0, 0x1 ;  /* 0x000080400000791a */ /* 0x000fc80000000000 */
[----:B------:R-:W-:Y:S01]  /*3ae0*/  BAR.SYNC.DEFER_BLOCKING 0x0 ;  /* 0x0000000000007b1d */ /* 0x000fe20000010000 */
[----:B------:R-:W-:Y:S02]  /*3af0*/  CS2R R116, SRZ ;  /* 0x0000000000747805 */ /* 0x000fe4000001ff00 */
[----:B------:R-:W-:Y:S02]  /*3b00*/  CS2R R110, SRZ ;  /* 0x00000000006e7805 */ /* 0x000fe4000001ff00 */
[----:B------:R-:W-:Y:S02]  /*3b10*/  CS2R R108, SRZ ;  /* 0x00000000006c7805 */ /* 0x000fe4000001ff00 */
        /* <DEDUP_REMOVED lines=19> */
[----:B------:R-:W-:Y:S01]  /*3c50*/  CS2R R16, SRZ ;  /* 0x0000000000107805 */ /* 0x000fe2000001ff00 */
[----:B------:R1:W2:Y:S01]  /*3c60*/  LDSM.16.M88.4 R132, [R180+0x14000] ;  /* 0x01400000b484783b */ /* 0x0002a20000000200 */
[----:B------:R-:W-:-:S02]  /*3c70*/  CS2R R14, SRZ ;  /* 0x00000000000e7805 */ /* 0x000fc4000001ff00 */
[----:B------:R-:W-:Y:S02]  /*3c80*/  CS2R R12, SRZ ;  /* 0x00000000000c7805 */ /* 0x000fe4000001ff00 */
[----:B------:R-:W-:Y:S01]  /*3c90*/  SHF.L.U64.HI R247, R44, 0x2, R247 ;  /* 0x000000022cf77819 */ /* 0x000fe200000102f7 */
[----:B------:R1:W3:Y:S01]  /*3ca0*/  LDSM.16.M88.4 R148, [R180+0x15000] ;  /* 0x01500000b494783b */ /* 0x0002e20000000200 */
[----:B------:R-:W-:Y:S01]  /*3cb0*/  UIADD3 UR17, UR17, -UR18, URZ ;  /* 0x8000001211117290 */ /* 0x000fe2000fffe03f */
[----:B------:R-:W-:Y:S02]  /*3cc0*/  ULDC UR20, c[0x0][0x2dc] ;  /* 0x0000b70000147ab9 */ /* 0x000fe40000000800 */
[----:B------:R1:W1:Y:S01]  /*3cd0*/  LDSM.16.M88.4 R164, [R180+0x16000] ;  /* 0x01600000b4a4783b */ /* 0x0002620000000200 */
[----:B------:R-:W-:-:S03]  /*3ce0*/  ULDC UR16, c[0x0][0x2ec] ;  /* 0x0000bb0000107ab9 */ /* 0x000fc60000000800 */
[----:B------:R1:W1:Y:S04]  /*3cf0*/  LDSM.16.M88.4 R160, [R192+0x1000] ;  /* 0x00100000c0a0783b */ /* 0x0002680000000200 */
[----:B------:R1:W1:Y:S04]  /*3d00*/  LDSM.16.M88.4 R176, [R192+0x2000] ;  /* 0x00200000c0b0783b */ /* 0x0002680000000200 */
[----:B------:R-:W1:Y:S04]  /*3d10*/  LDSM.16.M88.4 R180, [R180+0x17000] ;  /* 0x01700000b4b4783b */ /* 0x000e680000000200 */
[----:B------:R-:W1:Y:S04]  /*3d20*/  LDSM.16.M88.4 R192, [R192+0x3000] ;  /* 0x00300000c0c0783b */ /* 0x000e680000000200 */
[----:B------:R1:W1:Y:S04]  /*3d30*/  LDSM.16.M88.4 R136, [R229] ;  /* 0x00000000e588783b */ /* 0x0002680000000200 */
[----:B------:R1:W1:Y:S04]  /*3d40*/  LDSM.16.M88.4 R140, [R230] ;  /* 0x00000000e68c783b */ /* 0x0002680000000200 */
[----:B------:R1:W1:Y:S04]  /*3d50*/  LDSM.16.M88.4 R144, [R231] ;  /* 0x00000000e790783b */ /* 0x0002680000000200 */
[----:B------:R1:W1:Y:S04]  /*3d60*/  LDSM.16.M88.4 R152, [R229+0x1000] ;  /* 0x00100000e598783b */ /* 0x0002680000000200 */
[----:B------:R1:W1:Y:S04]  /*3d70*/  LDSM.16.M88.4 R156, [R230+0x1000] ;  /* 0x00100000e69c783b */ /* 0x0002680000000200 */
[----:B------:R1:W1:Y:S04]  /*3d80*/  LDSM.16.M88.4 R168, [R229+0x2000] ;  /* 0x00200000e5a8783b */ /* 0x0002680000000200 */
[----:B------:R1:W1:Y:S04]  /*3d90*/  LDSM.16.M88.4 R172, [R230+0x2000] ;  /* 0x00200000e6ac783b */ /* 0x0002680000000200 */
[----:B------:R1:W1:Y:S04]  /*3da0*/  LDSM.16.M88.4 R184, [R229+0x3000] ;  /* 0x00300000e5b8783b */ /* 0x0002680000000200 */
[----:B--23--:R1:W1:Y:S02]  /*3db0*/  LDSM.16.M88.4 R188, [R230+0x3000] ;  /* 0x00300000e6bc783b */ /* 0x00c2640000000200 */
.L_x_32:
[----:B------:R-:W0:Y:S01]  /*3dc0*/  LDGDEPBAR ;  /* 0x00000000000079af */ /* 0x000e220000000000 */
[----:B-1----:R-:W-:Y:S01]  /*3dd0*/  LEA R0, R234, UR4, 0x1 ;  /* 0x00000004ea007c11 */ /* 0x002fe2000f8e08ff */
[----:B------:R-:W-:Y:S01]  /*3de0*/  USHF.L.U32 UR13, UR5, 0x6, URZ ;  /* 0x00000006050d7899 */ /* 0x000fe2000800063f */
[----:B-----5:R-:W-:Y:S01]  /*3df0*/  FSETP.NEU.FTZ.AND P1, PT, R245, -INF , PT ;  /* 0xff800000f500780b */ /* 0x020fe20003f3d000 */
[----:B------:R-:W2:Y:S01]  /*3e00*/  LDL R69, [R1] ;  /* 0x0000000001457983 */ /* 0x000ea20000100800 */
[----:B------:R-:W-:Y:S02]  /*3e10*/  USHF.L.U32 UR12, UR23, 0x5, URZ ;  /* 0x00000005170c7899 */ /* 0x000fe4000800063f */
[----:B------:R-:W-:Y:S01]  /*3e20*/  UISETP.GE.AND UP0, UPT, UR13, UR17, UPT ;  /* 0x000000110d00728c */ /* 0x000fe2000bf06270 */
[----:B------:R-:W3:Y:S01]  /*3e30*/  LDL R68, [R1+0x4] ;  /* 0x0000040001447983 */ /* 0x000ee20000100800 */
[----:B------:R-:W-:Y:S02]  /*3e40*/  UIADD3 UR14, UR12, 0x20, URZ ;  /* 0x000000200c0e7890 */ /* 0x000fe4000fffe03f */
[----:B------:R-:W-:Y:S02]  /*3e50*/  UISETP.GT.AND UP2, UPT, UR5, UR15, UPT ;  /* 0x0000000f0500728c */ /* 0x000fe4000bf44270 */
[----:B------:R-:W-:Y:S06]  /*3e60*/  UISETP.LT.AND UP0, UPT, UR14, UR18, UP0 ;  /* 0x000000120e00728c */ /* 0x000fec0008701270 */
[----:B------:R-:W-:Y:S01]  /*3e70*/  PLOP3.LUT P0, PT, PT, PT, UP0, 0x80, 0x0 ;  /* 0x000000000000781c */ /* 0x000fe20003f0f008 */
[----:B------:R-:W-:Y:S04]  /*3e80*/  DEPBAR.LE SB0, 0x0 ;  /* 0x000080000000791a */ /* 0x000fe80000000000 */
[----:B------:R-:W-:Y:S06]  /*3e90*/  BAR.SYNC.DEFER_BLOCKING 0x0 ;  /* 0x0000000000007b1d */ /* 0x000fec0000010000 */
[----:B------:R-:W-:Y:S04]  /*3ea0*/  LDSM.16.M88.4 R8, [R2] ;  /* 0x000000000208783b */ /* 0x000fe80000000200 */
[----:B------:R-:W1:Y:S04]  /*3eb0*/  LDSM.16.M88.4 R44, [R0+0x10000] ;  /* 0x01000000002c783b */ /* 0x000e680000000200 */
[----:B------:R-:W-:Y:S04]  /*3ec0*/  LDSM.16.M88.4 R48, [R224] ;  /* 0x00000000e030783b */ /* 0x000fe80000000200 */
[----:B------:R-:W4:Y:S04]  /*3ed0*/  LDSM.16.M88.4 R52, [R229+-0x4000] ;  /* 0xffc00000e534783b */ /* 0x000f280000000200 */
[----:B------:R-:W-:Y:S04]  /*3ee0*/  LDSM.16.M88.4 R56, [R228] ;  /* 0x00000000e438783b */ /* 0x000fe80000000200 */
[----:B------:R-:W4:Y:S04]  /*3ef0*/  LDSM.16.M88.4 R60, [R230+-0x4000] ;  /* 0xffc00000e63c783b */ /* 0x000f280000000200 */
[----:B------:R-:W-:Y:S01]  /*3f00*/  LDSM.16.M88.4 R64, [R231+-0x4000] ;  /* 0xffc00000e740783b */ /* 0x000fe20000000200 */
[C---:B-1----:R-:W-:Y:S06]  /*3f10*/  HMMA.16816.F32 R4, R8.reuse, R44, RZ ;  /* 0x0000002c0804723c */ /* 0x042fec00000018ff */
[----:B------:R-:W-:Y:S01]  /*3f20*/  HMMA.16816.F32 R8, R8, R46, RZ ;  /* 0x0000002e0808723c */ /* 0x000fe200000018ff */
[----:B------:R-:W1:Y:S11]  /*3f30*/  LDSM.16.M88.4 R44, [R227] ;  /* 0x00000000e32c783b */ /* 0x000e760000000200 */
[----:B------:R-:W-:Y:S06]  /*3f40*/  @!UPT UIADD3 URZ, URZ, URZ, URZ ;  /* 0x0000003f3f3ff290 */ /* 0x000fec000fffe03f */
[C---:B----4-:R-:W-:Y:S06]  /*3f50*/  HMMA.16816.F32 R4, R48.reuse, R52, R4 ;  /* 0x000000343004723c */ /* 0x050fec0000001804 */
[----:B------:R-:W-:Y:S01]  /*3f60*/  HMMA.16816.F32 R8, R48, R54, R8 ;  /* 0x000000363008723c */ /* 0x000fe20000001808 */
[----:B------:R-:W-:Y:S04]  /*3f70*/  LDSM.16.M88.4 R48, [R2+0x2000] ;  /* 0x002000000230783b */ /* 0x000fe80000000200 */
[----:B------:R-:W4:Y:S11]  /*3f80*/  LDSM.16.M88.4 R52, [R0+0x11000] ;  /* 0x011000000034783b */ /* 0x000f360000000200 */
[----:B------:R-:W-:Y:S02]  /*3f90*/  @!UPT UIADD3 URZ, URZ, URZ, URZ ;  /* 0x0000003f3f3ff290 */ /* 0x000fe4000fffe03f */
[C---:B------:R-:W-:Y:S06]  /*3fa0*/  HMMA.16816.F32 R4, R56.reuse, R60, R4 ;  /* 0x0000003c3804723c */ /* 0x040fec0000001804 */
[----:B------:R-:W-:Y:S01]  /*3fb0*/  HMMA.16816.F32 R8, R56, R62, R8 ;  /* 0x0000003e3808723c */ /* 0x000fe20000001808 */
[----:B------:R-:W-:Y:S04]  /*3fc0*/  LDSM.16.M88.4 R56, [R224+0x2000] ;  /* 0x00200000e038783b */ /* 0x000fe80000000200 */
[----:B------:R-:W4:Y:S11]  /*3fd0*/  LDSM.16.M88.4 R60, [R229+-0x3000] ;  /* 0xffd00000e53c783b */ /* 0x000f360000000200 */
[----:B------:R-:W-:Y:S02]  /*3fe0*/  @!UPT UIADD3 URZ, URZ, URZ, URZ ;  /* 0x0000003f3f3ff290 */ /* 0x000fe4000fffe03f */
[C---:B-1----:R-:W-:Y:S06]  /*3ff0*/  HMMA.16816.F32 R4, R44.reuse, R64, R4 ;  /* 0x000000402c04723c */ /* 0x042fec0000001804 */
[----:B------:R-:W-:Y:S01]  /*4000*/  HMMA.16816.F32 R8, R44, R66, R8 ;  /* 0x000000422c08723c */ /* 0x000fe20000001808 */
[----:B------:R-:W-:Y:S04]  /*4010*/  LDSM.16.M88.4 R44, [R228+0x2000] ;  /* 0x00200000e42c783b */ /* 0x000fe80000000200 */
[----:B------:R-:W1:Y:S11]  /*4020*/  LDSM.16.M88.4 R64, [R230+-0x3000] ;  /* 0xffd00000e640783b */ /* 0x000e760000000200 */
[----:B------:R-:W-:Y:S02]  /*4030*/  @!UPT UIADD3 URZ, URZ, URZ, URZ ;  /* 0x0000003f3f3ff290 */ /* 0x000fe4000fffe03f */
[C---:B----4-:R-:W-:Y:S06]  /*4040*/  HMMA.16816.F32 R4, R48.reuse, R52, R4 ;  /* 0x000000343004723c */ /* 0x050fec0000001804 */
[----:B------:R-:W-:Y:S01]  /*4050*/  HMMA.16816.F32 R8, R48, R54, R8 ;  /* 0x000000363008723c */ /* 0x000fe20000001808 */
[----:B------:R-:W-:Y:S04]  /*4060*/  LDSM.16.M88.4 R48, [R227+0x2000] ;  /* 0x00200000e330783b */ /* 0x000fe80000000200 */
[----:B------:R-:W4:Y:S11]  /*4070*/  LDSM.16.M88.4 R52, [R231+-0x3000] ;  /* 0xffd00000e734783b */ /* 0x000f360000000200 */
[----:B------:R-:W-:Y:S02]  /*4080*/  @!UPT UIADD3 URZ, URZ, URZ, URZ ;  /* 0x0000003f3f3ff290 */ /* 0x000fe4000fffe03f */
[C---:B------:R-:W-:Y:S06]  /*4090*/  HMMA.16816.F32 R4, R56.reuse, R60, R4 ;  /* 0x0000003c3804723c */ /* 0x040fec0000001804 */
[----:B------:R-:W-:Y:S01]  /*40a0*/  HMMA.16816.F32 R8, R56, R62, R8 ;  /* 0x0000003e3808723c */ /* 0x000fe20000001808 */
[----:B------:R-:W-:Y:S04]  /*40b0*/  LDSM.16.M88.4 R56, [R2+0x4000] ;  /* 0x004000000238783b */ /* 0x000fe80000000200 */
[----:B------:R-:W4:Y:S11]  /*40c0*/  LDSM.16.M88.4 R60, [R0+0x12000] ;  /* 0x01200000003c783b */ /* 0x000f360000000200 */
        /* <DEDUP_REMOVED lines=14> */
[----:B------:R-:W2:Y:S11]  /*41b0*/  LDSM.16.M88.4 R60, [R231+-0x2000] ;  /* 0xffe00000e73c783b */ /* 0x000eb60000000200 */
[----:B------:R-:W-:Y:S02]  /*41c0*/  @!UPT UIADD3 URZ, URZ, URZ, URZ ;  /* 0x0000003f3f3ff290 */ /* 0x000fe4000fffe03f */
[C---:B-1----:R-:W-:Y:S06]  /*41d0*/  HMMA.16816.F32 R4, R44.reuse, R64, R4 ;  /* 0x000000402c04723c */ /* 0x042fec0000001804 */
[----:B------:R-:W-:Y:S01]  /*41e0*/  HMMA.16816.F32 R8, R44, R66, R8 ;  /* 0x000000422c08723c */ /* 0x000fe20000001808 */
[----:B------:R3:W-:Y:S04]  /*41f0*/  LDSM.16.M88.4 R64, [R0+0x13000] ;  /* 0x013000000040783b */ /* 0x0007e80000000200 */
[----:B------:R-:W1:Y:S11]  /*4200*/  LDSM.16.M88.4 R44, [R2+0x6000] ;  /* 0x00600000022c783b */ /* 0x000e760000000200 */
[----:B------:R-:W-:Y:S02]  /*4210*/  @!UPT UIADD3 URZ, URZ, URZ, URZ ;  /* 0x0000003f3f3ff290 */ /* 0x000fe4000fffe03f */
[C---:B----4-:R-:W-:Y:S06]  /*4220*/  HMMA.16816.F32 R4, R48.reuse, R52, R4 ;  /* 0x000000343004723c */ /* 0x050fec0000001804 */
[----:B------:R-:W-:Y:S01]  /*4230*/  HMMA.16816.F32 R8, R48, R54, R8 ;  /* 0x000000363008723c */ /* 0x000fe20000001808 */
[----:B------:R-:W-:Y:S04]  /*4240*/  LDSM.16.M88.4 R48, [R224+0x6000] ;  /* 0x00600000e030783b */ /* 0x000fe80000000200 */
[----:B------:R-:W4:Y:S01]  /*4250*/  LDSM.16.M88.4 R52, [R229+-0x1000] ;  /* 0xfff00000e534783b */ /* 0x000f220000000200 */
[----:B---3--:R-:W-:Y:S02]  /*4260*/  @!P0 VIADD R0, R68, UR12 ;  /* 0x0000000c44008c36 */ /* 0x008fe40008000000 */
[----:B------:R-:W-:Y:S10]  /*4270*/  IMAD.MOV.U32 R68, RZ, RZ, 0x8 ;  /* 0x00000008ff447424 */ /* 0x000ff400078e00ff */
[C---:B--2---:R-:W-:Y:S06]  /*4280*/  HMMA.16816.F32 R4, R56.reuse, R60, R4 ;  /* 0x0000003c3804723c */ /* 0x044fec0000001804 */
[----:B------:R-:W-:Y:S01]  /*4290*/  HMMA.16816.F32 R8, R56, R62, R8 ;  /* 0x0000003e3808723c */ /* 0x000fe20000001808 */
[----:B------:R-:W-:Y:S04]  /*42a0*/  LDSM.16.M88.4 R56, [R228+0x6000] ;  /* 0x00600000e438783b */ /* 0x000fe80000000200 */
[----:B------:R-:W2:Y:S11]  /*42b0*/  LDSM.16.M88.4 R60, [R230+-0x1000] ;  /* 0xfff00000e63c783b */ /* 0x000eb60000000200 */
[----:B------:R-:W-:Y:S02]  /*42c0*/  @!UPT UIADD3 URZ, URZ, URZ, URZ ;  /* 0x0000003f3f3ff290 */ /* 0x000fe4000fffe03f */
[C---:B-1----:R-:W-:Y:S06]  /*42d0*/  HMMA.16816.F32 R4, R44.reuse, R64, R4 ;  /* 0x000000402c04723c */ /* 0x042fec0000001804 */
[----:B------:R-:W-:Y:S01]  /*42e0*/  HMMA.16816.F32 R8, R44, R66, R8 ;  /* 0x000000422c08723c */ /* 0x000fe20000001808 */
[----:B------:R-:W-:Y:S04]  /*42f0*/  LDSM.16.M88.4 R44, [R227+0x6000] ;  /* 0x00600000e32c783b */ /* 0x000fe80000000200 */
[----:B------:R-:W1:Y:S11]  /*4300*/  LDSM.16.M88.4 R64, [R231+-0x1000] ;  /* 0xfff00000e740783b */ /* 0x000e760000000200 */
[----:B------:R-:W-:Y:S02]  /*4310*/  @!UPT UIADD3 URZ, URZ, URZ, URZ ;  /* 0x0000003f3f3ff290 */ /* 0x000fe4000fffe03f */
[C---:B----4-:R-:W-:Y:S06]  /*4320*/  HMMA.16816.F32 R4, R48.reuse, R52, R4 ;  /* 0x000000343004723c */ /* 0x050fec0000001804 */
[----:B------:R-:W-:Y:S07]  /*4330*/  HMMA.16816.F32 R8, R48, R54, R8 ;  /* 0x000000363008723c */ /* 0x000fee0000001808 */
[----:B------:R-:W-:Y:S04]  /*4340*/  @!P0 VIADD R50, R69, UR13 ;  /* 0x0000000d45328c36 */ /* 0x000fe80008000000 */
[----:B------:R-:W-:Y:S01]  /*4350*/  FMUL.FTZ R48, R245, 1.4426950216293334961 ;  /* 0x3fb8aa3bf5307820 */ /* 0x000fe20000410000 */
[----:B------:R-:W-:Y:S01]  /*4360*/  @!P0 VIADD R51, R0, 0x1 ;  /* 0x0000000100338836 */ /* 0x000fe20000000000 */
[----:B------:R-:W-:Y:S03]  /*4370*/  @!P0 VIMNMX R49, R50, UR18, PT ;  /* 0x0000001232318c48 */ /* 0x000fe6000bfe0100 */
[----:B------:R-:W-:Y:S02]  /*4380*/  FSEL R48, R48, RZ, P1 ;  /* 0x000000ff30307208 */ /* 0x000fe40000800000 */
[-C--:B------:R-:W-:Y:S01]  /*4390*/  @!P0 ISETP.GE.AND P2, PT, R0, R49.reuse, PT ;  /* 0x000000310000820c */ /* 0x080fe20003f46270 */
[C---:B--2---:R-:W-:Y:S05]  /*43a0*/  HMMA.16816.F32 R4, R56.reuse, R60, R4 ;  /* 0x0000003c3804723c */ /* 0x044fea0000001804 */
[-C--:B------:R-:W-:Y:S01]  /*43b0*/  @!P0 ISETP.GE.AND P1, PT, R51, R49.reuse, PT ;  /* 0x000000313300820c */ /* 0x080fe20003f26270 */
[----:B------:R-:W-:Y:S11]  /*43c0*/  HMMA.16816.F32 R8, R56, R62, R8 ;  /* 0x0000003e3808723c */ /* 0x000ff60000001808 */
[----:B------:R-:W-:Y:S07]  /*43d0*/  @!UPT UIADD3 URZ, URZ, URZ, URZ ;  /* 0x0000003f3f3ff290 */ /* 0x000fee000fffe03f */
[C---:B-1----:R-:W-:Y:S06]  /*43e0*/  HMMA.16816.F32 R4, R44.reuse, R64, R4 ;  /* 0x000000402c04723c */ /* 0x042fec0000001804 */
[----:B------:R-:W-:Y:S07]  /*43f0*/  HMMA.16816.F32 R8, R44, R66, R8 ;  /* 0x000000422c08723c */ /* 0x000fee0000001808 */
[----:B------:R-:W-:Y:S01]  /*4400*/  FMUL.FTZ R45, R246, 1.4426950216293334961 ;  /* 0x3fb8aa3bf62d7820 */ /* 0x000fe20000410000 */
[----:B------:R-:W-:Y:S10]  /*4410*/  @!P0 VIADDMNMX R44, R50, R68, UR18, PT ;  /* 0x00000012322c8e46 */ /* 0x000ff4000b800144 */
[----:B------:R-:W-:Y:S02]  /*4420*/  @!P0 FSEL R4, R4, -INF , !P2 ;  /* 0xff80000004048808 */ /* 0x000fe40005000000 */
[----:B------:R-:W-:Y:S02]  /*4430*/  @!P0 FSEL R5, R5, -INF , !P1 ;  /* 0xff80000005058808 */ /* 0x000fe40004800000 */
[----:B------:R-:W-:Y:S01]  /*4440*/  FSETP.NEU.FTZ.AND P1, PT, R246, -INF , PT ;  /* 0xff800000f600780b */ /* 0x000fe20003f3d000 */
[--C-:B------:R-:W-:Y:S01]  /*4450*/  FFMA.FTZ R4, R4, UR16, -R48.reuse ;  /* 0x0000001004047c23 */ /* 0x100fe20008010830 */
[-C--:B------:R-:W-:Y:S01]  /*4460*/  @!P0 ISETP.GE.AND P2, PT, R0, R44.reuse, PT ;  /* 0x0000002c0000820c */ /* 0x080fe20003f46270 */
[----:B------:R-:W-:Y:S02]  /*4470*/  FFMA.FTZ R5, R5, UR16, -R48 ;  /* 0x0000001005057c23 */ /* 0x000fe40008010830 */
[----:B------:R1:W-:Y:S01]  /*4480*/  MUFU.EX2 R60, R4 ;  /* 0x00000004003c7308 */ /* 0x0003e20000000800 */
[----:B------:R-:W-:Y:S09]  /*4490*/  @!P0 FSEL R6, R6, -INF , !P2 ;  /* 0xff80000006068808 */ /* 0x000ff20005000000 */
[----:B------:R2:W3:Y:S01]  /*44a0*/  MUFU.EX2 R58, R5 ;  /* 0x00000005003a7308 */ /* 0x0004e20000000800 */
[----:B-1----:R-:W-:Y:S02]  /*44b0*/  FSEL R4, R45, RZ, P1 ;  /* 0x000000ff2d047208 */ /* 0x002fe40000800000 */
[-C--:B------:R-:W-:Y:S03]  /*44c0*/  @!P0 ISETP.GE.AND P1, PT, R51, R44.reuse, PT ;  /* 0x0000002c3300820c */ /* 0x080fe60003f26270 */
[--C-:B------:R-:W-:Y:S01]  /*44d0*/  FFMA.FTZ R6, R6, UR16, -R4.reuse ;  /* 0x0000001006067c23 */ /* 0x100fe20008010804 */
[----:B------:R-:W-:Y:S01]  /*44e0*/  @!P0 FSEL R7, R7, -INF , !P1 ;  /* 0xff80000007078808 */ /* 0x000fe20004800000 */
[C---:B--2---:R-:W-:Y:S02]  /*44f0*/  @!P0 VIADD R5, R0.reuse, 0x8 ;  /* 0x0000000800058836 */ /* 0x044fe40000000000 */
[----:B------:R3:W-:Y:S01]  /*4500*/  MUFU.EX2 R61, R6 ;  /* 0x00000006003d7308 */ /* 0x0007e20000000800 */
[----:B------:R-:W-:Y:S02]  /*4510*/  @!P0 VIADD R0, R0, 0x9 ;  /* 0x0000000900008836 */ /* 0x000fe40000000000 */
[----:B------:R-:W-:Y:S01]  /*4520*/  FFMA.FTZ R7, R7, UR16, -R4 ;  /* 0x0000001007077c23 */ /* 0x000fe20008010804 */
[CC--:B------:R-:W-:Y:S02]  /*4530*/  @!P0 ISETP.GE.AND P1, PT, R5.reuse, R49.reuse, PT ;  /* 0x000000310500820c */ /* 0x0c0fe40003f26270 */
[-C--:B------:R-:W-:Y:S02]  /*4540*/  @!P0 ISETP.GE.AND P2, PT, R5, R44.reuse, PT ;  /* 0x0000002c0500820c */ /* 0x080fe40003f46270 */
[----:B------:R-:W-:Y:S02]  /*4550*/  @!P0 FSEL R8, R8, -INF , !P1 ;  /* 0xff80000008088808 */ /* 0x000fe40004800000 */
[----:B------:R-:W1:Y:S01]  /*4560*/  MUFU.EX2 R59, R7 ;  /* 0x00000007003b7308 */ /* 0x000e620000000800 */
[----:B------:R-:W-:Y:S02]  /*4570*/  @!P0 ISETP.GE.AND P1, PT, R0, R49, PT ;  /* 0x000000310000820c */ /* 0x000fe40003f26270 */
[----:B------:R-:W-:Y:S01]  /*4580*/  @!P0 FSEL R10, R10, -INF , !P2 ;  /* 0xff8000000a0a8808 */ /* 0x000fe20005000000 */
[----:B------:R-:W-:Y:S01]  /*4590*/  FFMA.FTZ R8, R8, UR16, -R48 ;  /* 0x0000001008087c23 */ /* 0x000fe20008010830 */
[----:B------:R-:W-:Y:S02]  /*45a0*/  @!P0 FSEL R9, R9, -INF , !P1 ;  /* 0xff80000009098808 */ /* 0x000fe40004800000 */
[----:B------:R-:W-:Y:S01]  /*45b0*/  @!P0 ISETP.GE.AND P1, PT, R0, R44, PT ;  /* 0x0000002c0000820c */ /* 0x000fe20003f26270 */
[----:B------:R-:W-:Y:S02]  /*45c0*/  FFMA.FTZ R10, R10, UR16, -R4 ;  /* 0x000000100a0a7c23 */ /* 0x000fe40008010804 */
[----:B------:R-:W-:Y:S01]  /*45d0*/  MUFU.EX2 R56, R8 ;  /* 0x0000000800387308 */ /* 0x000fe20000000800 */
[----:B------:R-:W-:Y:S01]  /*45e0*/  FFMA.FTZ R48, R9, UR16, -R48 ;  /* 0x0000001009307c23 */ /* 0x000fe20008010830 */
[----:B------:R-:W-:Y:S02]  /*45f0*/  @!P0 FSEL R11, R11, -INF , !P1 ;  /* 0xff8000000b0b8808 */ /* 0x000fe40004800000 */
[----:B---3--:R-:W-:Y:S02]  /*4600*/  F2FP.F16.F32.PACK_AB R6, R58, R60 ;  /* 0x0000003c3a06723e */ /* 0x008fe400000000ff */
[----:B------:R-:W-:Y:S01]  /*4610*/  IADD3 R52, P0, R248, UR11, RZ ;  /* 0x0000000bf8347c10 */ /* 0x000fe2000ff1e0ff */
[----:B------:R-:W-:Y:S03]  /*4620*/  FFMA.FTZ R4, R11, UR16, -R4 ;  /* 0x000000100b047c23 */ /* 0x000fe60008010804 */
[----:B------:R-:W2:Y:S01]  /*4630*/  MUFU.EX2 R57, R48 ;  /* 0x0000003000397308 */ /* 0x000ea20000000800 */
[----:B-1----:R-:W-:Y:S01]  /*4640*/  F2FP.F16.F32.PACK_AB R5, R59, R61 ;  /* 0x0000003d3b05723e */ /* 0x002fe200000000ff */
[----:B------:R-:W-:Y:S01]  /*4650*/  STS [R249+0x15000], R6 ;  /* 0x01500006f9007388 */ /* 0x000fe20000000800 */
[----:B------:R-:W-:Y:S02]  /*4660*/  IADD3.X R53, R247, UR10, RZ, P0, !PT ;  /* 0x0000000af7357c10 */ /* 0x000fe400087fe4ff */
[----:B------:R-:W-:Y:S01]  /*4670*/  PLOP3.LUT P2, PT, PT, PT, UP2, 0x80, 0x0 ;  /* 0x000000000000781c */ /* 0x000fe20003f4f028 */
[----:B------:R-:W-:Y:S04]  /*4680*/  STS [R252+0x15000], R5 ;  /* 0x01500005fc007388 */ /* 0x000fe80000000800 */
[----:B------:R2:W-:Y:S01]  /*4690*/  MUFU.EX2 R54, R4 ;  /* 0x0000000400367308 */ /* 0x0005e20000000800 */
[----:B------:R-:W-:Y:S09]  /*46a0*/  P2R R240, PR, RZ, 0x4 ;  /* 0x00000004fff07803 */ /* 0x000ff20000000000 */
[----:B------:R-:W1:Y:S01]  /*46b0*/  MUFU.EX2 R55, R10 ;  /* 0x0000000a00377308 */ /* 0x000e620000000800 */
[----:B--2---:R-:W-:Y:S05]  /*46c0*/  F2FP.F16.F32.PACK_AB R4, R57, R56 ;  /* 0x000000383904723e */ /* 0x004fea00000000ff */
[----:B------:R-:W-:Y:S01]  /*46d0*/  STS [R250+0x15000], R4 ;  /* 0x01500004fa007388 */ /* 0x000fe20000000800 */
[----:B-1----:R-:W-:Y:S05]  /*46e0*/  F2FP.F16.F32.PACK_AB R0, R54, R55 ;  /* 0x000000373600723e */ /* 0x002fea00000000ff */
[----:B------:R1:W-:Y:S04]  /*46f0*/  STS [R251+0x15000], R0 ;  /* 0x01500000fb007388 */ /* 0x0003e80000000800 */
[----:B------:R-:W2:Y:S04]  /*4700*/  LDSM.16.M88.4 R8, [R2+0x8000] ;  /* 0x008000000208783b */ /* 0x000ea80000000200 */
[----:B------:R-:W3:Y:S04]  /*4710*/  LDSM.16.M88.4 R44, [R224+0x8000] ;  /* 0x00800000e02c783b */ /* 0x000ee80000000200 */
[----:B------:R-:W4:Y:S04]  /*4720*/  LDSM.16.M88.4 R48, [R228+0x8000] ;  /* 0x00800000e430783b */ /* 0x000f280000000200 */
[----:B-1----:R-:W4:Y:S01]  /*4730*/  LDG.E R0, desc[UR6][R52.64] ;  /* 0x0000000634007981 */ /* 0x002f22000c1e1900 */
[C---:B--2---:R-:W-:Y:S06]  /*4740*/  HMMA.16816.F32 R4, R8.reuse, R132, RZ ;  /* 0x000000840804723c */ /* 0x044fec00000018ff */
[----:B------:R-:W-:Y:S01]  /*4750*/  HMMA.16816.F32 R8, R8, R134, RZ ;  /* 0x000000860808723c */ /* 0x000fe200000018ff */
[----:B------:R-:W2:Y:S11]  /*4760*/  LDG.E R52, desc[UR6][R52.64+0x20] ;  /* 0x0000200634347981 */ /* 0x000eb6000c1e1900 */
[----:B------:R-:W-:Y:S06]  /*4770*/  @!UPT UIADD3 URZ, URZ, URZ, URZ ;  /* 0x0000003f3f3ff290 */ /* 0x000fec000fffe03f */
[C---:B---3--:R-:W-:Y:S06]  /*4780*/  HMMA.16816.F32 R4, R44.reuse, R136, R4 ;  /* 0x000000882c04723c */ /* 0x048fec0000001804 */
[----:B------:R-:W-:Y:S01]  /*4790*/  HMMA.16816.F32 R8, R44, R138, R8 ;  /* 0x0000008a2c08723c */ /* 0x000fe20000001808 */
[----:B------:R-:W1:Y:S11]  /*47a0*/  LDSM.16.M88.4 R44, [R227+0x8000] ;  /* 0x00800000e32c783b */ /* 0x000e760000000200 */
[----:B------:R-:W-:Y:S06]  /*47b0*/  @!UPT UIADD3 URZ, URZ, URZ, URZ ;  /* 0x0000003f3f3ff290 */ /* 0x000fec000fffe03f */
[C---:B----4-:R-:W-:Y:S06]  /*47c0*/  HMMA.16816.F32 R4, R48.reuse, R140, R4 ;  /* 0x0000008c3004723c */ /* 0x050fec0000001804 */
[----:B------:R-:W-:Y:S01]  /*47d0*/  HMMA.16816.F32 R8, R48, R142, R8 ;  /* 0x0000008e3008723c */ /* 0x000fe20000001808 */
[----:B------:R-:W3:Y:S11]  /*47e0*/  LDSM.16.M88.4 R48, [R2+0xa000] ;  /* 0x00a000000230783b */ /* 0x000ef60000000200 */
[----:B------:R-:W-:Y:S06]  /*47f0*/  @!UPT UIADD3 URZ, URZ, URZ, URZ ;  /* 0x0000003f3f3ff290 */ /* 0x000fec000fffe03f */
[C---:B-1----:R-:W-:Y:S06]  /*4800*/  HMMA.16816.F32 R4, R44.reuse, R144, R4 ;  /* 0x000000902c04723c */ /* 0x042fec0000001804 */
[----:B------:R-:W-:Y:S01]  /*4810*/  HMMA.16816.F32 R8, R44, R146, R8 ;  /* 0x000000922c08723c */ /* 0x000fe20000001808 */
[----:B------:R-:W1:Y:S11]  /*4820*/  LDSM.16.M88.4 R44, [R224+0xa000] ;  /* 0x00a00000e02c783b */ /* 0x000e760000000200 */
[----:B------:R-:W-:Y:S06]  /*4830*/  @!UPT UIADD3 URZ, URZ, URZ, URZ ;  /* 0x0000003f3f3ff290 */ /* 0x000fec000fffe03f */
[C---:B---3--:R-:W-:Y:S06]  /*4840*/  HMMA.16816.F32 R4, R48.reuse, R148, R4 ;  /* 0x000000943004723c */ /* 0x048fec0000001804 */
        /* <DEDUP_REMOVED lines=40> */
[----:B------:R-:W-:Y:S11]  /*4ad0*/  HMMA.16816.F32 R8, R48, R190, R8 ;  /* 0x000000be3008723c */ /* 0x000ff60000001808 */
[----:B------:R-:W-:Y:S07]  /*4ae0*/  @!UPT UIADD3 URZ, URZ, URZ, URZ ;  /* 0x0000003f3f3ff290 */ /* 0x000fee000fffe03f */
[C---:B-1----:R-:W-:Y:S06]  /*4af0*/  HMMA.16816.F32 R4, R44.reuse, R192, R4 ;  /* 0x000000c02c04723c */ /* 0x042fec0000001804 */
[----:B------:R-:W-:Y:S11]  /*4b00*/  HMMA.16816.F32 R8, R44, R194, R8 ;  /* 0x000000c22c08723c */ /* 0x000ff60000001808 */
[----:B------:R-:W-:Y:S07]  /*4b10*/  @!UPT UIADD3 URZ, URZ, URZ, URZ ;  /* 0x0000003f3f3ff290 */ /* 0x000fee000fffe03f */
[C---:B------:R-:W-:Y:S01]  /*4b20*/  FADD.FTZ R44, -R0.reuse, R4 ;  /* 0x00000004002c7221 */ /* 0x040fe20000010100 */
[----:B------:R-:W-:Y:S01]  /*4b30*/  FADD.FTZ R4, -R0, R5 ;  /* 0x0000000500047221 */ /* 0x000fe20000010100 */
[----:B--2---:R-:W-:Y:S03]  /*4b40*/  FADD.FTZ R5, -R52, R6 ;  /* 0x0000000634057221 */ /* 0x004fe60000010100 */
[----:B------:R-:W-:Y:S01]  /*4b50*/  FMUL.FTZ R4, R58, R4 ;  /* 0x000000043a047220 */ /* 0x000fe20000410000 */
[C---:B------:R-:W-:Y:S01]  /*4b60*/  FADD.FTZ R45, -R0.reuse, R9 ;  /* 0x00000009002d7221 */ /* 0x040fe20000010100 */
[----:B------:R-:W-:Y:S01]  /*4b70*/  FADD.FTZ R8, -R0, R8 ;  /* 0x0000000800087221 */ /* 0x000fe20000010100 */
[----:B------:R-:W-:Y:S01]  /*4b80*/  FMUL.FTZ R9, R60, R44 ;  /* 0x0000002c3c097220 */ /* 0x000fe20000410000 */
[----:B------:R-:W-:Y:S01]  /*4b90*/  FADD.FTZ R0, -R52, R7 ;  /* 0x0000000734007221 */ /* 0x000fe20000010100 */
[----:B------:R-:W-:Y:S01]  /*4ba0*/  FMUL.FTZ R5, R61, R5 ;  /* 0x000000053d057220 */ /* 0x000fe20000410000 */
[----:B------:R-:W-:Y:S01]  /*4bb0*/  FMUL.FTZ R44, R56, R8 ;  /* 0x00000008382c7220 */ /* 0x000fe20000410000 */
[----:B------:R-:W-:Y:S01]  /*4bc0*/  FADD.FTZ R8, -R52, R10 ;  /* 0x0000000a34087221 */ /* 0x000fe20000010100 */
[----:B------:R-:W-:Y:S01]  /*4bd0*/  FMUL.FTZ R0, R59, R0 ;  /* 0x000000003b007220 */ /* 0x000fe20000410000 */
[----:B------:R-:W-:Y:S01]  /*4be0*/  F2FP.F16.F32.PACK_AB R4, R4, R9 ;  /* 0x000000090404723e */ /* 0x000fe200000000ff */
[----:B------:R-:W-:Y:S01]  /*4bf0*/  FADD.FTZ R7, -R52, R11 ;  /* 0x0000000b34077221 */ /* 0x000fe20000010100 */
[----:B------:R-:W-:Y:S01]  /*4c00*/  FMUL.FTZ R6, R57, R45 ;  /* 0x0000002d39067220 */ /* 0x000fe20000410000 */
[----:B------:R-:W-:Y:S01]  /*4c10*/  FMUL.FTZ R8, R55, R8 ;  /* 0x0000000837087220 */ /* 0x000fe20000410000 */
[----:B------:R-:W-:Y:S01]  /*4c20*/  F2FP.F16.F32.PACK_AB R0, R0, R5 ;  /* 0x000000050000723e */ /* 0x000fe200000000ff */
[----:B------:R-:W-:Y:S01]  /*4c30*/  STS [R249+0x14000], R4 ;  /* 0x01400004f9007388 */ /* 0x000fe20000000800 */
[----:B------:R-:W-:Y:S01]  /*4c40*/  FMUL.FTZ R7, R54, R7 ;  /* 0x0000000736077220 */ /* 0x000fe20000410000 */
[----:B------:R-:W-:Y:S02]  /*4c50*/  F2FP.F16.F32.PACK_AB R6, R6, R44 ;  /* 0x0000002c0606723e */ /* 0x000fe400000000ff */
[----:B------:R1:W-:Y:S02]  /*4c60*/  STS [R252+0x14000], R0 ;  /* 0x01400000fc007388 */ /* 0x0003e40000000800 */
[----:B------:R-:W-:Y:S02]  /*4c70*/  F2FP.F16.F32.PACK_AB R5, R7, R8 ;  /* 0x000000080705723e */ /* 0x000fe400000000ff */
[----:B------:R-:W-:Y:S04]  /*4c80*/  STS [R250+0x14000], R6 ;  /* 0x01400006fa007388 */ /* 0x000fe80000000800 */
[----:B------:R-:W-:Y:S01]  /*4c90*/  STS [R251+0x14000], R5 ;  /* 0x01400005fb007388 */ /* 0x000fe20000000800 */
[----:B------:R-:W-:Y:S01]  /*4ca0*/  BAR.SYNC.DEFER_BLOCKING 0x0 ;  /* 0x0000000000007b1d */ /* 0x000fe20000010000 */
[----:B-1----:R-:W-:Y:S05]  /*4cb0*/  LEA R0, R233, UR4, 0x1 ;  /* 0x00000004e9007c11 */ /* 0x002fea000f8e08ff */
[----:B------:R-:W-:Y:S04]  /*4cc0*/  LDSM.16.MT88.4 R4, [R3+0x15000] ;  /* 0x015000000304783b */ /* 0x000fe80000004200 */
[----:B------:R-:W1:Y:S04]  /*4cd0*/  LDSM.16.MT88.4 R8, [R0+0x8000] ;  /* 0x008000000008783b */ /* 0x000e680000004200 */
[----:B------:R-:W2:Y:S04]  /*4ce0*/  LDSM.16.MT88.4 R44, [R225+0x15000] ;  /* 0x01500000e12c783b */ /* 0x000ea80000004200 */
[----:B------:R-:W3:Y:S04]  /*4cf0*/  LDSM.16.MT88.4 R48, [R0+0xc000] ;  /* 0x00c000000030783b */ /* 0x000ee80000004200 */
[----:B------:R-:W-:Y:S04]  /*4d00*/  LDSM.16.MT88.4 R52, [R3+0x15400] ;  /* 0x015400000334783b */ /* 0x000fe80000004200 */
[----:B------:R-:W4:Y:S04]  /*4d10*/  LDSM.16.MT88.4 R56, [R0+0x8800] ;  /* 0x008800000038783b */ /* 0x000f280000004200 */
[----:B------:R-:W4:Y:S04]  /*4d20*/  LDSM.16.MT88.4 R60, [R225+0x15400] ;  /* 0x01540000e13c783b */ /* 0x000f280000004200 */
[----:B------:R-:W4:Y:S04]  /*4d30*/  LDSM.16.MT88.4 R64, [R0+0xc800] ;  /* 0x00c800000040783b */ /* 0x000f280000004200 */
[----:B------:R-:W-:Y:S04]  /*4d40*/  LDSM.16.MT88.4 R68, [R0+0x9000] ;  /* 0x009000000044783b */ /* 0x000fe80000004200 */
[----:B------:R-:W-:Y:S01]  /*4d50*/  LDSM.16.MT88.4 R72, [R225+0x15800] ;  /* 0x01580000e148783b */ /* 0x000fe20000004200 */
[-C--:B-1----:R-:W-:Y:S06]  /*4d60*/  HMMA.16816.F32 R12, R4, R8.reuse, R12 ;  /* 0x00000008040c723c */ /* 0x082fec000000180c */
[C---:B--2---:R-:W-:Y:S06]  /*4d70*/  HMMA.16816.F32 R16, R44.reuse, R8, R16 ;  /* 0x000000082c10723c */ /* 0x044fec0000001810 */
[-C--:B------:R-:W-:Y:S06]  /*4d80*/  HMMA.16816.F32 R20, R44, R10.reuse, R20 ;  /* 0x0000000a2c14723c */ /* 0x080fec0000001814 */
[C---:B------:R-:W-:Y:S01]  /*4d90*/  HMMA.16816.F32 R24, R4.reuse, R10, R24 ;  /* 0x0000000a0418723c */ /* 0x040fe20000001818 */
[----:B------:R-:W1:Y:S05]  /*4da0*/  LDSM.16.MT88.4 R8, [R3+0x15800] ;  /* 0x015800000308783b */ /* 0x000e6a0000004200 */
[-C--:B---3--:R-:W-:Y:S06]  /*4db0*/  HMMA.16816.F32 R28, R4, R48.reuse, R28 ;  /* 0x00000030041c723c */ /* 0x088fec000000181c */
[C---:B------:R-:W-:Y:S06]  /*4dc0*/  HMMA.16816.F32 R32, R44.reuse, R48, R32 ;  /* 0x000000302c20723c */ /* 0x040fec0000001820 */
[-C--:B------:R-:W-:Y:S01]  /*4dd0*/  HMMA.16816.F32 R36, R44, R50.reuse, R36 ;  /* 0x000000322c24723c */ /* 0x080fe20000001824 */
[----:B------:R-:W2:Y:S05]  /*4de0*/  LDSM.16.MT88.4 R44, [R0+0xd000] ;  /* 0x00d00000002c783b */ /* 0x000eaa0000004200 */
[----:B------:R-:W-:Y:S01]  /*4df0*/  HMMA.16816.F32 R40, R4, R50, R40 ;  /* 0x000000320428723c */ /* 0x000fe20000001828 */
[----:B------:R-:W-:Y:S04]  /*4e00*/  LDSM.16.MT88.4 R4, [R3+0x15c00] ;  /* 0x015c00000304783b */ /* 0x000fe80000004200 */
[----:B------:R-:W3:Y:S01]  /*4e10*/  LDSM.16.MT88.4 R48, [R0+0x9800] ;  /* 0x009800000030783b */ /* 0x000ee20000004200 */
[-C--:B----4-:R-:W-:Y:S06]  /*4e20*/  HMMA.16816.F32 R12, R52, R56.reuse, R12 ;  /* 0x00000038340c723c */ /* 0x090fec000000180c */
[C---:B------:R-:W-:Y:S06]  /*4e30*/  HMMA.16816.F32 R16, R60.reuse, R56, R16 ;  /* 0x000000383c10723c */ /* 0x040fec0000001810 */
[-C--:B------:R-:W-:Y:S06]  /*4e40*/  HMMA.16816.F32 R20, R60, R58.reuse, R20 ;  /* 0x0000003a3c14723c */ /* 0x080fec0000001814 */
[C---:B------:R-:W-:Y:S01]  /*4e50*/  HMMA.16816.F32 R24, R52.reuse, R58, R24 ;  /* 0x0000003a3418723c */ /* 0x040fe20000001818 */
[----:B------:R-:W4:Y:S05]  /*4e60*/  LDSM.16.MT88.4 R56, [R225+0x15c00] ;  /* 0x015c0000e138783b */ /* 0x000f2a0000004200 */
[-C--:B------:R-:W-:Y:S06]  /*4e70*/  HMMA.16816.F32 R28, R52, R64.reuse, R28 ;  /* 0x00000040341c723c */ /* 0x080fec000000181c */
[C---:B------:R-:W-:Y:S06]  /*4e80*/  HMMA.16816.F32 R32, R60.reuse, R64, R32 ;  /* 0x000000403c20723c */ /* 0x040fec0000001820 */
[-C--:B------:R-:W-:Y:S01]  /*4e90*/  HMMA.16816.F32 R36, R60, R66.reuse, R36 ;  /* 0x000000423c24723c */ /* 0x080fe20000001824 */
[----:B------:R-:W4:Y:S01]  /*4ea0*/  LDSM.16.MT88.4 R60, [R0+0xd800] ;  /* 0x00d80000003c783b */ /* 0x000f220000004200 */
[----:B------:R-:W-:Y:S04]  /*4eb0*/  BAR.SYNC.DEFER_BLOCKING 0x0 ;  /* 0x0000000000007b1d */ /* 0x000fe80000010000 */
[----:B------:R-:W-:Y:S06]  /*4ec0*/  HMMA.16816.F32 R40, R52, R66, R40 ;  /* 0x000000423428723c */ /* 0x000fec0000001828 */
[-C--:B-1----:R-:W-:Y:S06]  /*4ed0*/  HMMA.16816.F32 R12, R8, R68.reuse, R12 ;  /* 0x00000044080c723c */ /* 0x082fec000000180c */
[C---:B------:R-:W-:Y:S06]  /*4ee0*/  HMMA.16816.F32 R16, R72.reuse, R68, R16 ;  /* 0x000000444810723c */ /* 0x040fec0000001810 */
[-C--:B------:R-:W-:Y:S06]  /*4ef0*/  HMMA.16816.F32 R20, R72, R70.reuse, R20 ;  /* 0x000000464814723c */ /* 0x080fec0000001814 */
[C---:B------:R-:W-:Y:S06]  /*4f00*/  HMMA.16816.F32 R24, R8.reuse, R70, R24 ;  /* 0x000000460818723c */ /* 0x040fec0000001818 */
[-C--:B--2---:R-:W-:Y:S06]  /*4f10*/  HMMA.16816.F32 R28, R8, R44.reuse, R28 ;  /* 0x0000002c081c723c */ /* 0x084fec000000181c */
[C---:B------:R-:W-:Y:S06]  /*4f20*/  HMMA.16816.F32 R32, R72.reuse, R44, R32 ;  /* 0x0000002c4820723c */ /* 0x040fec0000001820 */
[-C--:B------:R-:W-:Y:S06]  /*4f30*/  HMMA.16816.F32 R36, R72, R46.reuse, R36 ;  /* 0x0000002e4824723c */ /* 0x080fec0000001824 */
[----:B------:R-:W-:Y:S06]  /*4f40*/  HMMA.16816.F32 R40, R8, R46, R40 ;  /* 0x0000002e0828723c */ /* 0x000fec0000001828 */
[-C--:B---3--:R-:W-:Y:S06]  /*4f50*/  HMMA.16816.F32 R12, R4, R48.reuse, R12 ;  /* 0x00000030040c723c */ /* 0x088fec000000180c */
[C---:B----4-:R-:W-:Y:S06]  /*4f60*/  HMMA.16816.F32 R16, R56.reuse, R48, R16 ;  /* 0x000000303810723c */ /* 0x050fec0000001810 */
[-C--:B------:R-:W-:Y:S06]  /*4f70*/  HMMA.16816.F32 R20, R56, R50.reuse, R20 ;  /* 0x000000323814723c */ /* 0x080fec0000001814 */
[C---:B------:R-:W-:Y:S06]  /*4f80*/  HMMA.16816.F32 R24, R4.reuse, R50, R24 ;  /* 0x000000320418723c */ /* 0x040fec0000001818 */
[-C--:B------:R-:W-:Y:S06]  /*4f90*/  HMMA.16816.F32 R28, R4, R60.reuse, R28 ;  /* 0x0000003c041c723c */ /* 0x080fec000000181c */
[C---:B------:R-:W-:Y:S06]  /*4fa0*/  HMMA.16816.F32 R32, R56.reuse, R60, R32 ;  /* 0x0000003c3820723c */ /* 0x040fec0000001820 */
[-C--:B------:R-:W-:Y:S06]  /*4fb0*/  HMMA.16816.F32 R36, R56, R62.reuse, R36 ;  /* 0x0000003e3824723c */ /* 0x080fec0000001824 */
[----:B------:R-:W-:Y:S01]  /*4fc0*/  HMMA.16816.F32 R40, R4, R62, R40 ;  /* 0x0000003e0428723c */ /* 0x000fe20000001828 */
[----:B------:R-:W-:Y:S11]  /*4fd0*/  @!UPT UIADD3 URZ, URZ, URZ, URZ ;  /* 0x0000003f3f3ff290 */ /* 0x000ff6000fffe03f */
[----:B------:R-:W-:Y:S01]  /*4fe0*/  @!UPT UIADD3 URZ, URZ, URZ, URZ ;  /* 0x0000003f3f3ff290 */ /* 0x000fe2000fffe03f */
[----:B------:R-:W-:Y:S11]  /*4ff0*/  @!P2 BRA `(.L_x_30) ;  /* 0x0000000000f4a947 */ /* 0x000ff60003800000 */
[----:B------:R1:W-:Y:S01]  /*5000*/  @P3 STS.128 [R237+0x8000], RZ ;  /* 0x008000ffed003388 */ /* 0x0003e20000000c00 */
[----:B------:R-:W2:Y:S01]  /*5010*/  LDC R7, c[0x0][0x420] ;  /* 0x00010800ff077b82 */ /* 0x000ea20000000800 */
[----:B------:R-:W-:Y:S02]  /*5020*/  IMAD.MOV.U32 R4, RZ, RZ, R242 ;  /* 0x000000ffff047224 */ /* 0x000fe400078e00f2 */
[----:B------:R-:W-:Y:S05]  /*5030*/  IMAD.MOV.U32 R5, RZ, RZ, R244 ;  /* 0x000000ffff057224 */ /* 0x000fea00078e00f4 */
[----:B------:R-:W3:Y:S01]  /*5040*/  LDC R8, c[0x0][0x424] ;  /* 0x00010900ff087b82 */ /* 0x000ee20000000800 */
[C---:B--2---:R-:W-:Y:S05]  /*5050*/  IMAD.U32 R0, R7.reuse, -0x40, RZ ;  /* 0xffffffc007007824 */ /* 0x044fea00078e00ff */
[C---:B------:R-:W-:Y:S02]  /*5060*/  LEA R4, P0, R0.reuse, R4, 0x1 ;  /* 0x0000000400047211 */ /* 0x040fe400078008ff */
[----:B------:R-:W-:Y:S02]  /*5070*/  SHF.R.S32.HI R6, RZ, 0x1f, R0 ;  /* 0x0000001fff067819 */ /* 0x000fe40000011400 */
[----:B------:R-:W-:Y:S02]  /*5080*/  LEA.HI.X.SX32 R5, R0, R5, 0x1, P0 ;  /* 0x0000000500057211 */ /* 0x000fe400000f0eff */
[C---:B------:R-:W-:Y:S02]  /*5090*/  @!P3 LEA R46, P1, R7.reuse, R4, 0x6 ;  /* 0x00000004072eb211 */ /* 0x040fe400078230ff */
[C---:B------:R-:W-:Y:S01]  /*50a0*/  LEA R0, P0, R7.reuse, R0, 0x5 ;  /* 0x0000000007007211 */ /* 0x040fe200078028ff */
[----:B------:R-:W-:Y:S01]  /*50b0*/  @!PT LDS RZ, [RZ] ;  /* 0x00000000fffff984 */ /* 0x000fe20000000800 */
[----:B------:R-:W-:Y:S01]  /*50c0*/  @!PT LDS RZ, [RZ] ;  /* 0x00000000fffff984 */ /* 0x000fe20000000800 */
[----:B------:R-:W-:Y:S01]  /*50d0*/  @!PT LDS RZ, [RZ] ;  /* 0x00000000fffff984 */ /* 0x000fe20000000800 */
[----:B------:R1:W-:Y:S01]  /*50e0*/  @!P3 LDGSTS.E.BYPASS.LTC128B.128 [R237+0x8000], desc[UR6][R4.64] ;  /* 0x0800000004edbfae */ /* 0x0003e2000b901d46 */
[C-C-:B---3--:R-:W-:Y:S02]  /*50f0*/  @!P3 LEA.HI.X R47, R7.reuse, R5, R8.reuse, 0x6, P1 ;  /* 0x00000005072fb211 */ /* 0x148fe400008f3408 */
[C---:B------:R-:W-:Y:S01]  /*5100*/  @!P4 LEA R10, P1, R0.reuse, R242, 0x1 ;  /* 0x000000f2000ac211 */ /* 0x040fe200078208ff */
[----:B------:R1:W-:Y:S01]  /*5110*/  @P5 STS.128 [R237+0xa000], RZ ;  /* 0x00a000ffed005388 */ /* 0x0003e20000000c00 */
[----:B------:R-:W-:Y:S02]  /*5120*/  LEA.HI.X R6, R7, R6, R8, 0x5, P0 ;  /* 0x0000000607067211 */ /* 0x000fe400000f2c08 */
[C---:B------:R-:W-:Y:S01]  /*5130*/  @!P5 LEA R44, P0, R0.reuse, R242, 0x1 ;  /* 0x000000f2002cd211 */ /* 0x040fe200078008ff */
[----:B------:R-:W-:Y:S01]  /*5140*/  @!PT LDS RZ, [RZ] ;  /* 0x00000000fffff984 */ /* 0x000fe20000000800 */
[----:B------:R-:W-:Y:S01]  /*5150*/  @!PT LDS RZ, [RZ] ;  /* 0x00000000fffff984 */ /* 0x000fe20000000800 */
[----:B------:R-:W-:Y:S01]  /*5160*/  @!PT LDS RZ, [RZ] ;  /* 0x00000000fffff984 */ /* 0x000fe20000000800 */
[----:B------:R1:W-:Y:S01]  /*5170*/  @!P5 LDGSTS.E.BYPASS.LTC128B.128 [R237+0xa000], desc[UR6][R4.64+0x80] ;  /* 0x0a00008004eddfae */ /* 0x0003e2000b901d46 */
[CCC-:B------:R-:W-:Y:S02]  /*5180*/  @!P4 LEA.HI.X R11, R0.reuse, R244.reuse, R6.reuse, 0x1, P1 ;  /* 0x000000f4000bc211 */ /* 0x1c0fe400008f0c06 */
[C---:B------:R-:W-:Y:S01]  /*5190*/  @!P5 LEA.HI.X R45, R0.reuse, R244, R6, 0x1, P0 ;  /* 0x000000f4002dd211 */ /* 0x040fe200000f0c06 */
[----:B------:R1:W-:Y:S01]  /*51a0*/  @P4 STS.128 [R237+0xc000], RZ ;  /* 0x00c000ffed004388 */ /* 0x0003e20000000c00 */
[C---:B------:R-:W-:Y:S01]  /*51b0*/  @!P6 LEA R8, P0, R0.reuse, R242, 0x1 ;  /* 0x000000f20008e211 */ /* 0x040fe200078008ff */
[----:B------:R-:W-:Y:S02]  /*51c0*/  IMAD.MOV.U32 R242, RZ, RZ, R4 ;  /* 0x000000fffff27224 */ /* 0x000fe400078e0004 */
[----:B------:R-:W-:Y:S01]  /*51d0*/  @!PT LDS RZ, [RZ] ;  /* 0x00000000fffff984 */ /* 0x000fe20000000800 */
[----:B------:R-:W-:Y:S01]  /*51e0*/  @!PT LDS RZ, [RZ] ;  /* 0x00000000fffff984 */ /* 0x000fe20000000800 */
[----:B------:R-:W-:Y:S01]  /*51f0*/  @!PT LDS RZ, [RZ] ;  /* 0x00000000fffff984 */ /* 0x000fe20000000800 */
[----:B------:R1:W-:Y:S01]  /*5200*/  @!P4 LDGSTS.E.BYPASS.LTC128B.128 [R237+0xc000], desc[UR6][R4.64+0x100] ;  /* 0x0c00010004edcfae */ /* 0x0003e2000b901d46 */
[----:B------:R-:W-:Y:S01]  /*5210*/  @!P6 LEA.HI.X R9, R0, R244, R6, 0x1, P0 ;  /* 0x000000f40009e211 */ /* 0x000fe200000f0c06 */
[----:B------:R-:W-:Y:S02]  /*5220*/  IMAD.MOV.U32 R244, RZ, RZ, R5 ;  /* 0x000000fffff47224 */ /* 0x000fe400078e0005 */
        /* <DEDUP_REMOVED lines=25> */
[----:B------:R-:W0:Y:S02]  /*53c0*/  LDGDEPBAR ;  /* 0x00000000000079af */ /* 0x000e240000000000 */
.L_x_30:
[----:B------:R-:W-:Y:S01]  /*53d0*/  LDSM.16.M88.4 R96, [R232] ;  /* 0x00000000e860783b */ /* 0x000fe20000000200 */
[----:B------:R-:W2:Y:S01]  /*53e0*/  LDC R0, c[0x0][0x270] ;  /* 0x00009c00ff007b82 */ /* 0x000ea20000000800 */
[----:B------:R-:W-:Y:S02]  /*53f0*/  @UP2 UIADD3 UR13, UP1, UR9, -0x100, URZ ;  /* 0xffffff00090d2890 */ /* 0x000fe4000ff3e03f */
[----:B------:R-:W1:Y:S01]  /*5400*/  LDSM.16.MT88.4 R48, [R226] ;  /* 0x00000000e230783b */ /* 0x000e620000004200 */
[----:B------:R-:W-:Y:S02]  /*5410*/  @UP2 UIADD3 UR11, UP0, UR11, -0x100, URZ ;  /* 0xffffff000b0b2890 */ /* 0x000fe4000ff1e03f */
[----:B------:R-:W-:Y:S01]  /*5420*/  @UP2 UIADD3.X UR12, UR8, -0x1, URZ, UP1, !UPT ;  /* 0xffffffff080c2890 */ /* 0x000fe20008ffe43f */
[----:B------:R-:W3:Y:S01]  /*5430*/  LDSM.16.M88.4 R92, [R232+0x800] ;  /* 0x00080000e85c783b */ /* 0x000ee20000000200 */
[----:B------:R-:W-:Y:S03]  /*5440*/  @UP2 UIADD3.X UR10, UR10, -0x1, URZ, UP0, !UPT ;  /* 0xffffffff0a0a2890 */ /* 0x000fe600087fe43f */
[----:B------:R-:W4:Y:S04]  /*5450*/  LDSM.16.MT88.4 R64, [R226+0x1000] ;  /* 0x00100000e240783b */ /* 0x000f280000004200 */
[----:B------:R-:W2:Y:S04]  /*5460*/  LDSM.16.MT88.4 R80, [R226+0x2000] ;  /* 0x00200000e250783b */ /* 0x000ea80000004200 */
[----:B------:R-:W2:Y:S04]  /*5470*/  LDSM.16.MT88.4 R196, [R226+0x3000] ;  /* 0x00300000e2c4783b */ /* 0x000ea80000004200 */
[----:B------:R-:W-:Y:S04]  /*5480*/  LDSM.16.M88.4 R200, [R235] ;  /* 0x00000000ebc8783b */ /* 0x000fe80000000200 */
[----:B------:R-:W2:Y:S04]  /*5490*/  LDSM.16.MT88.4 R204, [R226+0x800] ;  /* 0x00080000e2cc783b */ /* 0x000ea80000004200 */
[----:B------:R-:W2:Y:S04]  /*54a0*/  LDSM.16.M88.4 R208, [R236] ;  /* 0x00000000ecd0783b */ /* 0x000ea80000000200 */
[----:B------:R-:W2:Y:S04]  /*54b0*/  LDSM.16.MT88.4 R212, [R226+0x1800] ;  /* 0x00180000e2d4783b */ /* 0x000ea80000004200 */
[----:B------:R-:W2:Y:S01]  /*54c0*/  LDSM.16.MT88.4 R216, [R226+0x2800] ;  /* 0x00280000e2d8783b */ /* 0x000ea20000004200 */
[-C--:B-1----:R-:W-:Y:S03]  /*54d0*/  HMMA.16816.F32 R4, R96, R48.reuse, RZ ;  /* 0x000000306004723c */ /* 0x082fe600000018ff */
[----:B------:R-:W1:Y:S03]  /*54e0*/  LDSM.16.MT88.4 R220, [R226+0x3800] ;  /* 0x00380000e2dc783b */ /* 0x000e660000004200 */
[C---:B---3--:R-:W-:Y:S06]  /*54f0*/  HMMA.16816.F32 R8, R92.reuse, R48, RZ ;  /* 0x000000305c08723c */ /* 0x048fec00000018ff */
[-C--:B------:R-:W-:Y:S06]  /*5500*/  HMMA.16816.F32 R44, R92, R50.reuse, RZ ;  /* 0x000000325c2c723c */ /* 0x080fec00000018ff */
[C---:B------:R-:W-:Y:S06]  /*5510*/  HMMA.16816.F32 R48, R96.reuse, R50, RZ ;  /* 0x000000326030723c */ /* 0x040fec00000018ff */
[-C--:B----4-:R-:W-:Y:S06]  /*5520*/  HMMA.16816.F32 R52, R96, R64.reuse, RZ ;  /* 0x000000406034723c */ /* 0x090fec00000018ff */
[C---:B------:R-:W-:Y:S06]  /*5530*/  HMMA.16816.F32 R56, R92.reuse, R64, RZ ;  /* 0x000000405c38723c */ /* 0x040fec00000018ff */
[-C--:B------:R-:W-:Y:S06]  /*5540*/  HMMA.16816.F32 R60, R92, R66.reuse, RZ ;  /* 0x000000425c3c723c */ /* 0x080fec00000018ff */
[C---:B------:R-:W-:Y:S06]  /*5550*/  HMMA.16816.F32 R64, R96.reuse, R66, RZ ;  /* 0x000000426040723c */ /* 0x040fec00000018ff */
[-C--:B--2---:R-:W-:Y:S06]  /*5560*/  HMMA.16816.F32 R68, R96, R80.reuse, RZ ;  /* 0x000000506044723c */ /* 0x084fec00000018ff */
[C---:B------:R-:W-:Y:S06]  /*5570*/  HMMA.16816.F32 R72, R92.reuse, R80, RZ ;  /* 0x000000505c48723c */ /* 0x040fec00000018ff */
[-C--:B------:R-:W-:Y:S06]  /*5580*/  HMMA.16816.F32 R76, R92, R82.reuse, RZ ;  /* 0x000000525c4c723c */ /* 0x080fec00000018ff */
[C---:B------:R-:W-:Y:S06]  /*5590*/  HMMA.16816.F32 R80, R96.reuse, R82, RZ ;  /* 0x000000526050723c */ /* 0x040fec00000018ff */
[-C--:B------:R-:W-:Y:S06]  /*55a0*/  HMMA.16816.F32 R84, R96, R196.reuse, RZ ;  /* 0x000000c46054723c */ /* 0x080fec00000018ff */
[C---:B------:R-:W-:Y:S06]  /*55b0*/  HMMA.16816.F32 R88, R92.reuse, R196, RZ ;  /* 0x000000c45c58723c */ /* 0x040fec00000018ff */
[-C--:B------:R-:W-:Y:S06]  /*55c0*/  HMMA.16816.F32 R92, R92, R198.reuse, RZ ;  /* 0x000000c65c5c723c */ /* 0x080fec00000018ff */
[----:B------:R-:W-:Y:S06]  /*55d0*/  HMMA.16816.F32 R96, R96, R198, RZ ;  /* 0x000000c66060723c */ /* 0x000fec00000018ff */
[-C--:B------:R-:W-:Y:S06]  /*55e0*/  HMMA.16816.F32 R4, R200, R204.reuse, R4 ;  /* 0x000000ccc804723c */ /* 0x080fec0000001804 */
[C---:B------:R-:W-:Y:S06]  /*55f0*/  HMMA.16816.F32 R8, R208.reuse, R204, R8 ;  /* 0x000000ccd008723c */ /* 0x040fec0000001808 */
[-C--:B------:R-:W-:Y:S05]  /*5600*/  HMMA.16816.F32 R44, R208, R206.reuse, R44 ;  /* 0x000000ced02c723c */ /* 0x080fea000000182c */
[----:B------:R-:W-:Y:S01]  /*5610*/  @P2 IADD3 R204, P1, R248, UR9, RZ ;  /* 0x00000009f8cc2c10 */ /* 0x000fe2000ff3e0ff */
[C---:B------:R-:W-:Y:S01]  /*5620*/  HMMA.16816.F32 R48, R200.reuse, R206, R48 ;  /* 0x000000cec830723c */ /* 0x040fe20000001830 */
[----:B------:R-:W-:Y:S04]  /*5630*/  @UP2 UMOV UR9, UR13 ;  /* 0x0000000d00092c82 */ /* 0x000fe80008000000 */
[----:B------:R-:W-:Y:S01]  /*5640*/  @P2 IADD3.X R205, R247, UR8, RZ, P1, !PT ;  /* 0x00000008f7cd2c10 */ /* 0x000fe20008ffe4ff */
[-C--:B------:R-:W-:Y:S01]  /*5650*/  HMMA.16816.F32 R52, R200, R212.reuse, R52 ;  /* 0x000000d4c834723c */ /* 0x080fe20000001834 */
[----:B------:R-:W-:Y:S03]  /*5660*/  @UP2 UMOV UR8, UR12 ;  /* 0x0000000c00082c82 */ /* 0x000fe60008000000 */
[----:B------:R-:W5:Y:S01]  /*5670*/  @P2 LDG.E R245, desc[UR6][R204.64+-0x100] ;  /* 0xffff0006ccf52981 */ /* 0x000f62000c1e1900 */
[----:B------:R-:W-:Y:S01]  /*5680*/  IMAD R207, R0, UR20, RZ ;  /* 0x0000001400cf7c24 */ /* 0x000fe2000f8e02ff */
[C---:B------:R-:W-:Y:S02]  /*5690*/  HMMA.16816.F32 R56, R208.reuse, R212, R56 ;  /* 0x000000d4d038723c */ /* 0x040fe40000001838 */
[----:B------:R2:W5:Y:S03]  /*56a0*/  @P2 LDG.E R246, desc[UR6][R204.64+-0xe0] ;  /* 0xffff2006ccf62981 */ /* 0x000566000c1e1900 */
[C---:B------:R-:W-:Y:S01]  /*56b0*/  IMAD.U32 R0, R207.reuse, -0x40, RZ ;  /* 0xffffffc0cf007824 */ /* 0x040fe200078e00ff */
[-C--:B------:R-:W-:Y:S05]  /*56c0*/  HMMA.16816.F32 R60, R208, R214.reuse, R60 ;  /* 0x000000d6d03c723c */ /* 0x080fea000000183c */
[C---:B------:R-:W-:Y:S01]  /*56d0*/  LEA R238, P0, R0.reuse, R238, 0x2 ;  /* 0x000000ee00ee7211 */ /* 0x040fe200078010ff */
[C---:B------:R-:W-:Y:S05]  /*56e0*/  HMMA.16816.F32 R64, R200.reuse, R214, R64 ;  /* 0x000000d6c840723c */ /* 0x040fea0000001840 */
[----:B------:R-:W-:Y:S01]  /*56f0*/  LEA.HI.X.SX32 R239, R0, R239, 0x2, P0 ;  /* 0x000000ef00ef7211 */ /* 0x000fe200000f16ff */
[-C--:B------:R-:W-:Y:S04]  /*5700*/  HMMA.16816.F32 R68, R200, R216.reuse, R68 ;  /* 0x000000d8c844723c */ /* 0x080fe80000001844 */
[----:B------:R3:W-:Y:S01]  /*5710*/  REDG.E.ADD.F32.FTZ.RN.STRONG.GPU desc[UR6][R238.64], R4 ;  /* 0x00000004ee0079a6 */ /* 0x0007e2000c10f386 */
[C---:B------:R-:W-:Y:S01]  /*5720*/  IMAD.SHL.U32 R0, R207.reuse, 0x8, RZ ;  /* 0x00000008cf007824 */ /* 0x040fe200078e00ff */
[C---:B------:R-:W-:Y:S05]  /*5730*/  HMMA.16816.F32 R72, R208.reuse, R216, R72 ;  /* 0x000000d8d048723c */ /* 0x040fea0000001848 */
[CC--:B------:R-:W-:Y:S01]  /*5740*/  LEA R198, P1, R0.reuse, R238.reuse, 0x2 ;  /* 0x000000ee00c67211 */ /* 0x0c0fe200078210ff */
[-C--:B------:R-:W-:Y:S05]  /*5750*/  HMMA.16816.F32 R76, R208, R218.reuse, R76 ;  /* 0x000000dad04c723c */ /* 0x080fea000000184c */
[-C--:B------:R-:W-:Y:S01]  /*5760*/  LEA.HI.X.SX32 R199, R0, R239.reuse, 0x2, P1 ;  /* 0x000000ef00c77211 */ /* 0x080fe200008f16ff */
[C---:B------:R-:W-:Y:S04]  /*5770*/  HMMA.16816.F32 R80, R200.reuse, R218, R80 ;  /* 0x000000dac850723c */ /* 0x040fe80000001850 */
[----:B------:R4:W-:Y:S01]  /*5780*/  REDG.E.ADD.F32.FTZ.RN.STRONG.GPU desc[UR6][R198.64], R5 ;  /* 0x00000005c60079a6 */ /* 0x0009e2000c10f386 */
[C---:B------:R-:W-:Y:S01]  /*5790*/  IMAD.SHL.U32 R196, R207.reuse, 0x10, RZ ;  /* 0x00000010cfc47824 */ /* 0x040fe200078e00ff */
[-C--:B-1----:R-:W-:Y:S05]  /*57a0*/  HMMA.16816.F32 R84, R200, R220.reuse, R84 ;  /* 0x000000dcc854723c */ /* 0x082fea0000001854 */
[CC--:B--2---:R-:W-:Y:S01]  /*57b0*/  LEA R204, P0, R196.reuse, R238.reuse, 0x2 ;  /* 0x000000eec4cc7211 */ /* 0x0c4fe200078010ff */
[C---:B------:R-:W-:Y:S05]  /*57c0*/  HMMA.16816.F32 R88, R208.reuse, R220, R88 ;  /* 0x000000dcd058723c */ /* 0x040fea0000001858 */
[-C--:B------:R-:W-:Y:S01]  /*57d0*/  LEA.HI.X.SX32 R205, R196, R239.reuse, 0x2, P0 ;  /* 0x000000efc4cd7211 */ /* 0x080fe200000f16ff */
[-C--:B------:R-:W-:Y:S04]  /*57e0*/  HMMA.16816.F32 R92, R208, R222.reuse, R92 ;  /* 0x000000ded05c723c */ /* 0x080fe8000000185c */
[----:B------:R1:W-:Y:S01]  /*57f0*/  REDG.E.ADD.F32.FTZ.RN.STRONG.GPU desc[UR6][R204.64], R6 ;  /* 0x00000006cc0079a6 */ /* 0x0003e2000c10f386 */
[C---:B------:R-:W-:Y:S01]  /*5800*/  IMAD R197, R207.reuse, 0x28, RZ ;  /* 0x00000028cfc57824 */ /* 0x040fe200078e02ff */
[----:B------:R-:W-:Y:S05]  /*5810*/  HMMA.16816.F32 R96, R200, R222, R96 ;  /* 0x000000dec860723c */ /* 0x000fea0000001860 */
[C---:B------:R-:W-:Y:S02]  /*5820*/  IMAD R208, R207.reuse, 0x18, RZ ;  /* 0x00000018cfd07824 */ /* 0x040fe400078e02ff */
[C---:B------:R-:W-:Y:S04]  /*5830*/  IMAD.SHL.U32 R210, R207.reuse, 0x20, RZ ;  /* 0x00000020cfd27824 */ /* 0x040fe800078e00ff */
[-C--:B---3--:R-:W-:Y:S01]  /*5840*/  LEA R4, P0, R208, R238.reuse, 0x2 ;  /* 0x000000eed0047211 */ /* 0x088fe200078010ff */
[C---:B------:R-:W-:Y:S01]  /*5850*/  IMAD R209, R207.reuse, 0x30, RZ ;  /* 0x00000030cfd17824 */ /* 0x040fe200078e02ff */
[-C--:B------:R-:W-:Y:S02]  /*5860*/  LEA R206, P1, R210, R238.reuse, 0x2 ;  /* 0x000000eed2ce7211 */ /* 0x080fe400078210ff */
[-C--:B----4-:R-:W-:Y:S01]  /*5870*/  LEA.HI.X.SX32 R5, R208, R239.reuse, 0x2, P0 ;  /* 0x000000efd0057211 */ /* 0x090fe200000f16ff */
[----:B------:R-:W-:Y:S01]  /*5880*/  IMAD R208, R207, 0x38, RZ ;  /* 0x00000038cfd07824 */ /* 0x000fe200078e02ff */
[-C--:B------:R-:W-:Y:S03]  /*5890*/  LEA.HI.X.SX32 R207, R210, R239.reuse, 0x2, P1 ;  /* 0x000000efd2cf7211 */ /* 0x080fe600008f16ff */
[----:B------:R2:W-:Y:S04]  /*58a0*/  REDG.E.ADD.F32.FTZ.RN.STRONG.GPU desc[UR6][R4.64], R7 ;  /* 0x00000007040079a6 */ /* 0x0005e8000c10f386 */
[----:B------:R3:W-:Y:S01]  /*58b0*/  REDG.E.ADD.F32.FTZ.RN.STRONG.GPU desc[UR6][R206.64], R8 ;  /* 0x00000008ce0079a6 */ /* 0x0007e2000c10f386 */
[-C--:B-1----:R-:W-:Y:S02]  /*58c0*/  LEA R204, P0, R197, R238.reuse, 0x2 ;  /* 0x000000eec5cc7211 */ /* 0x082fe400078010ff */
[-C--:B------:R-:W-:Y:S02]  /*58d0*/  LEA R6, P1, R209, R238.reuse, 0x2 ;  /* 0x000000eed1067211 */ /* 0x080fe400078210ff */
[-C--:B------:R-:W-:Y:S01]  /*58e0*/  LEA.HI.X.SX32 R205, R197, R239.reuse, 0x2, P0 ;  /* 0x000000efc5cd7211 */ /* 0x080fe200000f16ff */
[----:B------:R-:W-:Y:S04]  /*58f0*/  VIADD R197, R196, 0x20 ;  /* 0x00000020c4c57836 */ /* 0x000fe80000000000 */
[----:B------:R1:W-:Y:S01]  /*5900*/  REDG.E.ADD.F32.FTZ.RN.STRONG.GPU desc[UR6][R204.64], R9 ;  /* 0x00000009cc0079a6 */ /* 0x0003e2000c10f386 */
[-C--:B--2---:R-:W-:Y:S02]  /*5910*/  LEA.HI.X.SX32 R7, R209, R239.reuse, 0x2, P1 ;  /* 0x000000efd1077211 */ /* 0x084fe400008f16ff */
[CC--:B------:R-:W-:Y:S03]  /*5920*/  LEA R4, P0, R208.reuse, R238.reuse, 0x2 ;  /* 0x000000eed0047211 */ /* 0x0c0fe600078010ff */
[----:B------:R2:W-:Y:S01]  /*5930*/  REDG.E.ADD.F32.FTZ.RN.STRONG.GPU desc[UR6][R6.64], R10 ;  /* 0x0000000a060079a6 */ /* 0x0005e2000c10f386 */
[-C--:B------:R-:W-:Y:S02]  /*5940*/  LEA.HI.X.SX32 R5, R208, R239.reuse, 0x2, P0 ;  /* 0x000000efd0057211 */ /* 0x080fe400000f16ff */
[CC--:B---3--:R-:W-:Y:S03]  /*5950*/  LEA R8, P0, R197.reuse, R238.reuse, 0x2 ;  /* 0x000000eec5087211 */ /* 0x0c8fe600078010ff */
[----:B------:R3:W-:Y:S01]  /*5960*/  REDG.E.ADD.F32.FTZ.RN.STRONG.GPU desc[UR6][R4.64], R11 ;  /* 0x0000000b040079a6 */ /* 0x0007e2000c10f386 */
[-C--:B-1----:R-:W-:Y:S03]  /*5970*/  LEA.HI.X.SX32 R9, R197, R239.reuse, 0x2, P0 ;  /* 0x000000efc5097211 */ /* 0x082fe600000f16ff */
[----:B------:R1:W-:Y:S04]  /*5980*/  REDG.E.ADD.F32.FTZ.RN.STRONG.GPU desc[UR6][R238.64+0x80], R48 ;  /* 0x00008030ee0079a6 */ /* 0x0003e8000c10f386 */
[----:B------:R4:W-:Y:S04]  /*5990*/  REDG.E.ADD.F32.FTZ.RN.STRONG.GPU desc[UR6][R198.64+0x80], R49 ;  /* 0x00008031c60079a6 */ /* 0x0009e8000c10f386 */
[----:B------:R4:W-:Y:S01]  /*59a0*/  REDG.E.ADD.F32.FTZ.RN.STRONG.GPU desc[UR6][R8.64], R50 ;  /* 0x00000032080079a6 */ /* 0x0009e2000c10f386 */
[C---:B--2---:R-:W-:Y:S05]  /*59b0*/  IMAD.IADD R7, R0.reuse, 0x1, R197 ;  /* 0x0000000100077824 */ /* 0x044fea00078e02c5 */
[CC--:B------:R-:W-:Y:S01]  /*59c0*/  LEA R6, P1, R7.reuse, R238.reuse, 0x2 ;  /* 0x000000ee07067211 */ /* 0x0c0fe200078210ff */
[C---:B---3--:R-:W-:Y:S03]  /*59d0*/  IMAD.IADD R4, R0.reuse, 0x1, R7 ;  /* 0x0000000100047824 */ /* 0x048fe600078e0207 */
[-C--:B------:R-:W-:Y:S01]  /*59e0*/  LEA.HI.X.SX32 R7, R7, R239.reuse, 0x2, P1 ;  /* 0x000000ef07077211 */ /* 0x080fe200008f16ff */
[----:B------:R-:W-:Y:S01]  /*59f0*/  IMAD.IADD R5, R0, 0x1, R4 ;  /* 0x0000000100057824 */ /* 0x000fe200078e0204 */
[CC--:B-1----:R-:W-:Y:S03]  /*5a00*/  LEA R48, P0, R4.reuse, R238.reuse, 0x2 ;  /* 0x000000ee04307211 */ /* 0x0c2fe600078010ff */
[----:B------:R1:W-:Y:S01]  /*5a10*/  REDG.E.ADD.F32.FTZ.RN.STRONG.GPU desc[UR6][R6.64], R51 ;  /* 0x00000033060079a6 */ /* 0x0003e2000c10f386 */
[-C--:B----4-:R-:W-:Y:S01]  /*5a20*/  LEA.HI.X.SX32 R49, R4, R239.reuse, 0x2, P0 ;  /* 0x000000ef04317211 */ /* 0x090fe200000f16ff */
[----:B------:R-:W-:Y:S01]  /*5a30*/  IMAD.IADD R4, R0, 0x1, R5 ;  /* 0x0000000100047824 */ /* 0x000fe200078e0205 */
[CC--:B------:R-:W-:Y:S03]  /*5a40*/  LEA R10, P0, R5.reuse, R238.reuse, 0x2 ;  /* 0x000000ee050a7211 */ /* 0x0c0fe600078010ff */
[----:B------:R-:W-:Y:S01]  /*5a50*/  REDG.E.ADD.F32.FTZ.RN.STRONG.GPU desc[UR6][R48.64], R44 ;  /* 0x0000002c300079a6 */ /* 0x000fe2000c10f386 */
[-C--:B------:R-:W-:Y:S02]  /*5a60*/  LEA R8, P1, R4, R238.reuse, 0x2 ;  /* 0x000000ee04087211 */ /* 0x080fe400078210ff */
[-C--:B------:R-:W-:Y:S01]  /*5a70*/  LEA.HI.X.SX32 R11, R5, R239.reuse, 0x2, P0 ;  /* 0x000000ef050b7211 */ /* 0x080fe200000f16ff */
[----:B------:R-:W-:Y:S01]  /*5a80*/  VIADD R5, R196, 0x40 ;  /* 0x00000040c4057836 */ /* 0x000fe20000000000 */
[-C--:B------:R-:W-:Y:S03]  /*5a90*/  LEA.HI.X.SX32 R9, R4, R239.reuse, 0x2, P1 ;  /* 0x000000ef04097211 */ /* 0x080fe600008f16ff */
[----:B------:R2:W-:Y:S04]  /*5aa0*/  REDG.E.ADD.F32.FTZ.RN.STRONG.GPU desc[UR6][R10.64], R45 ;  /* 0x0000002d0a0079a6 */ /* 0x0005e8000c10f386 */
[----:B------:R3:W-:Y:S01]  /*5ab0*/  REDG.E.ADD.F32.FTZ.RN.STRONG.GPU desc[UR6][R8.64], R46 ;  /* 0x0000002e080079a6 */ /* 0x0007e2000c10f386 */
[C---:B-1----:R-:W-:Y:S05]  /*5ac0*/  IMAD.IADD R7, R0.reuse, 0x1, R4 ;  /* 0x0000000100077824 */ /* 0x042fea00078e0204 */
[CC--:B------:R-:W-:Y:S04]  /*5ad0*/  LEA R6, P0, R7.reuse, R238.reuse, 0x2 ;  /* 0x000000ee07067211 */ /* 0x0c0fe800078010ff */
[-C--:B------:R-:W-:Y:S05]  /*5ae0*/  LEA.HI.X.SX32 R7, R7, R239.reuse, 0x2, P0 ;  /* 0x000000ef07077211 */ /* 0x080fea00000f16ff */
[----:B------:R1:W-:Y:S01]  /*5af0*/  REDG.E.ADD.F32.FTZ.RN.STRONG.GPU desc[UR6][R6.64], R47 ;  /* 0x0000002f060079a6 */ /* 0x0003e2000c10f386 */
[C---:B--2---:R-:W-:Y:S03]  /*5b00*/  IMAD.IADD R10, R0.reuse, 0x1, R5 ;  /* 0x00000001000a7824 */ /* 0x044fe600078e0205 */
[----:B------:R-:W-:Y:S01]  /*5b10*/  REDG.E.ADD.F32.FTZ.RN.STRONG.GPU desc[UR6][R238.64+0x100], R52 ;  /* 0x00010034ee0079a6 */ /* 0x000fe2000c10f386 */
[CC--:B---3--:R-:W-:Y:S01]  /*5b20*/  LEA R8, P0, R5.reuse, R238.reuse, 0x2 ;  /* 0x000000ee05087211 */ /* 0x0c8fe200078010ff */
[C---:B------:R-:W-:Y:S02]  /*5b30*/  IMAD.IADD R4, R0.reuse, 0x1, R10 ;  /* 0x0000000100047824 */ /* 0x040fe400078e020a */
[----:B------:R-:W-:Y:S01]  /*5b40*/  REDG.E.ADD.F32.FTZ.RN.STRONG.GPU desc[UR6][R198.64+0x100], R53 ;  /* 0x00010035c60079a6 */ /* 0x000fe2000c10f386 */
[-C--:B------:R-:W-:Y:S01]  /*5b50*/  LEA.HI.X.SX32 R9, R5, R239.reuse, 0x2, P0 ;  /* 0x000000ef05097211 */ /* 0x080fe200000f16ff */
[----:B------:R-:W-:Y:S01]  /*5b60*/  IMAD.IADD R5, R0, 0x1, R4 ;  /* 0x0000000100057824 */ /* 0x000fe200078e0204 */
[CC--:B------:R-:W-:Y:S03]  /*5b70*/  LEA R44, P0, R4.reuse, R238.reuse, 0x2 ;  /* 0x000000ee042c7211 */ /* 0x0c0fe600078010ff */
[----:B------:R2:W-:Y:S01]  /*5b80*/  REDG.E.ADD.F32.FTZ.RN.STRONG.GPU desc[UR6][R8.64], R54 ;  /* 0x00000036080079a6 */ /* 0x0005e2000c10f386 */
[-C--:B------:R-:W-:Y:S01]  /*5b90*/  LEA.HI.X.SX32 R45, R4, R239.reuse, 0x2, P0 ;  /* 0x000000ef042d7211 */ /* 0x080fe200000f16ff */
[----:B------:R-:W-:Y:S01]  /*5ba0*/  IMAD.IADD R4, R0, 0x1, R5 ;  /* 0x0000000100047824 */ /* 0x000fe200078e0205 */
[CC--:B-1----:R-:W-:Y:S04]  /*5bb0*/  LEA R6, P1, R10.reuse, R238.reuse, 0x2 ;  /* 0x000000ee0a067211 */ /* 0x0c2fe800078210ff */
[-C--:B------:R-:W-:Y:S02]  /*5bc0*/  LEA.HI.X.SX32 R7, R10, R239.reuse, 0x2, P1 ;  /* 0x000000ef0a077211 */ /* 0x080fe400008f16ff */
[CC--:B------:R-:W-:Y:S03]  /*5bd0*/  LEA R10, P0, R5.reuse, R238.reuse, 0x2 ;  /* 0x000000ee050a7211 */ /* 0x0c0fe600078010ff */
[----:B------:R1:W-:Y:S01]  /*5be0*/  REDG.E.ADD.F32.FTZ.RN.STRONG.GPU desc[UR6][R6.64], R55 ;  /* 0x00000037060079a6 */ /* 0x0003e2000c10f386 */
[-C--:B------:R-:W-:Y:S01]  /*5bf0*/  LEA.HI.X.SX32 R11, R5, R239.reuse, 0x2, P0 ;  /* 0x000000ef050b7211 */ /* 0x080fe200000f16ff */
[----:B------:R-:W-:Y:S02]  /*5c00*/  VIADD R5, R196, 0x60 ;  /* 0x00000060c4057836 */ /* 0x000fe40000000000 */
[----:B------:R-:W-:Y:S01]  /*5c10*/  LDSM.16.MT88.4 R52, [R3+0x14400] ;  /* 0x014400000334783b */ /* 0x000fe20000004200 */
[CC--:B--2---:R-:W-:Y:S03]  /*5c20*/  LEA R8, P1, R4.reuse, R238.reuse, 0x2 ;  /* 0x000000ee04087211 */ /* 0x0c4fe600078210ff */
[----:B------:R-:W-:Y:S01]  /*5c30*/  REDG.E.ADD.F32.FTZ.RN.STRONG.GPU desc[UR6][R44.64], R56 ;  /* 0x000000382c0079a6 */ /* 0x000fe2000c10f386 */
[-C--:B------:R-:W-:Y:S03]  /*5c40*/  LEA.HI.X.SX32 R9, R4, R239.reuse, 0x2, P1 ;  /* 0x000000ef04097211 */ /* 0x080fe600008f16ff */
[----:B------:R2:W-:Y:S04]  /*5c50*/  REDG.E.ADD.F32.FTZ.RN.STRONG.GPU desc[UR6][R10.64], R57 ;  /* 0x000000390a0079a6 */ /* 0x0005e8000c10f386 */
[----:B------:R3:W-:Y:S01]  /*5c60*/  REDG.E.ADD.F32.FTZ.RN.STRONG.GPU desc[UR6][R8.64], R58 ;  /* 0x0000003a080079a6 */ /* 0x0007e2000c10f386 */
[C---:B-1----:R-:W-:Y:S05]  /*5c70*/  IMAD.IADD R7, R0.reuse, 0x1, R4 ;  /* 0x0000000100077824 */ /* 0x042fea00078e0204 */
[CC--:B------:R-:W-:Y:S04]  /*5c80*/  LEA R6, P0, R7.reuse, R238.reuse, 0x2 ;  /* 0x000000ee07067211 */ /* 0x0c0fe800078010ff */
[-C--:B------:R-:W-:Y:S01]  /*5c90*/  LEA.HI.X.SX32 R7, R7, R239.reuse, 0x2, P0 ;  /* 0x000000ef07077211 */ /* 0x080fe200000f16ff */
[C---:B--2---:R-:W-:Y:S04]  /*5ca0*/  IMAD.IADD R10, R0.reuse, 0x1, R5 ;  /* 0x00000001000a7824 */ /* 0x044fe800078e0205 */
[----:B------:R1:W-:Y:S01]  /*5cb0*/  REDG.E.ADD.F32.FTZ.RN.STRONG.GPU desc[UR6][R6.64], R59 ;  /* 0x0000003b060079a6 */ /* 0x0003e2000c10f386 */
[CC--:B---3--:R-:W-:Y:S01]  /*5cc0*/  LEA R8, P0, R5.reuse, R238.reuse, 0x2 ;  /* 0x000000ee05087211 */ /* 0x0c8fe200078010ff */
[C---:B------:R-:W-:Y:S02]  /*5cd0*/  IMAD.IADD R4, R0.reuse, 0x1, R10 ;  /* 0x0000000100047824 */ /* 0x040fe400078e020a */
[----:B------:R-:W-:Y:S01]  /*5ce0*/  REDG.E.ADD.F32.FTZ.RN.STRONG.GPU desc[UR6][R238.64+0x180], R64 ;  /* 0x00018040ee0079a6 */ /* 0x000fe2000c10f386 */
[-C--:B------:R-:W-:Y:S01]  /*5cf0*/  LEA.HI.X.SX32 R9, R5, R239.reuse, 0x2, P0 ;  /* 0x000000ef05097211 */ /* 0x080fe200000f16ff */
[----:B------:R-:W-:Y:S02]  /*5d00*/  IMAD.IADD R5, R0, 0x1, R4 ;  /* 0x0000000100057824 */ /* 0x000fe400078e0204 */
[----:B------:R-:W-:Y:S01]  /*5d10*/  REDG.E.ADD.F32.FTZ.RN.STRONG.GPU desc[UR6][R198.64+0x180], R65 ;  /* 0x00018041c60079a6 */ /* 0x000fe2000c10f386 */
        /* <DEDUP_REMOVED lines=9> */
[----:B------:R-:W-:Y:S01]  /*5db0*/  VIADD R5, R196, 0x80 ;  /* 0x00000080c4057836 */ /* 0x000fe20000000000 */
[CC--:B--2---:R-:W-:Y:S01]  /*5dc0*/  LEA R8, P1, R4.reuse, R238.reuse, 0x2 ;  /* 0x000000ee04087211 */ /* 0x0c4fe200078210ff */
[----:B------:R-:W-:Y:S03]  /*5dd0*/  REDG.E.ADD.F32.FTZ.RN.STRONG.GPU desc[UR6][R44.64], R60 ;  /* 0x0000003c2c0079a6 */ /* 0x000fe6000c10f386 */
[-C--:B------:R-:W-:Y:S01]  /*5de0*/  LEA.HI.X.SX32 R9, R4, R239.reuse, 0x2, P1 ;  /* 0x000000ef04097211 */ /* 0x080fe200008f16ff */
[----:B------:R2:W-:Y:S04]  /*5df0*/  REDG.E.ADD.F32.FTZ.RN.STRONG.GPU desc[UR6][R10.64], R61 ;  /* 0x0000003d0a0079a6 */ /* 0x0005e8000c10f386 */
[----:B------:R3:W-:Y:S01]  /*5e00*/  REDG.E.ADD.F32.FTZ.RN.STRONG.GPU desc[UR6][R8.64], R62 ;  /* 0x0000003e080079a6 */ /* 0x0007e2000c10f386 */
[C---:B-1----:R-:W-:Y:S05]  /*5e10*/  IMAD.IADD R7, R0.reuse, 0x1, R4 ;  /* 0x0000000100077824 */ /* 0x042fea00078e0204 */
[CC--:B------:R-:W-:Y:S01]  /*5e20*/  LEA R6, P0, R7.reuse, R238.reuse, 0x2 ;  /* 0x000000ee07067211 */ /* 0x0c0fe200078010ff */
[C---:B--2---:R-:W-:Y:S03]  /*5e30*/  IMAD.IADD R10, R0.reuse, 0x1, R5 ;  /* 0x00000001000a7824 */ /* 0x044fe600078e0205 */
[-C--:B------:R-:W-:Y:S02]  /*5e40*/  LEA.HI.X.SX32 R7, R7, R239.reuse, 0x2, P0 ;  /* 0x000000ef07077211 */ /* 0x080fe400000f16ff */
[CC--:B---3--:R-:W-:Y:S01]  /*5e50*/  LEA R8, P0, R5.reuse, R238.reuse, 0x2 ;  /* 0x000000ee05087211 */ /* 0x0c8fe200078010ff */
[C---:B------:R-:W-:Y:S02]  /*5e60*/  IMAD.IADD R4, R0.reuse, 0x1, R10 ;  /* 0x0000000100047824 */ /* 0x040fe400078e020a */
[----:B------:R1:W-:Y:S01]  /*5e70*/  REDG.E.ADD.F32.FTZ.RN.STRONG.GPU desc[UR6][R6.64], R63 ;  /* 0x0000003f060079a6 */ /* 0x0003e2000c10f386 */
[-C--:B------:R-:W-:Y:S01]  /*5e80*/  LEA.HI.X.SX32 R9, R5, R239.reuse, 0x2, P0 ;  /* 0x000000ef05097211 */ /* 0x080fe200000f16ff */
[----:B------:R-:W-:Y:S02]  /*5e90*/  IMAD.IADD R5, R0, 0x1, R4 ;  /* 0x0000000100057824 */ /* 0x000fe400078e0204 */
[----:B------:R-:W-:Y:S01]  /*5ea0*/  REDG.E.ADD.F32.FTZ.RN.STRONG.GPU desc[UR6][R238.64+0x200], R68 ;  /* 0x00020044ee0079a6 */ /* 0x000fe2000c10f386 */
[CC--:B------:R-:W-:Y:S03]  /*5eb0*/  LEA R44, P0, R4.reuse, R238.reuse, 0x2 ;  /* 0x000000ee042c7211 */ /* 0x0c0fe600078010ff */
[----:B------:R-:W-:Y:S01]  /*5ec0*/  REDG.E.ADD.F32.FTZ.RN.STRONG.GPU desc[UR6][R198.64+0x200], R69 ;  /* 0x00020045c60079a6 */ /* 0x000fe2000c10f386 */
[-C--:B------:R-:W-:Y:S01]  /*5ed0*/  LEA.HI.X.SX32 R45, R4, R239.reuse, 0x2, P0 ;  /* 0x000000ef042d7211 */ /* 0x080fe200000f16ff */
[----:B------:R-:W-:Y:S02]  /*5ee0*/  IMAD.IADD R4, R0, 0x1, R5 ;  /* 0x0000000100047824 */ /* 0x000fe400078e0205 */
[----:B------:R2:W-:Y:S04]  /*5ef0*/  REDG.E.ADD.F32.FTZ.RN.STRONG.GPU desc[UR6][R8.64], R70 ;  /* 0x00000046080079a6 */ /* 0x0005e8000c10f386 */
[----:B------:R-:W-:Y:S01]  /*5f00*/  LDSM.16.MT88.4 R60, [R225+0x14400] ;  /* 0x01440000e13c783b */ /* 0x000fe20000004200 */
        /* <DEDUP_REMOVED lines=9> */
[----:B------:R-:W-:Y:S04]  /*5fa0*/  REDG.E.ADD.F32.FTZ.RN.STRONG.GPU desc[UR6][R10.64], R73 ;  /* 0x000000490a0079a6 */ /* 0x000fe8000c10f386 */
[----:B------:R2:W-:Y:S01]  /*5fb0*/  REDG.E.ADD.F32.FTZ.RN.STRONG.GPU desc[UR6][R8.64], R74 ;  /* 0x0000004a080079a6 */ /* 0x0005e2000c10f386 */
[C---:B-1----:R-:W-:Y:S05]  /*5fc0*/  IMAD.IADD R7, R0.reuse, 0x1, R4 ;  /* 0x0000000100077824 */ /* 0x042fea00078e0204 */
[CC--:B------:R-:W-:Y:S04]  /*5fd0*/  LEA R6, P0, R7.reuse, R238.reuse, 0x2 ;  /* 0x000000ee07067211 */ /* 0x0c0fe800078010ff */
[-C--:B------:R-:W-:Y:S01]  /*5fe0*/  LEA.HI.X.SX32 R7, R7, R239.reuse, 0x2, P0 ;  /* 0x000000ef07077211 */ /* 0x080fe200000f16ff */
[C---:B--2---:R-:W-:Y:S04]  /*5ff0*/  IMAD.IADD R8, R0.reuse, 0x1, R5 ;  /* 0x0000000100087824 */ /* 0x044fe800078e0205 */
[----:B------:R1:W-:Y:S01]  /*6000*/  REDG.E.ADD.F32.FTZ.RN.STRONG.GPU desc[UR6][R6.64], R75 ;  /* 0x0000004b060079a6 */ /* 0x0003e2000c10f386 */
[----:B------:R-:W-:Y:S01]  /*6010*/  IMAD.IADD R4, R0, 0x1, R8 ;  /* 0x0000000100047824 */ /* 0x000fe200078e0208 */
[CC--:B------:R-:W-:Y:S02]  /*6020*/  LEA R44, P1, R8.reuse, R238.reuse, 0x2 ;  /* 0x000000ee082c7211 */ /* 0x0c0fe400078210ff */
[----:B------:R-:W-:Y:S02]  /*6030*/  REDG.E.ADD.F32.FTZ.RN.STRONG.GPU desc[UR6][R238.64+0x280], R80 ;  /* 0x00028050ee0079a6 */ /* 0x000fe4000c10f386 */
[-C--:B------:R-:W-:Y:S02]  /*6040*/  LEA.HI.X.SX32 R45, R8, R239.reuse, 0x2, P1 ;  /* 0x000000ef082d7211 */ /* 0x080fe400008f16ff */
[----:B------:R-:W-:Y:S01]  /*6050*/  REDG.E.ADD.F32.FTZ.RN.STRONG.GPU desc[UR6][R198.64+0x280], R81 ;  /* 0x00028051c60079a6 */ /* 0x000fe2000c10f386 */
[CC--:B-1----:R-:W-:Y:S04]  /*6060*/  LEA R6, P0, R5.reuse, R238.reuse, 0x2 ;  /* 0x000000ee05067211 */ /* 0x0c2fe800078010ff */
[-C--:B------:R-:W-:Y:S01]  /*6070*/  LEA.HI.X.SX32 R7, R5, R239.reuse, 0x2, P0 ;  /* 0x000000ef05077211 */ /* 0x080fe200000f16ff */
[----:B------:R-:W-:Y:S01]  /*6080*/  IMAD.IADD R5, R0, 0x1, R4 ;  /* 0x0000000100057824 */ /* 0x000fe200078e0204 */
[CC--:B------:R-:W-:Y:S03]  /*6090*/  LEA R10, P0, R4.reuse, R238.reuse, 0x2 ;  /* 0x000000ee040a7211 */ /* 0x0c0fe600078010ff */
[----:B------:R1:W-:Y:S01]  /*60a0*/  REDG.E.ADD.F32.FTZ.RN.STRONG.GPU desc[UR6][R6.64], R82 ;  /* 0x00000052060079a6 */ /* 0x0003e2000c10f386 */
[-C--:B------:R-:W-:Y:S01]  /*60b0*/  LEA.HI.X.SX32 R11, R4, R239.reuse, 0x2, P0 ;  /* 0x000000ef040b7211 */ /* 0x080fe200000f16ff */
[C---:B------:R-:W-:Y:S01]  /*60c0*/  IMAD.IADD R4, R0.reuse, 0x1, R5 ;  /* 0x0000000100047824 */ /* 0x040fe200078e0205 */
[CC--:B------:R-:W-:Y:S01]  /*60d0*/  LEA R8, P0, R5.reuse, R238.reuse, 0x2 ;  /* 0x000000ee05087211 */ /* 0x0c0fe200078010ff */
[----:B------:R-:W-:Y:S03]  /*60e0*/  REDG.E.ADD.F32.FTZ.RN.STRONG.GPU desc[UR6][R44.64], R83 ;  /* 0x000000532c0079a6 */ /* 0x000fe6000c10f386 */
[-C--:B------:R-:W-:Y:S01]  /*60f0*/  LEA.HI.X.SX32 R9, R5, R239.reuse, 0x2, P0 ;  /* 0x000000ef05097211 */ /* 0x080fe200000f16ff */
[----:B------:R-:W-:Y:S01]  /*6100*/  REDG.E.ADD.F32.FTZ.RN.STRONG.GPU desc[UR6][R10.64], R76 ;  /* 0x0000004c0a0079a6 */ /* 0x000fe2000c10f386 */
[----:B------:R-:W-:Y:S03]  /*6110*/  IMAD.IADD R5, R0, 0x1, R4 ;  /* 0x0000000100057824 */ /* 0x000fe600078e0204 */
[----:B------:R2:W-:Y:S01]  /*6120*/  REDG.E.ADD.F32.FTZ.RN.STRONG.GPU desc[UR6][R8.64], R77 ;  /* 0x0000004d080079a6 */ /* 0x0005e2000c10f386 */
[CC--:B-1----:R-:W-:Y:S04]  /*6130*/  LEA R6, P0, R4.reuse, R238.reuse, 0x2 ;  /* 0x000000ee04067211 */ /* 0x0c2fe800078010ff */
[-C--:B------:R-:W-:Y:S02]  /*6140*/  LEA.HI.X.SX32 R7, R4, R239.reuse, 0x2, P0 ;  /* 0x000000ef04077211 */ /* 0x080fe400000f16ff */
[CC--:B------:R-:W-:Y:S03]  /*6150*/  LEA R4, P0, R5.reuse, R238.reuse, 0x2 ;  /* 0x000000ee05047211 */ /* 0x0c0fe600078010ff */
[----:B------:R1:W-:Y:S01]  /*6160*/  REDG.E.ADD.F32.FTZ.RN.STRONG.GPU desc[UR6][R6.64], R78 ;  /* 0x0000004e060079a6 */ /* 0x0003e2000c10f386 */
[-C--:B------:R-:W-:Y:S01]  /*6170*/  LEA.HI.X.SX32 R5, R5, R239.reuse, 0x2, P0 ;  /* 0x000000ef05057211 */ /* 0x080fe200000f16ff */
[C---:B--2---:R-:W-:Y:S02]  /*6180*/  VIADD R9, R196.reuse, 0xc0 ;  /* 0x000000c0c4097836 */ /* 0x044fe40000000000 */
[----:B------:R-:W-:Y:S02]  /*6190*/  VIADD R196, R196, 0xe0 ;  /* 0x000000e0c4c47836 */ /* 0x000fe40000000000 */
[----:B------:R2:W-:Y:S01]  /*61a0*/  REDG.E.ADD.F32.FTZ.RN.STRONG.GPU desc[UR6][R4.64], R79 ;  /* 0x0000004f040079a6 */ /* 0x0005e2000c10f386 */
[CC--:B------:R-:W-:Y:S03]  /*61b0*/  LEA R8, P0, R9.reuse, R238.reuse, 0x2 ;  /* 0x000000ee09087211 */ /* 0x0c0fe600078010ff */
[----:B------:R-:W-:Y:S04]  /*61c0*/  REDG.E.ADD.F32.FTZ.RN.STRONG.GPU desc[UR6][R238.64+0x300], R84 ;  /* 0x00030054ee0079a6 */ /* 0x000fe8000c10f386 */
[----:B------:R-:W-:Y:S01]  /*61d0*/  REDG.E.ADD.F32.FTZ.RN.STRONG.GPU desc[UR6][R198.64+0x300], R85 ;  /* 0x00030055c60079a6 */ /* 0x000fe2000c10f386 */
[C---:B-1----:R-:W-:Y:S01]  /*61e0*/  IMAD.IADD R7, R0.reuse, 0x1, R9 ;  /* 0x0000000100077824 */ /* 0x042fe200078e0209 */
[-C--:B------:R-:W-:Y:S04]  /*61f0*/  LEA.HI.X.SX32 R9, R9, R239.reuse, 0x2, P0 ;  /* 0x000000ef09097211 */ /* 0x080fe800000f16ff */
[CC--:B------:R-:W-:Y:S01]  /*6200*/  LEA R6, P1, R7.reuse, R238.reuse, 0x2 ;  /* 0x000000ee07067211 */ /* 0x0c0fe200078210ff */
[C---:B--2---:R-:W-:Y:S01]  /*6210*/  IMAD.IADD R4, R0.reuse, 0x1, R7 ;  /* 0x0000000100047824 */ /* 0x044fe200078e0207 */
[----:B------:R1:W-:Y:S02]  /*6220*/  REDG.E.ADD.F32.FTZ.RN.STRONG.GPU desc[UR6][R8.64], R86 ;  /* 0x00000056080079a6 */ /* 0x0003e4000c10f386 */
[-C--:B------:R-:W-:Y:S01]  /*6230*/  LEA.HI.X.SX32 R7, R7, R239.reuse, 0x2, P1 ;  /* 0x000000ef07077211 */ /* 0x080fe200008f16ff */
[----:B------:R-:W-:Y:S01]  /*6240*/  IMAD.IADD R5, R0, 0x1, R4 ;  /* 0x0000000100057824 */ /* 0x000fe200078e0204 */
[CC--:B------:R-:W-:Y:S03]  /*6250*/  LEA R44, P0, R4.reuse, R238.reuse, 0x2 ;  /* 0x000000ee042c7211 */ /* 0x0c0fe600078010ff */
[----:B------:R2:W-:Y:S01]  /*6260*/  REDG.E.ADD.F32.FTZ.RN.STRONG.GPU desc[UR6][R6.64], R87 ;  /* 0x00000057060079a6 */ /* 0x0005e2000c10f386 */
[-C--:B------:R-:W-:Y:S01]  /*6270*/  LEA.HI.X.SX32 R45, R4, R239.reuse, 0x2, P0 ;  /* 0x000000ef042d7211 */ /* 0x080fe200000f16ff */
[C---:B------:R-:W-:Y:S01]  /*6280*/  IMAD.IADD R4, R0.reuse, 0x1, R5 ;  /* 0x0000000100047824 */ /* 0x040fe200078e0205 */
[CC--:B------:R-:W-:Y:S03]  /*6290*/  LEA R10, P0, R5.reuse, R238.reuse, 0x2 ;  /* 0x000000ee050a7211 */ /* 0x0c0fe600078010ff */
[----:B------:R-:W-:Y:S01]  /*62a0*/  REDG.E.ADD.F32.FTZ.RN.STRONG.GPU desc[UR6][R44.64], R88 ;  /* 0x000000582c0079a6 */ /* 0x000fe2000c10f386 */
[-C--:B------:R-:W-:Y:S05]  /*62b0*/  LEA.HI.X.SX32 R11, R5, R239.reuse, 0x2, P0 ;  /* 0x000000ef050b7211 */ /* 0x080fea00000f16ff */
[----:B------:R-:W-:Y:S01]  /*62c0*/  REDG.E.ADD.F32.FTZ.RN.STRONG.GPU desc[UR6][R10.64], R89 ;  /* 0x000000590a0079a6 */ /* 0x000fe2000c10f386 */
[----:B-1----:R-:W-:Y:S05]  /*62d0*/  IMAD.IADD R9, R0, 0x1, R4 ;  /* 0x0000000100097824 */ /* 0x002fea00078e0204 */
[CC--:B------:R-:W-:Y:S02]  /*62e0*/  LEA R8, P0, R9.reuse, R238.reuse, 0x2 ;  /* 0x000000ee09087211 */ /* 0x0c0fe400078010ff */
[CC--:B--2---:R-:W-:Y:S02]  /*62f0*/  LEA R6, P1, R4.reuse, R238.reuse, 0x2 ;  /* 0x000000ee04067211 */ /* 0x0c4fe400078210ff */
[-C--:B------:R-:W-:Y:S02]  /*6300*/  LEA.HI.X.SX32 R9, R9, R239.reuse, 0x2, P0 ;  /* 0x000000ef09097211 */ /* 0x080fe400000f16ff */
[-C--:B------:R-:W-:Y:S01]  /*6310*/  LEA.HI.X.SX32 R7, R4, R239.reuse, 0x2, P1 ;  /* 0x000000ef04077211 */ /* 0x080fe200008f16ff */
[----:B------:R-:W-:Y:S04]  /*6320*/  IMAD.IADD R4, R0, 0x1, R196 ;  /* 0x0000000100047824 */ /* 0x000fe800078e02c4 */
[----:B------:R1:W-:Y:S01]  /*6330*/  REDG.E.ADD.F32.FTZ.RN.STRONG.GPU desc[UR6][R6.64], R90 ;  /* 0x0000005a060079a6 */ /* 0x0003e2000c10f386 */
[CC--:B------:R-:W-:Y:S03]  /*6340*/  LEA R46, P2, R4.reuse, R238.reuse, 0x2 ;  /* 0x000000ee042e7211 */ /* 0x0c0fe600078410ff */
[----:B------:R2:W-:Y:S01]  /*6350*/  REDG.E.ADD.F32.FTZ.RN.STRONG.GPU desc[UR6][R8.64], R91 ;  /* 0x0000005b080079a6 */ /* 0x0005e2000c10f386 */
[-C--:B------:R-:W-:Y:S02]  /*6360*/  LEA.HI.X.SX32 R47, R4, R239.reuse, 0x2, P2 ;  /* 0x000000ef042f7211 */ /* 0x080fe400010f16ff */
[----:B------:R-:W-:Y:S01]  /*6370*/  ISETP.NE.AND P2, PT, R240, RZ, PT ;  /* 0x000000fff000720c */ /* 0x000fe20003f45270 */
[----:B------:R-:W-:Y:S04]  /*6380*/  REDG.E.ADD.F32.FTZ.RN.STRONG.GPU desc[UR6][R238.64+0x380], R96 ;  /* 0x00038060ee0079a6 */ /* 0x000fe8000c10f386 */
[----:B------:R-:W-:Y:S01]  /*6390*/  REDG.E.ADD.F32.FTZ.RN.STRONG.GPU desc[UR6][R198.64+0x380], R97 ;  /* 0x00038061c60079a6 */ /* 0x000fe2000c10f386 */
[----:B-1----:R-:W-:Y:S01]  /*63a0*/  IMAD.IADD R6, R0, 0x1, R4 ;  /* 0x0000000100067824 */ /* 0x002fe200078e0204 */
[-C--:B--2---:R-:W-:Y:S03]  /*63b0*/  LEA R8, P0, R196, R238.reuse, 0x2 ;  /* 0x000000eec4087211 */ /* 0x084fe600078010ff */
[----:B------:R-:W-:Y:S01]  /*63c0*/  IMAD.IADD R5, R0, 0x1, R6 ;  /* 0x0000000100057824 */ /* 0x000fe200078e0206 */
[-C--:B------:R-:W-:Y:S02]  /*63d0*/  LEA R44, P1, R6, R238.reuse, 0x2 ;  /* 0x000000ee062c7211 */ /* 0x080fe400078210ff */
[-C--:B------:R-:W-:Y:S01]  /*63e0*/  LEA.HI.X.SX32 R9, R196, R239.reuse, 0x2, P0 ;  /* 0x000000efc4097211 */ /* 0x080fe200000f16ff */
[----:B------:R-:W-:Y:S01]  /*63f0*/  IMAD.IADD R4, R0, 0x1, R5 ;  /* 0x0000000100047824 */ /* 0x000fe200078e0205 */
[CC--:B------:R-:W-:Y:S02]  /*6400*/  LEA R10, P0, R5.reuse, R238.reuse, 0x2 ;  /* 0x000000ee050a7211 */ /* 0x0c0fe400078010ff */
[-C--:B------:R-:W-:Y:S01]  /*6410*/  LEA.HI.X.SX32 R45, R6, R239.reuse, 0x2, P1 ;  /* 0x000000ef062d7211 */ /* 0x080fe200008f16ff */
[----:B------:R1:W-:Y:S01]  /*6420*/  REDG.E.ADD.F32.FTZ.RN.STRONG.GPU desc[UR6][R8.64], R98 ;  /* 0x00000062080079a6 */ /* 0x0003e2000c10f386 */
[----:B------:R-:W-:Y:S01]  /*6430*/  IMAD.IADD R0, R0, 0x1, R4 ;  /* 0x0000000100007824 */ /* 0x000fe200078e0204 */
[-C--:B------:R-:W-:Y:S02]  /*6440*/  LEA.HI.X.SX32 R11, R5, R239.reuse, 0x2, P0 ;  /* 0x000000ef050b7211 */ /* 0x080fe400000f16ff */
[----:B------:R-:W-:Y:S02]  /*6450*/  REDG.E.ADD.F32.FTZ.RN.STRONG.GPU desc[UR6][R46.64], R99 ;  /* 0x000000632e0079a6 */ /* 0x000fe4000c10f386 */
[CC--:B------:R-:W-:Y:S02]  /*6460*/  LEA R6, P0, R0.reuse, R238.reuse, 0x2 ;  /* 0x000000ee00067211 */ /* 0x0c0fe400078010ff */
[----:B------:R-:W-:Y:S02]  /*6470*/  REDG.E.ADD.F32.FTZ.RN.STRONG.GPU desc[UR6][R44.64], R92 ;  /* 0x0000005c2c0079a6 */ /* 0x000fe4000c10f386 */
[-C--:B------:R-:W-:Y:S02]  /*6480*/  LEA.HI.X.SX32 R7, R0, R239.reuse, 0x2, P0 ;  /* 0x000000ef00077211 */ /* 0x080fe400000f16ff */
[----:B------:R-:W-:Y:S01]  /*6490*/  REDG.E.ADD.F32.FTZ.RN.STRONG.GPU desc[UR6][R10.64], R93 ;  /* 0x0000005d0a0079a6 */ /* 0x000fe2000c10f386 */
[----:B------:R-:W-:Y:S03]  /*64a0*/  LEA R0, R233, UR4, 0x1 ;  /* 0x00000004e9007c11 */ /* 0x000fe6000f8e08ff */
[----:B------:R-:W-:Y:S04]  /*64b0*/  LDSM.16.MT88.4 R44, [R225+0x14000] ;  /* 0x01400000e12c783b */ /* 0x000fe80000004200 */
[----:B------:R-:W-:Y:S04]  /*64c0*/  LDSM.16.MT88.4 R48, [R0+0x4000] ;  /* 0x004000000030783b */ /* 0x000fe80000004200 */
[----:B------:R-:W-:Y:S01]  /*64d0*/  LDSM.16.MT88.4 R56, [R0+0x800] ;  /* 0x000800000038783b */ /* 0x000fe20000004200 */
[C---:B-1----:R-:W-:Y:S03]  /*64e0*/  LEA R8, P1, R4.reuse, R238, 0x2 ;  /* 0x000000ee04087211 */ /* 0x042fe600078210ff */
[----:B------:R-:W-:Y:S01]  /*64f0*/  LDSM.16.MT88.4 R64, [R0+0x4800] ;  /* 0x004800000040783b */ /* 0x000fe20000004200 */
[----:B------:R-:W-:Y:S05]  /*6500*/  LEA.HI.X.SX32 R9, R4, R239, 0x2, P1 ;  /* 0x000000ef04097211 */ /* 0x000fea00008f16ff */
[----:B------:R-:W-:Y:S04]  /*6510*/  REDG.E.ADD.F32.FTZ.RN.STRONG.GPU desc[UR6][R8.64], R94 ;  /* 0x0000005e080079a6 */ /* 0x000fe8000c10f386 */
[----:B------:R-:W-:Y:S04]  /*6520*/  REDG.E.ADD.F32.FTZ.RN.STRONG.GPU desc[UR6][R6.64], R95 ;  /* 0x0000005f060079a6 */ /* 0x000fe8000c10f386 */
[----:B------:R-:W-:Y:S04]  /*6530*/  LDSM.16.MT88.4 R4, [R3+0x14000] ;  /* 0x014000000304783b */ /* 0x000fe80000004200 */
[----:B------:R-:W1:Y:S02]  /*6540*/  LDSM.16.MT88.4 R8, [R0] ;  /* 0x000000000008783b */ /* 0x000e640000004200 */
[-C--:B-1----:R-:W-:Y:S06]  /*6550*/  HMMA.16816.F32 R100, R4, R8.reuse, R100 ;  /* 0x000000080464723c */ /* 0x082fec0000001864 */
[C---:B------:R-:W-:Y:S06]  /*6560*/  HMMA.16816.F32 R104, R44.reuse, R8, R104 ;  /* 0x000000082c68723c */ /* 0x040fec0000001868 */
[-C--:B------:R-:W-:Y:S06]  /*6570*/  HMMA.16816.F32 R108, R44, R10.reuse, R108 ;  /* 0x0000000a2c6c723c */ /* 0x080fec000000186c */
[C---:B------:R-:W-:Y:S01]  /*6580*/  HMMA.16816.F32 R112, R4.reuse, R10, R112 ;  /* 0x0000000a0470723c */ /* 0x040fe20000001870 */
[----:B------:R-:W-:Y:S05]  /*6590*/  LDSM.16.MT88.4 R8, [R0+0x1000] ;  /* 0x001000000008783b */ /* 0x000fea0000004200 */
[-C--:B------:R-:W-:Y:S06]  /*65a0*/  HMMA.16816.F32 R116, R4, R48.reuse, R116 ;  /* 0x000000300474723c */ /* 0x080fec0000001874 */
[C---:B------:R-:W-:Y:S06]  /*65b0*/  HMMA.16816.F32 R120, R44.reuse, R48, R120 ;  /* 0x000000302c78723c */ /* 0x040fec0000001878 */
[-C--:B------:R-:W-:Y:S01]  /*65c0*/  HMMA.16816.F32 R124, R44, R50.reuse, R124 ;  /* 0x000000322c7c723c */ /* 0x080fe2000000187c */
[----:B------:R-:W-:Y:S05]  /*65d0*/  LDSM.16.MT88.4 R44, [R225+0x14800] ;  /* 0x01480000e12c783b */ /* 0x000fea0000004200 */
[----:B------:R-:W-:Y:S01]  /*65e0*/  HMMA.16816.F32 R128, R4, R50, R128 ;  /* 0x000000320480723c */ /* 0x000fe20000001880 */
[----:B------:R-:W1:Y:S04]  /*65f0*/  LDSM.16.MT88.4 R4, [R3+0x14800] ;  /* 0x014800000304783b */ /* 0x000e680000004200 */
[----:B------:R-:W2:Y:S01]  /*6600*/  LDSM.16.MT88.4 R48, [R0+0x5000] ;  /* 0x005000000030783b */ /* 0x000ea20000004200 */
[-C--:B------:R-:W-:Y:S06]  /*6610*/  HMMA.16816.F32 R100, R52, R56.reuse, R100 ;  /* 0x000000383464723c */ /* 0x080fec0000001864 */
        /* <DEDUP_REMOVED lines=9> */
[----:B------:R-:W3:Y:S04]  /*66b0*/  LDSM.16.MT88.4 R52, [R3+0x14c00] ;  /* 0x014c00000334783b */ /* 0x000ee80000004200 */
[----:B------:R-:W4:Y:S01]  /*66c0*/  LDSM.16.MT88.4 R64, [R0+0x5800] ;  /* 0x005800000040783b */ /* 0x000f220000004200 */
        /* <DEDUP_REMOVED lines=9> */
[C---:B------:R-:W-:Y:S06]  /*6760*/  HMMA.16816.F32 R104, R60.reuse, R56, R104 ;  /* 0x000000383c68723c */ /* 0x040fec0000001868 */
[-C--:B------:R-:W-:Y:S06]  /*6770*/  HMMA.16816.F32 R108, R60, R58.reuse, R108 ;  /* 0x0000003a3c6c723c */ /* 0x080fec000000186c */
[C---:B------:R-:W-:Y:S06]  /*6780*/  HMMA.16816.F32 R112, R52.reuse, R58, R112 ;  /* 0x0000003a3470723c */ /* 0x040fec0000001870 */
[-C--:B----4-:R-:W-:Y:S06]  /*6790*/  HMMA.16816.F32 R116, R52, R64.reuse, R116 ;  /* 0x000000403474723c */ /* 0x090fec0000001874 */
[C---:B------:R-:W-:Y:S06]  /*67a0*/  HMMA.16816.F32 R120, R60.reuse, R64, R120 ;  /* 0x000000403c78723c */ /* 0x040fec0000001878 */
[-C--:B------:R-:W-:Y:S06]  /*67b0*/  HMMA.16816.F32 R124, R60, R66.reuse, R124 ;  /* 0x000000423c7c723c */ /* 0x080fec000000187c */
[----:B------:R-:W-:Y:S01]  /*67c0*/  HMMA.16816.F32 R128, R52, R66, R128 ;  /* 0x000000423480723c */ /* 0x000fe20000001880 */
[----:B------:R-:W-:Y:S11]  /*67d0*/  @!UPT UIADD3 URZ, URZ, URZ, URZ ;  /* 0x0000003f3f3ff290 */ /* 0x000ff6000fffe03f */
[----:B------:R-:W-:Y:S01]  /*67e0*/  @!UPT UIADD3 URZ, URZ, URZ, URZ ;  /* 0x0000003f3f3ff290 */ /* 0x000fe2000fffe03f */
[----:B------:R-:W-:Y:S11]  /*67f0*/  @!P2 BRA `(.L_x_31) ;  /* 0x0000000000f8a947 */ /* 0x000ff60003800000 */
[----:B------:R-:W-:Y:S01]  /*6800*/  BAR.SYNC.DEFER_BLOCKING 0x0 ;  /* 0x0000000000007b1d */ /* 0x000fe20000010000 */
[----:B------:R-:W-:Y:S02]  /*6810*/  IMAD.MOV.U32 R4, RZ, RZ, R241 ;  /* 0x000000ffff047224 */ /* 0x000fe400078e00f1 */
[----:B------:R-:W-:Y:S03]  /*6820*/  IMAD.MOV.U32 R5, RZ, RZ, R243 ;  /* 0x000000ffff057224 */ /* 0x000fe600078e00f3 */
[----:B------:R1:W-:Y:S02]  /*6830*/  @P3 STS.128 [R237], RZ ;  /* 0x000000ffed003388 */ /* 0x0003e40000000c00 */
[----:B------:R-:W2:Y:S08]  /*6840*/  LDC R7, c[0x0][0x240] ;  /* 0x00009000ff077b82 */ /* 0x000eb00000000800 */
        /* <DEDUP_REMOVED lines=10> */
[----:B------:R1:W-:Y:S01]  /*68f0*/  @!P3 LDGSTS.E.BYPASS.LTC128B.128 [R237], desc[UR6][R4.64] ;  /* 0x0000000004edbfae */ /* 0x0003e2000b901d46 */
[C-C-:B---3--:R-:W-:Y:S02]  /*6900*/  @!P3 LEA.HI.X R47, R7.reuse, R5, R8.reuse, 0x6, P0 ;  /* 0x00000005072fb211 */ /* 0x148fe400000f3408 */
[CC--:B------:R-:W-:Y:S01]  /*6910*/  @!P5 LEA R44, P2, R0.reuse, R241.reuse, 0x1 ;  /* 0x000000f1002cd211 */ /* 0x0c0fe200078408ff */
        /* <DEDUP_REMOVED lines=44> */
.L_x_31:
[----:B------:R-:W-:Y:S02]  /*6be0*/  UISETP.GT.AND UP0, UPT, UR5, UR15, UPT ;  /* 0x0000000f0500728c */ /* 0x000fe4000bf04270 */
[----:B------:R-:W-:Y:S04]  /*6bf0*/  UIADD3 UR5, UR5, -0x1, URZ ;  /* 0xffffffff05057890 */ /* 0x000fe8000fffe03f */
[----:B------:R-:W-:Y:S11]  /*6c00*/  PLOP3.LUT P0, PT, PT, PT, UP0, 0x80, 0x0 ;  /* 0x000000000000781c */ /* 0x000ff60003f0f008 */
[----:B------:R-:W-:Y:S02]  /*6c10*/  @!UPT UIADD3 URZ, URZ, URZ, URZ ;  /* 0x0000003f3f3ff290 */ /* 0x000fe4000fffe03f */
[----:B------:R-:W-:Y:S05]  /*6c20*/  @P0 BRA `(.L_x_32) ;  /* 0xffffffd000640947 */ /* 0x000fea000383ffff */
[----:B------:R-:W2:Y:S01]  /*6c30*/  S2R R48, SR_TID.X ;  /* 0x0000000000307919 */ /* 0x000ea20000002100 */
[----:B------:R-:W-:Y:S01]  /*6c40*/  F2FP.F16.F32.PACK_AB R20, R21, R20 ;  /* 0x000000141514723e */ /* 0x000fe200000000ff */
[----:B------:R-:W-:Y:S01]  /*6c50*/  ULDC UR5, c[0x0][0x390] ;  /* 0x0000e40000057ab9 */ /* 0x000fe20000000800 */
[----:B-1----:R-:W-:Y:S01]  /*6c60*/  F2FP.F16.F32.PACK_AB R47, R13, R12 ;  /* 0x0000000c0d2f723e */ /* 0x002fe200000000ff */
[----:B------:R-:W-:Y:S01]  /*6c70*/  UIADD3 UR8, UR4, 0x10000, URZ ;  /* 0x0001000004087890 */ /* 0x000fe2000fffe03f */
[----:B------:R-:W-:Y:S01]  /*6c80*/  F2FP.F16.F32.PACK_AB R46, R15, R14 ;  /* 0x0000000e0f2e723e */ /* 0x000fe200000000ff */
[----:B------:R-:W-:Y:S01]  /*6c90*/  FMUL.FTZ R100, R100, UR5 ;  /* 0x0000000564647c20 */ /* 0x000fe20008410000 */
[----:B------:R-:W-:Y:S01]  /*6ca0*/  F2FP.F16.F32.PACK_AB R45, R17, R16 ;  /* 0x00000010112d723e */ /* 0x000fe200000000ff */
        /* <DEDUP_REMOVED lines=24> */
[----:B--2---:R-:W-:Y:S01]  /*6e30*/  SHF.R.S32.HI R21, RZ, 0x1f, R48 ;  /* 0x0000001fff157819 */ /* 0x004fe20000011430 */
[----:B------:R-:W-:Y:S01]  /*6e40*/  FMUL.FTZ R128, R128, UR5 ;  /* 0x0000000580807c20 */ /* 0x000fe20008410000 */
[----:B------:R-:W-:Y:S01]  /*6e50*/  FMUL.FTZ R7, R129, UR5 ;  /* 0x0000000581077c20 */ /* 0x000fe20008410000 */
[----:B------:R-:W-:Y:S01]  /*6e60*/  FMUL.FTZ R130, R130, UR5 ;  /* 0x0000000582827c20 */ /* 0x000fe20008410000 */
[-C--:B------:R-:W-:Y:S01]  /*6e70*/  LEA.HI R6, R21, R48.reuse, RZ, 0x2 ;  /* 0x0000003015067211 */ /* 0x080fe200078f10ff */
[----:B------:R-:W-:Y:S01]  /*6e80*/  FMUL.FTZ R131, R131, UR5 ;  /* 0x0000000583837c20 */ /* 0x000fe20008410000 */
[----:B------:R-:W-:Y:S01]  /*6e90*/  LEA.HI R4, R21, R48, RZ, 0x5 ;  /* 0x0000003015047211 */ /* 0x000fe200078f28ff */
[----:B------:R-:W-:Y:S01]  /*6ea0*/  FMUL.FTZ R124, R124, UR5 ;  /* 0x000000057c7c7c20 */ /* 0x000fe20008410000 */
[--C-:B------:R-:W-:Y:S01]  /*6eb0*/  SHF.R.S32.HI R5, RZ, 0x2, R6.reuse ;  /* 0x00000002ff057819 */ /* 0x100fe20000011406 */
[----:B------:R-:W-:Y:S01]  /*6ec0*/  FMUL.FTZ R125, R125, UR5 ;  /* 0x000000057d7d7c20 */ /* 0x000fe20008410000 */
[----:B------:R-:W-:Y:S01]  /*6ed0*/  SHF.R.S32.HI R0, RZ, 0x1f, R6 ;  /* 0x0000001fff007819 */ /* 0x000fe20000011406 */
[----:B------:R-:W-:Y:S01]  /*6ee0*/  FMUL.FTZ R126, R126, UR5 ;  /* 0x000000057e7e7c20 */ /* 0x000fe20008410000 */
[----:B------:R-:W-:Y:S01]  /*6ef0*/  SHF.R.S32.HI R4, RZ, 0x5, R4 ;  /* 0x00000005ff047819 */ /* 0x000fe20000011404 */
[----:B------:R-:W-:Y:S01]  /*6f00*/  FMUL.FTZ R127, R127, UR5 ;  /* 0x000000057f7f7c20 */ /* 0x000fe20008410000 */
[----:B------:R-:W-:Y:S01]  /*6f10*/  LEA.HI R0, R0, R5, RZ, 0x3 ;  /* 0x0000000500007211 */ /* 0x000fe200078f18ff */
[----:B------:R-:W-:Y:S01]  /*6f20*/  UISETP.NE.AND UP0, UPT, UR36, -0x1, UPT ;  /* 0xffffffff2400788c */ /* 0x000fe2000bf05270 */
[----:B------:R-:W-:-:S02]  /*6f30*/  F2FP.F16.F32.PACK_AB R24, R25, R24 ;  /* 0x000000181918723e */ /* 0x000fc400000000ff */
[----:B------:R-:W-:Y:S02]  /*6f40*/  LOP3.LUT R0, R0, 0xfffffff8, RZ, 0xc0, !PT ;  /* 0xfffffff800007812 */ /* 0x000fe400078ec0ff */
[----:B------:R-:W-:Y:S02]  /*6f50*/  F2FP.F16.F32.PACK_AB R26, R27, R26 ;  /* 0x0000001a1b1a723e */ /* 0x000fe400000000ff */
[----:B------:R-:W-:Y:S01]  /*6f60*/  F2FP.F16.F32.PACK_AB R22, R23, R22 ;  /* 0x000000161716723e */ /* 0x000fe200000000ff */
[----:B------:R-:W-:Y:S01]  /*6f70*/  IMAD.IADD R0, R5, 0x1, -R0 ;  /* 0x0000000105007824 */ /* 0x000fe200078e0a00 */
[----:B------:R-:W-:Y:S01]  /*6f80*/  F2FP.F16.F32.PACK_AB R28, R29, R28 ;  /* 0x0000001c1d1c723e */ /* 0x000fe200000000ff */
[----:B------:R-:W-:Y:S01]  /*6f90*/  IMAD.SHL.U32 R5, R4, 0x8, RZ ;  /* 0x0000000804057824 */ /* 0x000fe200078e00ff */
[----:B------:R-:W-:Y:S01]  /*6fa0*/  LOP3.LUT R4, R6, 0x7ffffffc, RZ, 0xc0, !PT ;  /* 0x7ffffffc06047812 */ /* 0x000fe200078ec0ff */
[----:B------:R-:W-:Y:S01]  /*6fb0*/  IMAD.SHL.U32 R0, R0, 0x40, RZ ;  /* 0x0000004000007824 */ /* 0x000fe200078e00ff */
[----:B------:R-:W-:Y:S01]  /*6fc0*/  F2FP.F16.F32.PACK_AB R30, R31, R30 ;  /* 0x0000001e1f1e723e */ /* 0x000fe200000000ff */
[----:B------:R-:W-:Y:S01]  /*6fd0*/  @UP0 UIADD3 UR5, UR19, UR36, URZ ;  /* 0x0000002413050290 */ /* 0x000fe2000fffe03f */
[----:B------:R-:W-:Y:S01]  /*6fe0*/  LOP3.LUT R6, R5, 0x38, RZ, 0xc0, !PT ;  /* 0x0000003805067812 */ /* 0x000fe200078ec0ff */
[----:B------:R-:W-:Y:S01]  /*6ff0*/  IMAD.IADD R4, R48, 0x1, -R4 ;  /* 0x0000000130047824 */ /* 0x000fe200078e0a04 */
[----:B------:R-:W-:Y:S01]  /*7000*/  LOP3.LUT R0, R0, 0x1c0, RZ, 0xc0, !PT ;  /* 0x000001c000007812 */ /* 0x000fe200078ec0ff */
[----:B------:R-:W-:Y:S01]  /*7010*/  @UP0 ULDC.64 UR16, c[0x0][0x450] ;  /* 0x0001140000100ab9 */ /* 0x000fe20000000a00 */
[----:B------:R-:W-:Y:S01]  /*7020*/  F2FP.F16.F32.PACK_AB R32, R33, R32 ;  /* 0x000000202120723e */ /* 0x000fe200000000ff */
[----:B------:R-:W-:Y:S01]  /*7030*/  IMAD.SHL.U32 R4, R4, 0x2, RZ ;  /* 0x0000000204047824 */ /* 0x000fe200078e00ff */
[----:B------:R-:W-:-:S02]  /*7040*/  SHF.R.U32.HI R5, RZ, 0x3, R0 ;  /* 0x00000003ff057819 */ /* 0x000fc40000011600 */
[----:B------:R-:W-:Y:S02]  /*7050*/  F2FP.F16.F32.PACK_AB R34, R35, R34 ;  /* 0x000000222322723e */ /* 0x000fe400000000ff */
[----:B------:R-:W-:Y:S02]  /*7060*/  LOP3.LUT R5, R5, R0, R6, 0x1e, !PT ;  /* 0x0000000005057212 */ /* 0x000fe400078e1e06 */
[----:B------:R-:W-:Y:S02]  /*7070*/  F2FP.F16.F32.PACK_AB R40, R41, R40 ;  /* 0x000000282928723e */ /* 0x000fe400000000ff */
[----:B------:R-:W-:Y:S01]  /*7080*/  F2FP.F16.F32.PACK_AB R42, R43, R42 ;  /* 0x0000002a2b2a723e */ /* 0x000fe200000000ff */
[----:B------:R-:W-:Y:S01]  /*7090*/  IMAD.IADD R0, R4, 0x1, R5 ;  /* 0x0000000104007824 */ /* 0x000fe200078e0205 */
[----:B------:R-:W-:Y:S02]  /*70a0*/  F2FP.F16.F32.PACK_AB R36, R37, R36 ;  /* 0x000000242524723e */ /* 0x000fe400000000ff */
[----:B------:R-:W-:-:S02]  /*70b0*/  F2FP.F16.F32.PACK_AB R38, R39, R38 ;  /* 0x000000262726723e */ /* 0x000fc400000000ff */
[----:B------:R-:W-:Y:S02]  /*70c0*/  F2FP.F16.F32.PACK_AB R19, R19, R100 ;  /* 0x000000641313723e */ /* 0x000fe400000000ff */
[----:B------:R-:W-:Y:S02]  /*70d0*/  F2FP.F16.F32.PACK_AB R18, R18, R102 ;  /* 0x000000661212723e */ /* 0x000fe400000000ff */
[----:B------:R-:W-:Y:S02]  /*70e0*/  F2FP.F16.F32.PACK_AB R17, R17, R104 ;  /* 0x000000681111723e */ /* 0x000fe400000000ff */
[----:B------:R-:W-:Y:S02]  /*70f0*/  F2FP.F16.F32.PACK_AB R16, R16, R106 ;  /* 0x0000006a1010723e */ /* 0x000fe400000000ff */
        /* <DEDUP_REMOVED lines=9> */
[----:B------:R-:W-:Y:S01]  /*7190*/  LEA R0, R0, UR8, 0x1 ;  /* 0x0000000800007c11 */ /* 0x000fe2000f8e08ff */
[----:B------:R-:W-:Y:S01]  /*71a0*/  BAR.SYNC.DEFER_BLOCKING 0x0 ;  /* 0x0000000000007b1d */ /* 0x000fe20000010000 */
[----:B------:R-:W-:Y:S01]  /*71b0*/  F2FP.F16.F32.PACK_AB R6, R131, R130 ;  /* 0x000000828306723e */ /* 0x000fe200000000ff */
[----:B------:R-:W-:Y:S01]  /*71c0*/  @UP0 UIMAD.WIDE.U32 UR8, UR5, UR16, URZ ;  /* 0x00000010050802a5 */ /* 0x000fe2000f8e003f */
[----:B------:R-:W-:Y:S01]  /*71d0*/  F2FP.F16.F32.PACK_AB R5, R125, R124 ;  /* 0x0000007c7d05723e */ /* 0x000fe200000000ff */
[----:B------:R-:W-:Y:S01]  /*71e0*/  @UP0 UIMAD UR5, UR5, UR17, URZ ;  /* 0x00000011050502a4 */ /* 0x000fe2000f8e023f */
[----:B------:R-:W-:Y:S02]  /*71f0*/  F2FP.F16.F32.PACK_AB R4, R127, R126 ;  /* 0x0000007e7f04723e */ /* 0x000fe400000000ff */
[----:B------:R-:W-:Y:S01]  /*7200*/  PLOP3.LUT P0, PT, PT, PT, UP0, 0x80, 0x0 ;  /* 0x000000000000781c */ /* 0x000fe20003f0f008 */
[----:B------:R-:W-:Y:S01]  /*7210*/  @UP0 UIADD3 UR20, UR9, UR5, URZ ;  /* 0x0000000509140290 */ /* 0x000fe2000fffe03f */
[----:B------:R-:W-:Y:S01]  /*7220*/  @UP0 UMOV UR15, UR8 ;  /* 0x00000008000f0c82 */ /* 0x000fe20008000000 */
[----:B------:R1:W-:Y:S04]  /*7230*/  STS [R0], R19 ;  /* 0x0000001300007388 */ /* 0x0003e80000000800 */
[----:B------:R1:W-:Y:S04]  /*7240*/  STS [R0+0x400], R18 ;  /* 0x0004001200007388 */ /* 0x0003e80000000800 */
        /* <DEDUP_REMOVED lines=29> */
[----:B------:R1:W-:Y:S01]  /*7420*/  STS [R0+0x7c00], R38 ;  /* 0x007c002600007388 */ /* 0x0003e20000000800 */
[----:B------:R-:W-:Y:S05]  /*7430*/  @P0 BRA `(.L_x_33) ;  /* 0x0000000000340947 */ /* 0x000fea0003800000 */
[----:B------:R-:W-:Y:S01]  /*7440*/  USHF.R.S32.HI UR5, URZ, 0x1f, UR19 ;  /* 0x0000001f3f057899 */ /* 0x000fe20008011413 */
[----:B------:R-:W-:Y:S01]  /*7450*/  ULDC.64 UR16, c[0x0][0x450] ;  /* 0x0001140000107ab9 */ /* 0x000fe20000000a00 */
[----:B------:R-:W-:Y:S02]  /*7460*/  USHF.R.S32.HI UR12, URZ, 0x1f, UR51 ;  /* 0x0000001f3f0c7899 */ /* 0x000fe40008011433 */
[----:B------:R-:W-:Y:S02]  /*7470*/  UIMAD UR5, UR5, UR16, URZ ;  /* 0x00000010050572a4 */ /* 0x000fe4000f8e023f */
[----:B------:R-:W-:Y:S02]  /*7480*/  UIMAD.WIDE.U32 UR8, UR19, UR16, URZ ;  /* 0x00000010130872a5 */ /* 0x000fe4000f8e003f */
[----:B------:R-:W-:Y:S01]  /*7490*/  UIMAD UR5, UR19, UR17, UR5 ;  /* 0x00000011130572a4 */ /* 0x000fe2000f8e0205 */
[----:B------:R-:W-:-:S03]  /*74a0*/  ULDC.64 UR10, c[0x0][0x438] ;  /* 0x00010e00000a7ab9 */ /* 0x000fc60000000a00 */
[----:B------:R-:W-:Y:S02]  /*74b0*/  UIADD3 UR9, UR9, UR5, URZ ;  /* 0x0000000509097290 */ /* 0x000fe4000fffe03f */
[----:B------:R-:W-:Y:S02]  /*74c0*/  UIMAD UR5, UR12, UR10, URZ ;  /* 0x0000000a0c0572a4 */ /* 0x000fe4000f8e023f */
[----:B------:R-:W-:Y:S02]  /*74d0*/  UIMAD.WIDE.U32 UR8, UR51, UR10, UR8 ;  /* 0x0000000a330872a5 */ /* 0x000fe4000f8e0008 */
[----:B------:R-:W-:-:S04]  /*74e0*/  UIMAD UR5, UR51, UR11, UR5 ;  /* 0x0000000b330572a4 */ /* 0x000fc8000f8e0205 */
[----:B------:R-:W-:Y:S01]  /*74f0*/  UIADD3 UR20, UR9, UR5, URZ ;  /* 0x0000000509147290 */ /* 0x000fe2000fffe03f */
[----:B------:R-:W-:-:S11]  /*7500*/  UMOV UR15, UR8 ;  /* 0x00000008000f7c82 */ /* 0x000fd60008000000 */
.L_x_33:
[----:B------:R-:W-:Y:S01]  /*7510*/  @UP0 UIADD3 UR5, UR19, UR36, URZ ;  /* 0x0000002413050290 */ /* 0x000fe2000fffe03f */
[----:B------:R-:W-:-:S03]  /*7520*/  @UP0 ULDC.64 UR12, c[0x0][0x458] ;  /* 0x00011600000c0ab9 */ /* 0x000fc60000000a00 */
[----:B------:R-:W-:Y:S02]  /*7530*/  @UP0 UIMAD.WIDE.U32 UR8, UR5, UR12, URZ ;  /* 0x0000000c050802a5 */ /* 0x000fe4000f8e003f */
[----:B------:R-:W-:-:S04]  /*7540*/  @UP0 UIMAD UR5, UR5, UR13, URZ ;  /* 0x0000000d050502a4 */ /* 0x000fc8000f8e023f */
[----:B------:R-:W-:Y:S01]  /*7550*/  @UP0 UIADD3 UR14, UR9, UR5, URZ ;  /* 0x00000005090e0290 */ /* 0x000fe2000fffe03f */
[----:B------:R-:W-:Y:S01]  /*7560*/  @UP0 UMOV UR11, UR8 ;  /* 0x00000008000b0c82 */ /* 0x000fe20008000000 */
[----:B------:R-:W-:Y:S10]  /*7570*/  @P0 BRA `(.L_x_34) ;  /* 0x0000000000340947 */ /* 0x000ff40003800000 */
        /* <DEDUP_REMOVED lines=13> */
.L_x_34:
[----:B------:R-:W-:Y:S01]  /*7650*/  BAR.SYNC.DEFER_BLOCKING 0x0 ;  /* 0x0000000000007b1d */ /* 0x000fe20000010000 */
[----:B------:R-:W-:Y:S01]  /*7660*/  USHF.L.U32 UR5, UR23, 0x5, URZ ;  /* 0x0000000517057899 */ /* 0x000fe2000800063f */
[----:B-1----:R-:W-:-:S03]  /*7670*/  LEA.HI R0, R21, R48, RZ, 0x3 ;  /* 0x0000003015007211 */ /* 0x002fc600078f18ff */
[----:B------:R-:W-:Y:S01]  /*7680*/  UIADD3 UR18, -UR5, UR18, URZ ;  /* 0x0000001205127290 */ /* 0x000fe2000fffe13f */
[----:B------:R-:W-:Y:S01]  /*7690*/  LOP3.LUT R4, R0, 0xfffffff8, RZ, 0xc0, !PT ;  /* 0xfffffff800047812 */ /* 0x000fe200078ec0ff */
[----:B------:R-:W-:Y:S01]  /*76a0*/  BSSY B0, `(.L_x_35) ;  /* 0x000002e000007945 */ /* 0x000fe20003800000 */
[----:B------:R-:W-:-:S03]  /*76b0*/  SHF.R.S32.HI R0, RZ, 0x3, R0 ;  /* 0x00000003ff007819 */ /* 0x000fc60000011400 */
[----:B------:R-:W-:Y:S01]  /*76c0*/  IMAD.IADD R4, R48, 0x1, -R4 ;  /* 0x0000000130047824 */ /* 0x000fe200078e0a04 */
[----:B------:R-:W-:Y:S02]  /*76d0*/  ISETP.GE.AND P4, PT, R0, UR18, PT ;  /* 0x0000001200007c0c */ /* 0x000fe4000bf86270 */
[----:B------:R-:W-:Y:S01]  /*76e0*/  SHF.R.S32.HI R29, RZ, 0x1f, R0 ;  /* 0x0000001fff1d7819 */ /* 0x000fe20000011400 */
[----:B------:R-:W-:-:S04]  /*76f0*/  IMAD.SHL.U32 R4, R4, 0x8, RZ ;  /* 0x0000000804047824 */ /* 0x000fc800078e00ff */
[C---:B------:R-:W-:Y:S01]  /*7700*/  VIADD R28, R4.reuse, 0x40 ;  /* 0x00000040041c7836 */ /* 0x040fe20000000000 */
[----:B------:R-:W-:Y:S01]  /*7710*/  SHF.R.S32.HI R5, RZ, 0x1f, R4 ;  /* 0x0000001fff057819 */ /* 0x000fe20000011404 */
[C---:B------:R-:W-:Y:S02]  /*7720*/  VIADD R11, R4.reuse, 0xc0 ;  /* 0x000000c0040b7836 */ /* 0x040fe40000000000 */
[----:B------:R-:W-:Y:S01]  /*7730*/  VIADD R10, R4, 0x80 ;  /* 0x00000080040a7836 */ /* 0x000fe20000000000 */
[----:B------:R1:W2:Y:S04]  /*7740*/  LDS.128 R44, [R237+0x14000] ;  /* 0x01400000ed2c7984 */ /* 0x0002a80000000c00 */
[----:B------:R1:W3:Y:S04]  /*7750*/  LDS.128 R40, [R237+0x15000] ;  /* 0x01500000ed287984 */ /* 0x0002e80000000c00 */
[----:B------:R1:W4:Y:S04]  /*7760*/  LDS.128 R36, [R237+0x16000] ;  /* 0x01600000ed247984 */ /* 0x0003280000000c00 */
[----:B------:R1:W1:Y:S01]  /*7770*/  LDS.128 R32, [R237+0x17000] ;  /* 0x01700000ed207984 */ /* 0x0002620000000c00 */
[----:B------:R-:W-:Y:S05]  /*7780*/  @P4 BRA `(.L_x_36) ;  /* 0x00000000007c4947 */ /* 0x000fea0003800000 */
[----:B------:R-:W-:Y:S01]  /*7790*/  ULDC UR18, c[0x0][0x2d0] ;  /* 0x0000b40000127ab9 */ /* 0x000fe20000000800 */
[----:B------:R-:W2:Y:S01]  /*77a0*/  LDS.128 R24, [R237+0x11000] ;  /* 0x01100000ed187984 */ /* 0x000ea20000000c00 */
[----:B------:R-:W-:Y:S01]  /*77b0*/  ISETP.GE.AND P3, PT, R4, UR18, PT ;  /* 0x0000001204007c0c */ /* 0x000fe2000bf66270 */
[----:B------:R-:W-:Y:S01]  /*77c0*/  IMAD.U32 R6, RZ, RZ, UR5 ;  /* 0x00000005ff067e24 */ /* 0x000fe2000f8e00ff */
[----:B------:R-:W-:Y:S01]  /*77d0*/  IADD3 R8, P0, R0, UR5, RZ ;  /* 0x0000000500087c10 */ /* 0x000fe2000ff1e0ff */
[----:B------:R-:W3:Y:S01]  /*77e0*/  LDS.128 R20, [R237+0x12000] ;  /* 0x01200000ed147984 */ /* 0x000ee20000000c00 */
[----:B------:R-:W-:Y:S01]  /*77f0*/  USHF.R.S32.HI UR10, URZ, 0x1f, UR56 ;  /* 0x0000001f3f0a7899 */ /* 0x000fe20008011438 */
[----:B------:R-:W-:Y:S01]  /*7800*/  ISETP.GE.AND P2, PT, R28, UR18, PT ;  /* 0x000000121c007c0c */ /* 0x000fe2000bf46270 */
[----:B------:R-:W-:Y:S01]  /*7810*/  ULDC.64 UR8, c[0x0][0x468] ;  /* 0x00011a0000087ab9 */ /* 0x000fe20000000a00 */
[----:B------:R-:W4:Y:S01]  /*7820*/  LDS.128 R16, [R237+0x13000] ;  /* 0x01300000ed107984 */ /* 0x000f220000000c00 */
[----:B------:R-:W-:Y:S01]  /*7830*/  LEA.HI.X.SX32 R9, R6, R29, 0x1, P0 ;  /* 0x0000001d06097211 */ /* 0x000fe200000f0eff */
[----:B------:R-:W-:Y:S01]  /*7840*/  IMAD.WIDE.U32 R6, R8, UR16, R4 ;  /* 0x0000001008067c25 */ /* 0x000fe2000f8e0004 */
[----:B------:R-:W-:Y:S01]  /*7850*/  UIMAD UR10, UR10, UR8, URZ ;  /* 0x000000080a0a72a4 */ /* 0x000fe2000f8e023f */
[----:B------:R-:W-:-:S02]  /*7860*/  ISETP.GE.AND P1, PT, R10, UR18, PT ;  /* 0x000000120a007c0c */ /* 0x000fc4000bf26270 */
[----:B------:R-:W1:Y:S01]  /*7870*/  @!P3 LDS.128 R12, [R237+0x10000] ;  /* 0x01000000ed0cb984 */ /* 0x000e620000000c00 */
[----:B------:R-:W-:Y:S01]  /*7880*/  IMAD R9, R9, UR16, RZ ;  /* 0x0000001009097c24 */ /* 0x000fe2000f8e02ff */
[----:B------:R-:W-:Y:S01]  /*7890*/  IADD3 R6, P0, R6, UR15, RZ ;  /* 0x0000000f06067c10 */ /* 0x000fe2000ff1e0ff */
[----:B------:R-:W-:Y:S02]  /*78a0*/  UIMAD UR10, UR56, UR9, UR10 ;  /* 0x00000009380a72a4 */ /* 0x000fe4000f8e020a */
[----:B------:R-:W-:Y:S02]  /*78b0*/  IMAD R9, R8, UR17, R9 ;  /* 0x0000001108097c24 */ /* 0x000fe4000f8e0209 */
[----:B------:R-:W-:Y:S01]  /*78c0*/  IMAD.U32 R8, RZ, RZ, UR8 ;  /* 0x00000008ff087e24 */ /* 0x000fe2000f8e00ff */
[----:B------:R-:W-:Y:S02]  /*78d0*/  ULDC.64 UR8, c[0x0][0x3f0] ;  /* 0x0000fc0000087ab9 */ /* 0x000fe40000000a00 */
[----:B------:R-:W-:-:S02]  /*78e0*/  IADD3.X R7, R7, UR20, R9, P0, !PT ;  /* 0x0000001407077c10 */ /* 0x000fc400087fe409 */
[----:B------:R-:W-:Y:S01]  /*78f0*/  ISETP.GE.AND P0, PT, R11, UR18, PT ;  /* 0x000000120b007c0c */ /* 0x000fe2000bf06270 */
[----:B------:R-:W-:-:S04]  /*7900*/  IMAD.WIDE.U32 R8, R8, UR56, R6 ;  /* 0x0000003808087c25 */ /* 0x000fc8000f8e0006 */
[----:B------:R-:W-:Y:S01]  /*7910*/  VIADD R7, R9, UR10 ;  /* 0x0000000a09077c36 */ /* 0x000fe20008000000 */
[----:B------:R-:W-:-:S04]  /*7920*/  LEA R6, P5, R8, UR8, 0x1 ;  /* 0x0000000808067c11 */ /* 0x000fc8000f8a08ff */
[----:B------:R-:W-:-:S05]  /*7930*/  LEA.HI.X R7, R8, UR9, R7, 0x1, P5 ;  /* 0x0000000908077c11 */ /* 0x000fca000a8f0c07 */
[----:B--2---:R2:W-:Y:S04]  /*7940*/  @!P2 STG.E.128 desc[UR6][R6.64+0x80], R24 ;  /* 0x000080180600a986 */ /* 0x0045e8000c101d06 */
[----:B---3--:R2:W-:Y:S04]  /*7950*/  @!P1 STG.E.128 desc[UR6][R6.64+0x100], R20 ;  /* 0x0001001406009986 */ /* 0x0085e8000c101d06 */
[----:B----4-:R2:W-:Y:S04]  /*7960*/  @!P0 STG.E.128 desc[UR6][R6.64+0x180], R16 ;  /* 0x0001801006008986 */ /* 0x0105e8000c101d06 */
[----:B-1----:R2:W-:Y:S02]  /*7970*/  @!P3 STG.E.128 desc[UR6][R6.64], R12 ;  /* 0x0000000c0600b986 */ /* 0x0025e4000c101d06 */
.L_x_36:
[----:B------:R-:W-:Y:S05]  /*7980*/  BSYNC B0 ;  /* 0x0000000000007941 */ /* 0x000fea0003800000 */
.L_x_35:
[----:B------:R-:W-:Y:S05]  /*7990*/  @P4 BRA `(.L_x_17) ;  /* 0x0000000000744947 */ /* 0x000fea0003800000 */
[----:B--2---:R-:W-:Y:S01]  /*79a0*/  IMAD.U32 R6, RZ, RZ, UR5 ;  /* 0x00000005ff067e24 */ /* 0x004fe2000f8e00ff */
[----:B------:R-:W-:Y:S01]  /*79b0*/  IADD3 R0, P0, R0, UR5, RZ ;  /* 0x0000000500007c10 */ /* 0x000fe2000ff1e0ff */
[----:B------:R-:W-:Y:S01]  /*79c0*/  IMAD.MOV.U32 R7, RZ, RZ, R5 ;  /* 0x000000ffff077224 */ /* 0x000fe200078e0005 */
[----:B------:R-:W-:Y:S02]  /*79d0*/  USHF.R.S32.HI UR10, URZ, 0x1f, UR56 ;  /* 0x0000001f3f0a7899 */ /* 0x000fe40008011438 */
[----:B------:R-:W-:Y:S01]  /*79e0*/  LEA.HI.X.SX32 R8, R6, R29, 0x1, P0 ;  /* 0x0000001d06087211 */ /* 0x000fe200000f0eff */
[----:B------:R-:W-:Y:S01]  /*79f0*/  IMAD.MOV.U32 R6, RZ, RZ, R4 ;  /* 0x000000ffff067224 */ /* 0x000fe200078e0004 */
[----:B------:R-:W-:Y:S01]  /*7a00*/  ULDC.64 UR8, c[0x0][0x470] ;  /* 0x00011c0000087ab9 */ /* 0x000fe20000000a00 */
[----:B------:R-:W-:Y:S01]  /*7a10*/  ULDC UR15, c[0x0][0x2d0] ;  /* 0x0000b400000f7ab9 */ /* 0x000fe20000000800 */
[----:B------:R-:W-:Y:S01]  /*7a20*/  UIMAD UR10, UR10, UR8, URZ ;  /* 0x000000080a0a72a4 */ /* 0x000fe2000f8e023f */
[----:B------:R-:W-:Y:S01]  /*7a30*/  IMAD.WIDE.U32 R6, R0, UR12, R6 ;  /* 0x0000000c00067c25 */ /* 0x000fe2000f8e0006 */
[----:B------:R-:W-:-:S02]  /*7a40*/  ISETP.GE.AND P3, PT, R4, UR15, PT ;  /* 0x0000000f04007c0c */ /* 0x000fc4000bf66270 */
[----:B------:R-:W-:Y:S01]  /*7a50*/  UIMAD UR10, UR56, UR9, UR10 ;  /* 0x00000009380a72a4 */ /* 0x000fe2000f8e020a */
[----:B------:R-:W-:Y:S01]  /*7a60*/  IMAD R5, R8, UR12, RZ ;  /* 0x0000000c08057c24 */ /* 0x000fe2000f8e02ff */
[----:B------:R-:W-:Y:S02]  /*7a70*/  IADD3 R6, P0, R6, UR11, RZ ;  /* 0x0000000b06067c10 */ /* 0x000fe4000ff1e0ff */
[----:B------:R-:W-:Y:S01]  /*7a80*/  ISETP.GE.AND P2, PT, R28, UR15, PT ;  /* 0x0000000f1c007c0c */ /* 0x000fe2000bf46270 */
[----:B------:R-:W-:Y:S01]  /*7a90*/  IMAD R0, R0, UR13, R5 ;  /* 0x0000000d00007c24 */ /* 0x000fe2000f8e0205 */
[----:B------:R-:W-:-:S04]  /*7aa0*/  ISETP.GE.AND P1, PT, R10, UR15, PT ;  /* 0x0000000f0a007c0c */ /* 0x000fc8000bf26270 */
[----:B------:R-:W-:Y:S01]  /*7ab0*/  IADD3.X R7, R7, UR14, R0, P0, !PT ;  /* 0x0000000e07077c10 */ /* 0x000fe200087fe400 */
[----:B------:R-:W-:Y:S01]  /*7ac0*/  IMAD.U32 R0, RZ, RZ, UR8 ;  /* 0x00000008ff007e24 */ /* 0x000fe2000f8e00ff */
[----:B------:R-:W-:Y:S01]  /*7ad0*/  ISETP.GE.AND P0, PT, R11, UR15, PT ;  /* 0x0000000f0b007c0c */ /* 0x000fe2000bf06270 */
[----:B------:R-:W-:Y:S02]  /*7ae0*/  ULDC.64 UR8, c[0x0][0x3f8] ;  /* 0x0000fe0000087ab9 */ /* 0x000fe40000000a00 */
[----:B------:R-:W-:-:S04]  /*7af0*/  IMAD.WIDE.U32 R6, R0, UR56, R6 ;  /* 0x0000003800067c25 */ /* 0x000fc8000f8e0006 */
[----:B------:R-:W-:Y:S01]  /*7b00*/  VIADD R0, R7, UR10 ;  /* 0x0000000a07007c36 */ /* 0x000fe20008000000 */
[----:B------:R-:W-:-:S04]  /*7b10*/  LEA R4, P4, R6, UR8, 0x1 ;  /* 0x0000000806047c11 */ /* 0x000fc8000f8808ff */
[----:B------:R-:W-:-:S05]  /*7b20*/  LEA.HI.X R5, R6, UR9, R0, 0x1, P4 ;  /* 0x0000000906057c11 */ /* 0x000fca000a0f0c00 */
[----:B------:R2:W-:Y:S04]  /*7b30*/  @!P3 STG.E.128 desc[UR6][R4.64], R44 ;  /* 0x0000002c0400b986 */ /* 0x0005e8000c101d06 */
[----:B---3--:R2:W-:Y:S04]  /*7b40*/  @!P2 STG.E.128 desc[UR6][R4.64+0x80], R40 ;  /* 0x000080280400a986 */ /* 0x0085e8000c101d06 */
[----:B----4-:R2:W-:Y:S04]  /*7b50*/  @!P1 STG.E.128 desc[UR6][R4.64+0x100], R36 ;  /* 0x0001002404009986 */ /* 0x0105e8000c101d06 */
[----:B-1----:R2:W-:Y:S02]  /*7b60*/  @!P0 STG.E.128 desc[UR6][R4.64+0x180], R32 ;  /* 0x0001802004008986 */ /* 0x0025e4000c101d06 */
.L_x_17:
[----:B------:R-:W-:Y:S05]  /*7b70*/  BSYNC B1 ;  /* 0x0000000000017941 */ /* 0x000fea0003800000 */
.L_x_7:
[----:B------:R-:W-:Y:S02]  /*7b80*/  ULDC UR5, c[0x0][0xc] ;  /* 0x0000030000057ab9 */ /* 0x000fe40000000800 */
[----:B------:R-:W-:-:S04]  /*7b90*/  UIADD3 UR23, UR5, UR23, URZ ;  /* 0x0000001705177290 */ /* 0x000fc8000fffe03f */
[----:B------:R-:W-:-:S06]  /*7ba0*/  UISETP.GE.AND UP0, UPT, UR23, UR61, UPT ;  /* 0x0000003d1700728c */ /* 0x000fcc000bf06270 */
[----:B------:R-:W-:-:S13]  /*7bb0*/  PLOP3.LUT P0, PT, PT, PT, UP0, 0x80, 0x0 ;  /* 0x000000000000781c */ /* 0x000fda0003f0f008 */
[----:B------:R-:W-:Y:S05]  /*7bc0*/  @P0 BRA `(.L_x_37) ;  /* 0x0000000000040947 */ /* 0x000fea0003800000 */
[----:B------:R-:W-:Y:S05]  /*7bd0*/  BRA `(.L_x_38) ;  /* 0xffffff8c00b87947 */ /* 0x000fea000383ffff */
.L_x_37:
[----:B------:R-:W-:Y:S05]  /*7be0*/  EXIT ;  /* 0x000000000000794d */ /* 0x000fea0003800000 */
.L_x_39:
        /* <DEDUP_REMOVED lines=9> */
.L_x_1030:


//--------------------- .text._ZN5flash44flash_bwd_dq_dk_dv_loop_seqk_parallel_kernelI23Flash_bwd_kernel_traitsILi256ELi64ELi32ELi8ELi4ELi1ELi2ELb1ELb1EN7cutlass6half_tE19Flash_kernel_traitsILi256ELi64ELi32ELi8ES3_EELb0ELb1ELb0ELb0ELb0ELb0ELb1EEEvNS_16Flash_bwd_paramsE --------------------------
	.section	.text._ZN5flash44flash_bwd_dq_dk_dv_loop_seqk_parallel_kernelI23Flash_bwd_kernel_traitsILi256ELi64ELi32ELi8ELi4ELi1ELi2ELb1ELb1EN7cutlass6half_tE19Flash_kernel_traitsILi256ELi64ELi32ELi8ES3_EELb0ELb1ELb0ELb0ELb0ELb0ELb1EEEvNS_16Flash_bwd_paramsE,"ax",@progbits
	.align	128
        .global         _ZN5flash44flash_bwd_dq_dk_dv_loop_seqk_parallel_kernelI23Flash_bwd_kernel_traitsILi256ELi64ELi32ELi8ELi4ELi1ELi2ELb1ELb1EN7cutlass6half_tE19Flash_kernel_traitsILi256ELi64ELi32ELi8ES3_EELb0ELb1ELb0ELb0ELb0ELb0ELb1EEEvNS_16Flash_bwd_paramsE
        .type           _ZN5flash44flash_bwd_dq_dk_dv_loop_seqk_parallel_kernelI23Flash_bwd_kernel_traitsILi256ELi64ELi32ELi8ELi4ELi1ELi2ELb1ELb1EN7cutlass6half_tE19Flash_kernel_traitsILi256ELi64ELi32ELi8ES3_EELb0ELb1ELb0ELb0ELb0ELb0ELb1EEEvNS_16Flash_bwd_paramsE,@function
        .size           _ZN5flash44flash_bwd_dq_dk_dv_loop_seqk_parallel_kernelI23Flash_bwd_kernel_traitsILi256ELi64ELi32ELi8ELi4ELi1ELi2ELb1ELb1EN7cutlass6half_tE19Flash_kernel_traitsILi256ELi64ELi32ELi8ES3_EELb0ELb1ELb0ELb0ELb0ELb0ELb1EEEvNS_16Flash_bwd_paramsE,(.L_x_1031 - _ZN5flash44flash_bwd_dq_dk_dv_loop_seqk_parallel_kernelI23Flash_bwd_kernel_traitsILi256ELi64ELi32ELi8ELi4ELi1ELi2ELb1ELb1EN7cutlass6half_tE19Flash_kernel_traitsILi256ELi64ELi32ELi8ES3_EELb0ELb1ELb0ELb0ELb0ELb0ELb1EEEvNS_16Flash_bwd_paramsE)
        .other          _ZN5flash44flash_bwd_dq_dk_dv_loop_seqk_parallel_kernelI23Flash_bwd_kernel_traitsILi256ELi64ELi32ELi8ELi4ELi1ELi2ELb1ELb1EN7cutlass6half_tE19Flash_kernel_traitsILi256ELi64ELi32ELi8ES3_EELb0ELb1ELb0ELb0ELb0ELb0ELb1EEEvNS_16Flash_bwd_paramsE,@"STO_CUDA_ENTRY STV_DEFAULT"
_ZN5flash44flash_bwd_dq_dk_dv_loop_seqk_parallel_kernelI23Flash_bwd_kernel_traitsILi256ELi64ELi32ELi8ELi4ELi1ELi2ELb1ELb1EN7cutlass6half_tE19Flash_kernel_traitsILi256ELi64ELi32ELi8ES3_EELb0ELb1ELb0ELb0ELb0ELb0ELb1EEEvNS_16Flash_bwd_paramsE:
.text._ZN5flash44flash_bwd_dq_dk_dv_loop_seqk_parallel_kernelI23Flash_bwd_kernel_traitsILi256ELi64ELi32ELi8ELi4ELi1ELi2ELb1ELb1EN7cutlass6half_tE19Flash_kernel_traitsILi256ELi64ELi32ELi8ES3_EELb0ELb1ELb0ELb0ELb0ELb0ELb1EEEvNS_16Flash_bwd_paramsE:
        /* <DEDUP_REMOVED lines=133> */
[----:B------:R-:W-:Y:S02]  /*0850*/  LEA R249, R10, UR4, 0x1 ;  /* 0x000000040af97c11 */ /* 0x000fe4000f8e08ff */
[----:B------:R-:W-:Y:S01]  /*0860*/  SHF.R.S32.HI R4, RZ, 0x2, R18 ;  /* 0x00000002ff047819 */ /* 0x000fe20000011412 */
        /* <DEDUP_REMOVED lines=11> */
[C---:B------:R-:W-:Y:S01]  /*0920*/  SEL R0, R224.reuse, 0xffffffe0, !P5 ;  /* 0xffffffe0e0007807 */ /* 0x040fe20006800000 */
[C---:B------:R-:W-:Y:S01]  /*0930*/  VIADD R250, R249.reuse, 0x10 ;  /* 0x00000010f9fa7836 */ /* 0x040fe20000000000 */
[----:B------:R-:W-:Y:S01]  /*0940*/  SEL R224, R224, 0xffffffe0, !P3 ;  /* 0xffffffe0e0e07807 */ /* 0x000fe20005800000 */
[----:B------:R-:W-:Y:S01]  /*0950*/  IMAD R4, R6, 0x10, R4 ;  /* 0x0000001006047824 */ /* 0x000fe200078e0204 */
        /* <DEDUP_REMOVED lines=19> */
[----:B-1----:R-:W-:Y:S01]  /*0a90*/  IMAD.U32 R4, RZ, RZ, UR7 ;  /* 0x00000007ff047e24 */ /* 0x002fe2000f8e00ff */
[----:B------:R-:W-:-:S06]  /*0aa0*/  ULDC.64 UR6, c[0x0][0x208] ;  /* 0x0000820000067ab9 */ /* 0x000fcc0000000a00 */
.L_x_72:
        /* <DEDUP_REMOVED lines=67> */
.L_x_40:
        /* <DEDUP_REMOVED lines=29> */
[----:B------:R-:W-:Y:S02]  /*10b0*/  ULEA.HI UR18, UR18, UR5, URZ, 0x6 ;  /* 0x0000000512127291 */ /* 0x000fe4000f8f303f */
[----:B------:R-:W-:Y:S02]  /*10c0*/  UIMAD UR5, UR42, UR49, URZ ;  /* 0x000000312a0572a4 */ /* 0x000fe4000f8e023f */
[----:B--2---:R-:W-:Y:S02]  /*10d0*/  UIMAD.WIDE.U32 UR26, UR12, UR10, URZ ;  /* 0x0000000a0c1a72a5 */ /* 0x004fe4000f8e003f */
[----:B------:R-:W-:-:S02]  /*10e0*/  UIMAD UR20, UR14, UR33, URZ ;  /* 0x000000210e1472a4 */ /* 0x000fc4000f8e023f */
[----:B------:R-:W-:Y:S02]  /*10f0*/  UIMAD UR44, UR12, UR11, UR27 ;  /* 0x0000000b0c2c72a4 */ /* 0x000fe4000f8e021b */
[----:B------:R-:W-:Y:S01]  /*1100*/  USHF.L.U32 UR12, UR49, 0x7, URZ ;  /* 0x00000007310c7899 */ /* 0x000fe2000800063f */
[----:B------:R-:W-:Y:S01]  /*1110*/  @UP1 ULDC.64 UR10, c[0x0][0x420] ;  /* 0x00010800000a1ab9 */ /* 0x000fe20000000a00 */
[----:B------:R-:W-:Y:S01]  /*1120*/  UIMAD.WIDE UR8, UR59, UR58, URZ ;  /* 0x0000003a3b0872a5 */ /* 0x000fe2000f8e023f */
[----:B-1----:R-:W1:Y:S01]  /*1130*/  MUFU.RCP R4, R4 ;  /* 0x0000000400047308 */ /* 0x002e620000001000 */
[----:B------:R-:W-:Y:S02]  /*1140*/  @UP1 UIMAD.WIDE.U32 UR34, UR14, UR10, URZ ;  /* 0x0000000a0e2212a5 */ /* 0x000fe4000f8e003f */
[----:B------:R-:W-:Y:S02]  /*1150*/  USEL UR27, UR12, URZ, UP2 ;  /* 0x0000003f0c1b7287 */ /* 0x000fe40009000000 */
[----:B------:R-:W-:-:S02]  /*1160*/  @UP1 UIMAD UR43, UR14, UR11, UR35 ;  /* 0x0000000b0e2b12a4 */ /* 0x000fc4000f8e0223 */
[----:B------:R-:W-:Y:S02]  /*1170*/  UIMAD.WIDE.U32 UR12, UR14, UR32, URZ ;  /* 0x000000200e0c72a5 */ /* 0x000fe4000f8e003f */
[----:B------:R-:W-:Y:S02]  /*1180*/  UIMAD.WIDE.U32 UR10, UR49, UR54, URZ ;  /* 0x00000036310a72a5 */ /* 0x000fe4000f8e003f */
[----:B------:R-:W-:Y:S02]  /*1190*/  UIMAD UR5, UR57, UR54, UR5 ;  /* 0x00000036390572a4 */ /* 0x000fe4000f8e0205 */
[----:B------:R-:W-:Y:S02]  /*11a0*/  UISETP.NE.AND UP0, UPT, UR36, -0x1, UPT ;  /* 0xffffffff2400788c */ /* 0x000fe4000bf05270 */
[----:B------:R-:W-:Y:S01]  /*11b0*/  USEL UR48, UR16, UR12, !UP1 ;  /* 0x0000000c10307287 */ /* 0x000fe2000c800000 */
[----:B-1----:R-:W-:Y:S01]  /*11c0*/  VIADD R4, R4, 0xffffffe ;  /* 0x0ffffffe04047836 */ /* 0x002fe20000000000 */
[----:B------:R-:W-:-:S02]  /*11d0*/  UIADD3 UR42, UR17, UR24, URZ ;  /* 0x00000018112a7290 */ /* 0x000fc4000fffe03f */
[----:B------:R-:W-:Y:S01]  /*11e0*/  PLOP3.LUT P2, PT, PT, PT, UP0, 0x40, 0x0 ;  /* 0x000000000000781c */ /* 0x000fe20003f4e808 */
[----:B------:R-:W-:Y:S01]  /*11f0*/  @UP1 UIADD3 UR42, UR13, UR20, URZ ;  /* 0x000000140d2a1290 */ /* 0x000fe2000fffe03f */
[----:B------:R-:W1:Y:S01]  /*1200*/  F2I.FTZ.U32.TRUNC.NTZ R5, R4 ;  /* 0x0000000400057305 */ /* 0x000e62000021f000 */
[----:B------:R-:W-:Y:S02]  /*1210*/  UIMAD UR12, UR9, UR10, URZ ;  /* 0x0000000a090c72a4 */ /* 0x000fe4000f8e023f */
[----:B------:R-:W-:Y:S01]  /*1220*/  UIADD3 UR5, UR11, UR5, URZ ;  /* 0x000000050b057290 */ /* 0x000fe2000fffe03f */
[----:B------:R-:W-:Y:S01]  /*1230*/  ULDC.U8 UR38, c[0x0][0x3d8] ;  /* 0x0000f60000267ab9 */ /* 0x000fe20000000000 */
[----:B------:R-:W-:Y:S02]  /*1240*/  ULOP3.LUT UR13, UR18, 0xffffffc0, URZ, 0xc0, !UPT ;  /* 0xffffffc0120d7892 */ /* 0x000fe4000f8ec03f */
[----:B------:R-:W-:Y:S02]  /*1250*/  UISETP.NE.AND UP3, UPT, UR38, URZ, UPT ;  /* 0x0000003f2600728c */ /* 0x000fe4000bf65270 */
[----:B------:R-:W-:-:S02]  /*1260*/  USHF.L.U64.HI UR15, UR49, 0x7, UR57 ;  /* 0x00000007310f7899 */ /* 0x000fc40008010239 */
[----:B------:R-:W-:Y:S02]  /*1270*/  UIMAD.WIDE.U32 UR16, UR8, UR10, URZ ;  /* 0x0000000a081072a5 */ /* 0x000fe4000f8e003f */
[----:B------:R-:W-:Y:S01]  /*1280*/  UIMAD UR5, UR8, UR5, UR12 ;  /* 0x00000005080572a4 */ /* 0x000fe2000f8e020c */
[--C-:B-1----:R-:W-:Y:S01]  /*1290*/  IMAD.MOV R0, RZ, RZ, -R5.reuse ;  /* 0x000000ffff007224 */ /* 0x102fe200078e0a05 */
[----:B------:R-:W-:Y:S01]  /*12a0*/  UIADD3 UR24, UR13, -0x40, URZ ;  /* 0xffffffc00d187890 */ /* 0x000fe2000fffe03f */
[----:B------:R-:W-:Y:S01]  /*12b0*/  IMAD.MOV.U32 R4, RZ, RZ, RZ ;  /* 0x000000ffff047224 */ /* 0x000fe200078e00ff */
[----:B------:R-:W-:Y:S01]  /*12c0*/  UIMAD.WIDE.U32 UR10, UR8, UR14, URZ ;  /* 0x0000000e080a72a5 */ /* 0x000fe2000f8e003f */
[----:B------:R-:W-:Y:S01]  /*12d0*/  IMAD R0, R0, R7, RZ ;  /* 0x0000000700007224 */ /* 0x000fe200078e02ff */
[----:B------:R-:W-:Y:S02]  /*12e0*/  UIMAD UR12, UR9, UR14, URZ ;  /* 0x0000000e090c72a4 */ /* 0x000fe4000f8e023f */
[----:B------:R-:W-:Y:S01]  /*12f0*/  @UP0 UIADD3 UR21, UR22, UR36, URZ ;  /* 0x0000002416150290 */ /* 0x000fe2000fffe03f */
[----:B------:R-:W-:Y:S01]  /*1300*/  IMAD.HI.U32 R0, R5, R0, R4 ;  /* 0x0000000005007227 */ /* 0x000fe200078e0004 */
[----:B------:R-:W-:Y:S01]  /*1310*/  MOV R4, R6 ;  /* 0x0000000600047202 */ /* 0x000fe20000000f00 */
[----:B------:R-:W-:-:S02]  /*1320*/  USEL UR15, UR15, URZ, UP2 ;  /* 0x0000003f0f0f7287 */ /* 0x000fc40009000000 */
[----:B------:R-:W-:Y:S02]  /*1330*/  UIADD3 UR50, UR17, UR5, URZ ;  /* 0x0000000511327290 */ /* 0x000fe4000fffe03f */
[----:B------:R-:W-:Y:S01]  /*1340*/  IMAD.HI.U32 R0, R0, R4, RZ ;  /* 0x0000000400007227 */ /* 0x000fe200078e00ff */
[----:B------:R-:W-:Y:S01]  /*1350*/  UIADD3 UR5, UP2, UR24, UR27, URZ ;  /* 0x0000001b18057290 */ /* 0x000fe2000ff5e03f */
[----:B------:R-:W-:Y:S02]  /*1360*/  @UP0 ULDC.64 UR40, c[0x0][0x248] ;  /* 0x0000920000280ab9 */ /* 0x000fe40000000a00 */
[----:B------:R-:W-:Y:S01]  /*1370*/  IMAD.MOV R5, RZ, RZ, -R0 ;  /* 0x000000ffff057224 */ /* 0x000fe200078e0a00 */
[----:B------:R-:W-:Y:S02]  /*1380*/  USHF.R.S32.HI UR47, URZ, 0x1f, UR24 ;  /* 0x0000001f3f2f7899 */ /* 0x000fe40008011418 */
[----:B------:R-:W-:Y:S01]  /*1390*/  USEL UR55, UR16, UR10, !UP1 ;  /* 0x0000000a10377287 */ /* 0x000fe2000c800000 */
[----:B------:R-:W-:Y:S01]  /*13a0*/  IMAD R4, R7, R5, R4 ;  /* 0x0000000507047224 */ /* 0x000fe200078e0204 */
[----:B------:R-:W-:Y:S01]  /*13b0*/  @UP1 UIADD3 UR50, UR11, UR12, URZ ;  /* 0x0000000c0b321290 */ /* 0x000fe2000fffe03f */
[----:B------:R-:W-:Y:S01]  /*13c0*/  ULDC UR46, c[0x0][0x2c4] ;  /* 0x0000b100002e7ab9 */ /* 0x000fe20000000800 */
[----:B------:R-:W-:-:S02]  /*13d0*/  @UP0 UIMAD.WIDE.U32 UR12, UR21, UR40, URZ ;  /* 0x00000028150c02a5 */ /* 0x000fc4000f8e003f */
[----:B------:R-:W-:Y:S01]  /*13e0*/  ISETP.GT.U32.AND P0, PT, R7, R4, PT ;  /* 0x000000040700720c */ /* 0x000fe20003f04070 */
[----:B------:R-:W-:Y:S02]  /*13f0*/  @UP0 UIMAD UR16, UR21, UR41, URZ ;  /* 0x00000029151002a4 */ /* 0x000fe4000f8e023f */
[----:B------:R-:W-:Y:S02]  /*1400*/  UIMAD UR9, UR9, UR5, URZ ;  /* 0x00000005090972a4 */ /* 0x000fe4000f8e023f */
[----:B------:R-:W-:Y:S02]  /*1410*/  UIMAD.WIDE.U32 UR20, UR8, UR5, URZ ;  /* 0x00000005081472a5 */ /* 0x000fe4000f8e003f */
[----:B------:R-:W-:Y:S02]  /*1420*/  UIADD3.X UR10, UR47, UR15, URZ, UP2, !UPT ;  /* 0x0000000f2f0a7290 */ /* 0x000fe400097fe43f */
[----:B------:R-:W-:Y:S01]  /*1430*/  @UP3 UIMAD UR5, UR49, UR46, URZ ;  /* 0x0000002e310532a4 */ /* 0x000fe2000f8e023f */
[----:B------:R-:W-:Y:S01]  /*1440*/  ULDC.U8 UR39, c[0x0][0x480] ;  /* 0x0001200000277ab9 */ /* 0x000fe20000000000 */
[----:B------:R-:W-:-:S02]  /*1450*/  @UP0 UIADD3 UR25, UR22, UR36, URZ ;  /* 0x0000002416190290 */ /* 0x000fc4000fffe03f */
[----:B------:R-:W-:Y:S01]  /*1460*/  @!P0 IMAD.IADD R4, R4, 0x1, -R7 ;  /* 0x0000000104048824 */ /* 0x000fe200078e0a07 */
[----:B------:R-:W-:Y:S01]  /*1470*/  @!P0 IADD3 R0, R0, 0x1, RZ ;  /* 0x0000000100008810 */ /* 0x000fe20007ffe0ff */
[----:B------:R-:W-:Y:S01]  /*1480*/  UIMAD UR9, UR8, UR10, UR9 ;  /* 0x0000000a080972a4 */ /* 0x000fe2000f8e0209 */
[----:B------:R-:W-:Y:S01]  /*1490*/  PLOP3.LUT P0, PT, PT, PT, UP0, 0x40, 0x0 ;  /* 0x000000000000781c */ /* 0x000fe20003f0e808 */
[----:B------:R-:W-:Y:S01]  /*14a0*/  UISETP.NE.AND UP4, UPT, UR39, URZ, UPT ;  /* 0x0000003f2700728c */ /* 0x000fe2000bf85270 */
[----:B------:R-:W-:Y:S01]  /*14b0*/  ISETP.GE.U32.AND P1, PT, R4, R7, PT ;  /* 0x000000070400720c */ /* 0x000fe20003f26070 */
[----:B------:R-:W-:Y:S01]  /*14c0*/  @UP3 USEL UR8, UR5, UR14, !UP1 ;  /* 0x0000000e05083287 */ /* 0x000fe2000c800000 */
[----:B------:R-:W-:Y:S01]  /*14d0*/  LOP3.LUT R4, R8, UR56, RZ, 0x3c, !PT ;  /* 0x0000003808047c12 */ /* 0x000fe2000f8e3cff */
[----:B------:R-:W-:Y:S01]  /*14e0*/  @UP0 ULDC.64 UR38, c[0x0][0x250] ;  /* 0x0000940000260ab9 */ /* 0x000fe20000000a00 */
[----:B------:R-:W-:Y:S01]  /*14f0*/  @UP3 ULDC UR5, c[0x0][0x2e4] ;  /* 0x0000b90000053ab9 */ /* 0x000fe20000000800 */
[----:B------:R-:W-:Y:S01]  /*1500*/  @UP0 UIMAD.WIDE.U32 UR10, UR25, UR38, URZ ;  /* 0x00000026190a02a5 */ /* 0x000fe2000f8e003f */
[----:B------:R-:W-:Y:S01]  /*1510*/  ISETP.GE.AND P3, PT, R4, RZ, PT ;  /* 0x000000ff0400720c */ /* 0x000fe20003f66270 */
[----:B------:R-:W-:-:S02]  /*1520*/  @UP3 UIMAD UR17, UR56, UR5, UR8 ;  /* 0x00000005381132a4 */ /* 0x000fc4000f8e0208 */
[----:B------:R-:W-:Y:S02]  /*1530*/  @UP0 UIMAD UR15, UR25, UR39, URZ ;  /* 0x00000027190f02a4 */ /* 0x000fe4000f8e023f */
[----:B------:R-:W-:Y:S02]  /*1540*/  @!UP3 UIMAD UR5, UR49, UR58, UR56 ;  /* 0x0000003a3105b2a4 */ /* 0x000fe4000f8e0238 */
[----:B------:R-:W-:Y:S01]  /*1550*/  @P1 VIADD R0, R0, 0x1 ;  /* 0x0000000100001836 */ /* 0x000fe20000000000 */
[----:B------:R-:W-:Y:S01]  /*1560*/  UIMAD UR52, UR56, UR59, URZ ;  /* 0x0000003b383472a4 */ /* 0x000fe2000f8e023f */
[----:B------:R-:W-:Y:S01]  /*1570*/  PLOP3.LUT P1, PT, PT, PT, UP3, 0x80, 0x0 ;  /* 0x000000000000781c */ /* 0x000fe20003f2f038 */
[----:B------:R-:W-:Y:S01]  /*1580*/  @!UP1 UIADD3 UR43, UR31, UR37, URZ ;  /* 0x000000251f2b9290 */ /* 0x000fe2000fffe03f */
[----:B------:R-:W-:Y:S01]  /*1590*/  IMAD.MOV.U32 R23, RZ, RZ, R0 ;  /* 0x000000ffff177224 */ /* 0x000fe200078e0000 */
[----:B------:R-:W-:Y:S02]  /*15a0*/  @UP0 UIADD3 UR45, UR11, UR15, URZ ;  /* 0x0000000f0b2d0290 */ /* 0x000fe4000fffe03f */
[----:B------:R-:W-:-:S02]  /*15b0*/  USEL UR27, UR44, URZ, UP4 ;  /* 0x0000003f2c1b7287 */ /* 0x000fc4000a000000 */
[----:B------:R-:W-:Y:S01]  /*15c0*/  @!UP3 UIMAD UR17, UR5, UR46, URZ ;  /* 0x0000002e0511b2a4 */ /* 0x000fe2000f8e023f */
[----:B------:R-:W-:Y:S01]  /*15d0*/  @!P3 IADD3 R23, -R23, RZ, RZ ;  /* 0x000000ff1717b210 */ /* 0x000fe20007ffe1ff */
[----:B------:R-:W-:Y:S01]  /*15e0*/  USHF.R.S32.HI UR53, URZ, 0x1f, UR52 ;  /* 0x0000001f3f357899 */ /* 0x000fe20008011434 */
[----:B------:R-:W-:Y:S01]  /*15f0*/  @!P4 LOP3.LUT R23, RZ, R8, RZ, 0x33, !PT ;  /* 0x00000008ff17c212 */ /* 0x000fe200078e33ff */
[----:B------:R-:W-:Y:S02]  /*1600*/  USEL UR25, UR26, URZ, UP4 ;  /* 0x0000003f1a197287 */ /* 0x000fe4000a000000 */
[----:B------:R-:W-:Y:S02]  /*1610*/  USHF.R.S32.HI UR51, URZ, 0x6, UR18 ;  /* 0x000000063f337899 */ /* 0x000fe40008011412 */
        /* <DEDUP_REMOVED lines=17> */
.L_x_42:
        /* <DEDUP_REMOVED lines=13> */
.L_x_43:
        /* <DEDUP_REMOVED lines=11> */
.L_x_44:
[----:B------:R-:W-:-:S04]  /*18b0*/  UIMAD UR5, UR49, UR58, UR56 ;  /* 0x0000003a310572a4 */ /* 0x000fc8000f8e0238 */
[----:B------:R-:W-:-:S12]  /*18c0*/  UIMAD UR5, UR5, UR54, URZ ;  /* 0x00000036050572a4 */ /* 0x000fd8000f8e023f */
.L_x_45:
[----:B------:R-:W1:Y:S01]  /*18d0*/  S2R R36, SR_TID.X ;  /* 0x0000000000247919 */ /* 0x000e620000002100 */
[----:B------:R-:W-:Y:S01]  /*18e0*/  UIMAD UR9, UR59, UR58, URZ ;  /* 0x0000003a3b0972a4 */ /* 0x000fe2000f8e023f */
[----:B------:R-:W2:Y:S01]  /*18f0*/  LDC.64 R8, c[0x0][0x420] ;  /* 0x00010800ff087b82 */ /* 0x000ea20000000a00 */
[----:B------:R-:W-:Y:S01]  /*1900*/  UIADD3 UR12, -UR19, UR29, UR28 ;  /* 0x0000001d130c7290 */ /* 0x000fe2000fffe11c */
[----:B------:R-:W-:Y:S01]  /*1910*/  BSSY B1, `(.L_x_41) ;  /* 0x0000656000017945 */ /* 0x000fe20003800000 */
[----:B------:R-:W-:Y:S01]  /*1920*/  USHF.L.U32 UR8, UR9, 0x6, URZ ;  /* 0x0000000609087899 */ /* 0x000fe2000800063f */
[----:B------:R-:W-:Y:S01]  /*1930*/  ULDC UR13, c[0x0][0x398] ;  /* 0x0000e600000d7ab9 */ /* 0x000fe20000000800 */
[----:B------:R-:W-:Y:S02]  /*1940*/  ULDC UR54, c[0x0][0x2d0] ;  /* 0x0000b40000367ab9 */ /* 0x000fe40000000800 */
[----:B------:R-:W-:Y:S02]  /*1950*/  UIADD3 UR10, UP2, UP1, UR20, UR8, UR52 ;  /* 0x00000008140a7290 */ /* 0x000fe4000f95e034 */
[----:B------:R-:W-:-:S02]  /*1960*/  USHF.R.S32.HI UR8, URZ, 0x1f, UR8 ;  /* 0x0000001f3f087899 */ /* 0x000fc40008011408 */
[----:B------:R-:W-:Y:S02]  /*1970*/  UIADD3 UR26, UR24, UR5, URZ ;  /* 0x00000005181a7290 */ /* 0x000fe4000fffe03f */
[----:B------:R-:W-:Y:S02]  /*1980*/  UIADD3.X UR8, UR15, UR8, UR53, UP2, UP1 ;  /* 0x000000080f087290 */ /* 0x000fe400097e2435 */
[----:B------:R-:W-:Y:S01]  /*1990*/  UIADD3 UR10, UP2, UP1, UR25, UR10, UR55 ;  /* 0x0000000a190a7290 */ /* 0x000fe2000f95e037 */
[----:B------:R-:W-:Y:S01]  /*19a0*/  ULDC.64 UR52, c[0x0][0x478] ;  /* 0x00011e0000347ab9 */ /* 0x000fe20000000a00 */
[----:B------:R-:W-:Y:S02]  /*19b0*/  ULDC.64 UR30, c[0x0][0x428] ;  /* 0x00010a00001e7ab9 */ /* 0x000fe40000000a00 */
[----:B------:R-:W-:Y:S01]  /*19c0*/  UIADD3.X UR8, UR27, UR8, UR50, UP2, UP1 ;  /* 0x000000081b087290 */ /* 0x000fe200097e2432 */
[----:B------:R-:W-:Y:S01]  /*19d0*/  IMAD.U32 R29, RZ, RZ, UR30 ;  /* 0x0000001eff1d7e24 */ /* 0x000fe2000f8e00ff */
[----:B------:R-:W-:-:S02]  /*19e0*/  UIMAD.WIDE UR26, UR26, 0x4, UR52 ;  /* 0x000000041a1a78a5 */ /* 0x000fc4000f8e0234 */
[----:B------:R-:W-:Y:S01]  /*19f0*/  USHF.R.S32.HI UR52, URZ, 0x1f, UR56 ;  /* 0x0000001f3f347899 */ /* 0x000fe20008011438 */
[----:B------:R-:W-:Y:S01]  /*1a00*/  ULDC.64 UR34, c[0x0][0x258] ;  /* 0x0000960000227ab9 */ /* 0x000fe20000000a00 */
[----:B------:R-:W-:Y:S01]  /*1a10*/  UIADD3 UR25, UR24, UR17, URZ ;  /* 0x0000001118197290 */ /* 0x000fe2000fffe03f */
[----:B------:R-:W-:Y:S01]  /*1a20*/  IMAD.U32 R34, RZ, RZ, UR34 ;  /* 0x00000022ff227e24 */ /* 0x000fe2000f8e00ff */
[----:B------:R-:W-:Y:S01]  /*1a30*/  UIMAD UR17, UR52, UR34, URZ ;  /* 0x00000022341172a4 */ /* 0x000fe2000f8e023f */
[----:B-1----:R-:W-:Y:S01]  /*1a40*/  SHF.R.S32.HI R10, RZ, 0x1f, R36 ;  /* 0x0000001fff0a7819 */ /* 0x002fe20000011424 */
[----:B------:R-:W-:Y:S02]  /*1a50*/  ULDC.64 UR58, c[0x0][0x2b0] ;  /* 0x0000ac00003a7ab9 */ /* 0x000fe40000000a00 */
[----:B------:R-:W-:Y:S01]  /*1a60*/  UIMAD UR17, UR56, UR35, UR17 ;  /* 0x00000023381172a4 */ /* 0x000fe2000f8e0211 */
[CC--:B------:R-:W-:Y:S01]  /*1a70*/  LEA.HI R4, R10.reuse, R36.reuse, RZ, 0x5 ;  /* 0x000000240a047211 */ /* 0x0c0fe200078f28ff */
[----:B------:R-:W-:Y:S01]  /*1a80*/  ULDC.64 UR20, c[0x0][0x210] ;  /* 0x0000840000147ab9 */ /* 0x000fe20000000a00 */
[----:B------:R-:W-:Y:S01]  /*1a90*/  LEA.HI R10, R10, R36, RZ, 0x3 ;  /* 0x000000240a0a7211 */ /* 0x000fe200078f18ff */
[----:B------:R-:W-:Y:S01]  /*1aa0*/  ULDC.64 UR14, c[0x0][0x3e0] ;  /* 0x0000f800000e7ab9 */ /* 0x000fe20000000a00 */
[----:B------:R-:W-:Y:S01]  /*1ab0*/  LOP3.LUT R0, R4, 0xffffffe0, RZ, 0xc0, !PT ;  /* 0xffffffe004007812 */ /* 0x000fe200078ec0ff */
[----:B------:R-:W-:Y:S01]  /*1ac0*/  UIADD3 UR5, UR51, -0x1, URZ ;  /* 0xffffffff33057890 */ /* 0x000fe2000fffe03f */
[----:B------:R-:W-:-:S02]  /*1ad0*/  SHF.R.S32.HI R4, RZ, 0x5, R4 ;  /* 0x00000005ff047819 */ /* 0x000fc40000011404 */
        /* <DEDUP_REMOVED lines=89> */
.L_x_47:
        /* <DEDUP_REMOVED lines=20> */
.L_x_48:
        /* <DEDUP_REMOVED lines=30> */
.L_x_50:
[----:B------:R-:W-:Y:S05]  /*2390*/  BSYNC B0 ;  /* 0x0000000000007941 */ /* 0x000fea0003800000 */
.L_x_49:
        /* <DEDUP_REMOVED lines=29> */
.L_x_46:
        /* <DEDUP_REMOVED lines=71> */
.L_x_53:
[----:B------:R-:W-:Y:S05]  /*29e0*/  BSYNC B0 ;  /* 0x0000000000007941 */ /* 0x000fea0003800000 */
.L_x_52:
        /* <DEDUP_REMOVED lines=54> */
.L_x_55:
[----:B------:R-:W-:Y:S05]  /*2d50*/  BSYNC B0 ;  /* 0x0000000000007941 */ /* 0x000fea0003800000 */
.L_x_54:
        /* <DEDUP_REMOVED lines=44> */
.L_x_57:
[----:B------:R-:W-:Y:S05]  /*3020*/  BSYNC B0 ;  /* 0x0000000000007941 */ /* 0x000fea0003800000 */
.L_x_56:
        /* <DEDUP_REMOVED lines=39> */
.L_x_59:
[----:B------:R-:W-:Y:S05]  /*32a0*/  BSYNC B0 ;  /* 0x0000000000007941 */ /* 0x000fea0003800000 */
.L_x_58:
        /* <DEDUP_REMOVED lines=42> */
.L_x_61:
[----:B------:R-:W-:Y:S05]  /*3550*/  BSYNC B0 ;  /* 0x0000000000007941 */ /* 0x000fea0003800000 */
.L_x_60:
        /* <DEDUP_REMOVED lines=61> */
.L_x_63:
[----:B------:R-:W-:Y:S05]  /*3930*/  BSYNC B0 ;  /* 0x0000000000007941 */ /* 0x000fea0003800000 */
.L_x_62:
        /* <DEDUP_REMOVED lines=54> */
[----:B------:R-:W-:Y:S01]  /*3ca0*/  ULDC UR20, c[0x0][0x2dc] ;  /* 0x0000b70000147ab9 */ /* 0x000fe20000000800 */
[----:B------:R-:W-:Y:S02]  /*3cb0*/  UIADD3 UR18, UR18, -UR19, URZ ;  /* 0x8000001312127290 */ /* 0x000fe4000fffe03f */
[----:B------:R1:W1:Y:S01]  /*3cc0*/  LDSM.16.M88.4 R164, [R180+0x16000] ;  /* 0x01600000b4a4783b */ /* 0x0002620000000200 */
[----:B------:R-:W-:Y:S01]  /*3cd0*/  ULDC UR14, c[0x0][0x39c] ;  /* 0x0000e700000e7ab9 */ /* 0x000fe20000000800 */
[----:B------:R-:W-:Y:S02]  /*3ce0*/  ULDC UR17, c[0x0][0x2ec] ;  /* 0x0000bb0000117ab9 */ /* 0x000fe40000000800 */
        /* <DEDUP_REMOVED lines=13> */
.L_x_66:
[----:B------:R-:W0:Y:S01]  /*3dc0*/  LDGDEPBAR ;  /* 0x00000000000079af */ /* 0x000e220000000000 */
[----:B-1----:R-:W-:Y:S01]  /*3dd0*/  LEA R0, R234, UR4, 0x1 ;  /* 0x00000004ea007c11 */ /* 0x002fe2000f8e08ff */
[----:B------:R-:W-:Y:S01]  /*3de0*/  USHF.L.U32 UR12, UR23, 0x5, URZ ;  /* 0x00000005170c7899 */ /* 0x000fe2000800063f */
[----:B-----5:R-:W-:Y:S01]  /*3df0*/  FSETP.NEU.FTZ.AND P1, PT, R245, -INF , PT ;  /* 0xff800000f500780b */ /* 0x020fe20003f3d000 */
[----:B------:R-:W2:Y:S01]  /*3e00*/  LDL R69, [R1] ;  /* 0x0000000001457983 */ /* 0x000ea20000100800 */
[----:B------:R-:W-:Y:S02]  /*3e10*/  USHF.L.U32 UR13, UR5, 0x6, URZ ;  /* 0x00000006050d7899 */ /* 0x000fe4000800063f */
[----:B------:R-:W-:Y:S01]  /*3e20*/  UIADD3 UR15, UR12, 0x20, URZ ;  /* 0x000000200c0f7890 */ /* 0x000fe2000fffe03f */
[----:B------:R-:W3:Y:S01]  /*3e30*/  LDL R68, [R1+0x4] ;  /* 0x0000040001447983 */ /* 0x000ee20000100800 */
[----:B------:R-:W-:Y:S02]  /*3e40*/  UISETP.GE.AND UP0, UPT, UR13, UR18, UPT ;  /* 0x000000120d00728c */ /* 0x000fe4000bf06270 */
        /* <DEDUP_REMOVED lines=65> */
[----:B---3--:R-:W-:Y:S02]  /*4260*/  @!P0 IADD3 R0, R68, UR12, RZ ;  /* 0x0000000c44008c10 */ /* 0x008fe4000fffe0ff */
[----:B------:R-:W-:Y:S10]  /*4270*/  MOV R68, 0x8 ;  /* 0x0000000800447802 */ /* 0x000ff40000000f00 */
        /* <DEDUP_REMOVED lines=11> */
[----:B------:R-:W-:Y:S11]  /*4330*/  HMMA.16816.F32 R8, R48, R54, R8 ;  /* 0x000000363008723c */ /* 0x000ff60000001808 */
[----:B------:R-:W-:Y:S07]  /*4340*/  @!UPT UIADD3 URZ, URZ, URZ, URZ ;  /* 0x0000003f3f3ff290 */ /* 0x000fee000fffe03f */
[C---:B--2---:R-:W-:Y:S06]  /*4350*/  HMMA.16816.F32 R4, R56.reuse, R60, R4 ;  /* 0x0000003c3804723c */ /* 0x044fec0000001804 */
[----:B------:R-:W-:Y:S11]  /*4360*/  HMMA.16816.F32 R8, R56, R62, R8 ;  /* 0x0000003e3808723c */ /* 0x000ff60000001808 */
[----:B------:R-:W-:Y:S07]  /*4370*/  @!UPT UIADD3 URZ, URZ, URZ, URZ ;  /* 0x0000003f3f3ff290 */ /* 0x000fee000fffe03f */
[C---:B-1----:R-:W-:Y:S06]  /*4380*/  HMMA.16816.F32 R4, R44.reuse, R64, R4 ;  /* 0x000000402c04723c */ /* 0x042fec0000001804 */
[----:B------:R-:W-:Y:S11]  /*4390*/  HMMA.16816.F32 R8, R44, R66, R8 ;  /* 0x000000422c08723c */ /* 0x000ff60000001808 */
[----:B------:R-:W-:Y:S07]  /*43a0*/  @!UPT UIADD3 URZ, URZ, URZ, URZ ;  /* 0x0000003f3f3ff290 */ /* 0x000fee000fffe03f */
[----:B------:R-:W-:Y:S01]  /*43b0*/  FMUL.FTZ R6, R6, UR14 ;  /* 0x0000000e06067c20 */ /* 0x000fe20008410000 */
[----:B------:R-:W-:Y:S01]  /*43c0*/  FMUL.FTZ R7, R7, UR14 ;  /* 0x0000000e07077c20 */ /* 0x000fe20008410000 */
[----:B------:R-:W-:Y:S01]  /*43d0*/  FMUL.FTZ R5, R5, UR14 ;  /* 0x0000000e05057c20 */ /* 0x000fe20008410000 */
[----:B------:R-:W-:Y:S01]  /*43e0*/  FMUL.FTZ R4, R4, UR14 ;  /* 0x0000000e04047c20 */ /* 0x000fe20008410000 */
[----:B------:R1:W-:Y:S02]  /*43f0*/  MUFU.TANH R56, R6 ;  /* 0x0000000600387308 */ /* 0x0003e40000002400 */
[----:B------:R-:W-:Y:S01]  /*4400*/  FMUL.FTZ R10, R10, UR14 ;  /* 0x0000000e0a0a7c20 */ /* 0x000fe20008410000 */
[----:B------:R-:W-:Y:S01]  /*4410*/  FMUL.FTZ R8, R8, UR14 ;  /* 0x0000000e08087c20 */ /* 0x000fe20008410000 */
[----:B------:R-:W-:Y:S01]  /*4420*/  FMUL.FTZ R9, R9, UR14 ;  /* 0x0000000e09097c20 */ /* 0x000fe20008410000 */
[----:B------:R-:W-:Y:S05]  /*4430*/  FMUL.FTZ R11, R11, UR14 ;  /* 0x0000000e0b0b7c20 */ /* 0x000fea0008410000 */
[----:B------:R2:W-:Y:S10]  /*4440*/  MUFU.TANH R61, R7 ;  /* 0x00000007003d7308 */ /* 0x0005f40000002400 */
[----:B------:R3:W-:Y:S01]  /*4450*/  MUFU.TANH R55, R5 ;  /* 0x0000000500377308 */ /* 0x0007e20000002400 */
[----:B-1----:R-:W-:Y:S09]  /*4460*/  @!P0 IADD3 R6, R69, UR13, RZ ;  /* 0x0000000d45068c10 */ /* 0x002ff2000fffe0ff */
[----:B------:R-:W1:Y:S01]  /*4470*/  MUFU.TANH R58, R4 ;  /* 0x00000004003a7308 */ /* 0x000e620000002400 */
[C---:B--2---:R-:W-:Y:S02]  /*4480*/  @!P0 VIMNMX R7, R6.reuse, UR19, PT ;  /* 0x0000001306078c48 */ /* 0x044fe4000bfe0100 */
[----:B------:R-:W-:Y:S02]  /*4490*/  @!P0 VIADDMNMX R6, R6, R68, UR19, PT ;  /* 0x0000001306068e46 */ /* 0x000fe4000b800144 */
[-C--:B------:R-:W-:Y:S05]  /*44a0*/  @!P0 ISETP.GE.AND P2, PT, R0, R7.reuse, PT ;  /* 0x000000070000820c */ /* 0x080fea0003f46270 */
[----:B------:R2:W-:Y:S01]  /*44b0*/  MUFU.TANH R59, R10 ;  /* 0x0000000a003b7308 */ /* 0x0005e20000002400 */
[----:B---3--:R-:W-:Y:S05]  /*44c0*/  FMUL.FTZ R5, R245, 1.4426950216293334961 ;  /* 0x3fb8aa3bf5057820 */ /* 0x008fea0000410000 */
[----:B------:R-:W-:Y:S04]  /*44d0*/  FSEL R5, R5, RZ, P1 ;  /* 0x000000ff05057208 */ /* 0x000fe80000800000 */
[----:B------:R3:W-:Y:S01]  /*44e0*/  MUFU.TANH R54, R8 ;  /* 0x0000000800367308 */ /* 0x0007e20000002400 */
[----:B-1----:R-:W-:Y:S02]  /*44f0*/  MOV R4, R58 ;  /* 0x0000003a00047202 */ /* 0x002fe40000000f00 */
[----:B------:R-:W-:Y:S02]  /*4500*/  @!P0 FSEL R4, R58, -INF , !P2 ;  /* 0xff8000003a048808 */ /* 0x000fe40005000000 */
[----:B------:R-:W-:Y:S03]  /*4510*/  FSETP.NEU.FTZ.AND P2, PT, R246, -INF , PT ;  /* 0xff800000f600780b */ /* 0x000fe60003f5d000 */
[--C-:B------:R-:W-:Y:S02]  /*4520*/  FFMA.FTZ R4, R4, UR17, -R5.reuse ;  /* 0x0000001104047c23 */ /* 0x100fe40008010805 */
[----:B------:R1:W4:Y:S01]  /*4530*/  MUFU.TANH R60, R9 ;  /* 0x00000009003c7308 */ /* 0x0003220000002400 */
[----:B--2---:R-:W-:Y:S04]  /*4540*/  @!P0 IADD3 R10, R0, 0x1, RZ ;  /* 0x00000001000a8810 */ /* 0x004fe80007ffe0ff */
[----:B------:R-:W-:Y:S05]  /*4550*/  @!P0 ISETP.GE.AND P1, PT, R10, R7, PT ;  /* 0x000000070a00820c */ /* 0x000fea0003f26270 */
[----:B------:R2:W-:Y:S01]  /*4560*/  MUFU.EX2 R66, R4 ;  /* 0x0000000400427308 */ /* 0x0005e20000000800 */
[----:B---3--:R-:W-:Y:S02]  /*4570*/  MOV R8, R55 ;  /* 0x0000003700087202 */ /* 0x008fe40000000f00 */
[----:B------:R-:W-:Y:S02]  /*4580*/  @!P0 FSEL R8, R55, -INF , !P1 ;  /* 0xff80000037088808 */ /* 0x000fe40004800000 */
[----:B------:R-:W-:Y:S03]  /*4590*/  @!P0 ISETP.GE.AND P1, PT, R0, R6, PT ;  /* 0x000000060000820c */ /* 0x000fe60003f26270 */
[--C-:B------:R-:W-:Y:S01]  /*45a0*/  FFMA.FTZ R8, R8, UR17, -R5.reuse ;  /* 0x0000001108087c23 */ /* 0x100fe20008010805 */
[----:B-1----:R-:W-:Y:S01]  /*45b0*/  MOV R9, R56 ;  /* 0x0000003800097202 */ /* 0x002fe20000000f00 */
[----:B------:R-:W-:Y:S01]  /*45c0*/  MUFU.TANH R57, R11 ;  /* 0x0000000b00397308 */ /* 0x000fe20000002400 */
[----:B------:R-:W-:Y:S02]  /*45d0*/  @!P0 FSEL R9, R56, -INF , !P1 ;  /* 0xff80000038098808 */ /* 0x000fe40004800000 */
[-C--:B------:R-:W-:Y:S01]  /*45e0*/  @!P0 ISETP.GE.AND P1, PT, R10, R6.reuse, PT ;  /* 0x000000060a00820c */ /* 0x080fe20003f26270 */
[----:B--2---:R-:W-:Y:S06]  /*45f0*/  FMUL.FTZ R4, R246, 1.4426950216293334961 ;  /* 0x3fb8aa3bf6047820 */ /* 0x004fec0000410000 */
[----:B------:R1:W2:Y:S01]  /*4600*/  MUFU.EX2 R64, R8 ;  /* 0x0000000800407308 */ /* 0x0002a20000000800 */
[----:B------:R-:W-:Y:S05]  /*4610*/  FSEL R4, R4, RZ, P2 ;  /* 0x000000ff04047208 */ /* 0x000fea0001000000 */
[--C-:B------:R-:W-:Y:S01]  /*4620*/  FFMA.FTZ R10, R9, UR17, -R4.reuse ;  /* 0x00000011090a7c23 */ /* 0x100fe20008010804 */
[----:B------:R-:W-:Y:S03]  /*4630*/  @!P0 IADD3 R9, R0, 0x8, RZ ;  /* 0x0000000800098810 */ /* 0x000fe60007ffe0ff */
[----:B------:R3:W-:Y:S01]  /*4640*/  MUFU.EX2 R69, R10 ;  /* 0x0000000a00457308 */ /* 0x0007e20000000800 */
[----:B------:R-:W-:Y:S02]  /*4650*/  @!P0 ISETP.GE.AND P2, PT, R9, R6, PT ;  /* 0x000000060900820c */ /* 0x000fe40003f46270 */
[----:B-1----:R-:W-:Y:S02]  /*4660*/  MOV R8, R61 ;  /* 0x0000003d00087202 */ /* 0x002fe40000000f00 */
[----:B------:R-:W-:Y:S02]  /*4670*/  @!P0 FSEL R8, R61, -INF , !P1 ;  /* 0xff8000003d088808 */ /* 0x000fe40004800000 */
[-C--:B------:R-:W-:Y:S03]  /*4680*/  @!P0 ISETP.GE.AND P1, PT, R9, R7.reuse, PT ;  /* 0x000000070900820c */ /* 0x080fe60003f26270 */
[--C-:B------:R-:W-:Y:S01]  /*4690*/  FFMA.FTZ R11, R8, UR17, -R4.reuse ;  /* 0x00000011080b7c23 */ /* 0x100fe20008010804 */
[----:B------:R-:W-:Y:S02]  /*46a0*/  @!P0 IADD3 R8, R0, 0x9, RZ ;  /* 0x0000000900088810 */ /* 0x000fe40007ffe0ff */
[----:B----4-:R-:W-:Y:S01]  /*46b0*/  MOV R0, R60 ;  /* 0x0000003c00007202 */ /* 0x010fe20000000f00 */
[----:B------:R-:W1:Y:S01]  /*46c0*/  MUFU.EX2 R68, R11 ;  /* 0x0000000b00447308 */ /* 0x000e620000000800 */
[----:B---3--:R-:W-:Y:S02]  /*46d0*/  MOV R10, R54 ;  /* 0x00000036000a7202 */ /* 0x008fe40000000f00 */
[----:B------:R-:W-:Y:S02]  /*46e0*/  @!P0 FSEL R10, R54, -INF , !P1 ;  /* 0xff800000360a8808 */ /* 0x000fe40004800000 */
[----:B------:R-:W-:Y:S03]  /*46f0*/  @!P0 ISETP.GE.AND P1, PT, R8, R7, PT ;  /* 0x000000070800820c */ /* 0x000fe60003f26270 */
[--C-:B------:R-:W-:Y:S01]  /*4700*/  FFMA.FTZ R7, R10, UR17, -R5.reuse ;  /* 0x000000110a077c23 */ /* 0x100fe20008010805 */
[----:B------:R-:W-:Y:S02]  /*4710*/  @!P0 FSEL R0, R60, -INF , !P1 ;  /* 0xff8000003c008808 */ /* 0x000fe40004800000 */
[----:B------:R-:W-:Y:S01]  /*4720*/  @!P0 ISETP.GE.AND P1, PT, R8, R6, PT ;  /* 0x000000060800820c */ /* 0x000fe20003f26270 */
[----:B------:R3:W-:Y:S01]  /*4730*/  MUFU.EX2 R63, R7 ;  /* 0x00000007003f7308 */ /* 0x0007e20000000800 */
[----:B--2---:R-:W-:Y:S01]  /*4740*/  F2FP.F16.F32.PACK_AB R6, R64, R66 ;  /* 0x000000424006723e */ /* 0x004fe200000000ff */
[----:B------:R-:W-:Y:S01]  /*4750*/  FFMA.FTZ R5, R0, UR17, -R5 ;  /* 0x0000001100057c23 */ /* 0x000fe20008010805 */
[----:B------:R-:W-:Y:S02]  /*4760*/  MOV R0, R57 ;  /* 0x0000003900007202 */ /* 0x000fe40000000f00 */
[----:B------:R-:W-:Y:S01]  /*4770*/  @!P0 FSEL R0, R57, -INF , !P1 ;  /* 0xff80000039008808 */ /* 0x000fe20004800000 */
[----:B------:R-:W-:Y:S04]  /*4780*/  STS [R249+0x15000], R6 ;  /* 0x01500006f9007388 */ /* 0x000fe80000000800 */
[----:B------:R2:W4:Y:S01]  /*4790*/  MUFU.EX2 R62, R5 ;  /* 0x00000005003e7308 */ /* 0x0005220000000800 */
[----:B---3--:R-:W-:Y:S02]  /*47a0*/  MOV R7, R59 ;  /* 0x0000003b00077202 */ /* 0x008fe40000000f00 */
[----:B------:R-:W-:Y:S02]  /*47b0*/  @!P0 FSEL R7, R59, -INF , !P2 ;  /* 0xff8000003b078808 */ /* 0x000fe40005000000 */
[----:B------:R-:W-:Y:S02]  /*47c0*/  IADD3 R52, P0, R248, UR11, RZ ;  /* 0x0000000bf8347c10 */ /* 0x000fe4000ff1e0ff */
[----:B------:R-:W-:Y:S01]  /*47d0*/  PLOP3.LUT P2, PT, PT, PT, UP2, 0x80, 0x0 ;  /* 0x000000000000781c */ /* 0x000fe20003f4f028 */
[--C-:B--2---:R-:W-:Y:S01]  /*47e0*/  FFMA.FTZ R5, R7, UR17, -R4.reuse ;  /* 0x0000001107057c23 */ /* 0x104fe20008010804 */
[----:B------:R-:W-:Y:S01]  /*47f0*/  FFMA.FTZ R4, R0, UR17, -R4 ;  /* 0x0000001100047c23 */ /* 0x000fe20008010804 */
[----:B------:R-:W-:Y:S02]  /*4800*/  IADD3.X R53, R247, UR10, RZ, P0, !PT ;  /* 0x0000000af7357c10 */ /* 0x000fe400087fe4ff */
[----:B------:R1:W-:Y:S01]  /*4810*/  MUFU.EX2 R67, R5 ;  /* 0x0000000500437308 */ /* 0x0003e20000000800 */
[----:B------:R-:W-:Y:S09]  /*4820*/  P2R R240, PR, RZ, 0x4 ;  /* 0x00000004fff07803 */ /* 0x000ff20000000000 */
[----:B------:R4:W2:Y:S01]  /*4830*/  MUFU.EX2 R65, R4 ;  /* 0x0000000400417308 */ /* 0x0008a20000000800 */
[----:B-1----:R-:W-:Y:S05]  /*4840*/  F2FP.F16.F32.PACK_AB R5, R68, R69 ;  /* 0x000000454405723e */ /* 0x002fea00000000ff */
[----:B------:R-:W-:Y:S01]  /*4850*/  STS [R252+0x15000], R5 ;  /* 0x01500005fc007388 */ /* 0x000fe20000000800 */
[----:B----4-:R-:W-:Y:S02]  /*4860*/  F2FP.F16.F32.PACK_AB R4, R62, R63 ;  /* 0x0000003f3e04723e */ /* 0x010fe400000000ff */
[----:B--2---:R-:W-:Y:S03]  /*4870*/  F2FP.F16.F32.PACK_AB R0, R65, R67 ;  /* 0x000000434100723e */ /* 0x004fe600000000ff */
[----:B------:R-:W-:Y:S04]  /*4880*/  STS [R250+0x15000], R4 ;  /* 0x01500004fa007388 */ /* 0x000fe80000000800 */
        /* <DEDUP_REMOVED lines=65> */
[----:B------:R-:W-:Y:S07]  /*4ca0*/  HMMA.16816.F32 R8, R44, R194, R8 ;  /* 0x000000c22c08723c */ /* 0x000fee0000001808 */
[----:B------:R-:W-:Y:S04]  /*4cb0*/  FFMA.FTZ R44, -R54, R54, 1 ;  /* 0x3f800000362c7423 */ /* 0x000fe80000010136 */
[----:B------:R-:W-:Y:S07]  /*4cc0*/  FMUL.FTZ R44, R44, UR14 ;  /* 0x0000000e2c2c7c20 */ /* 0x000fee0008410000 */
[C---:B------:R-:W-:Y:S01]  /*4cd0*/  FADD.FTZ R4, -R0.reuse, R4 ;  /* 0x0000000400047221 */ /* 0x040fe20000010100 */
[----:B------:R-:W-:Y:S01]  /*4ce0*/  FADD.FTZ R5, -R0, R5 ;  /* 0x0000000500057221 */ /* 0x000fe20000010100 */
[----:B--2---:R-:W-:Y:S03]  /*4cf0*/  FADD.FTZ R7, -R52, R7 ;  /* 0x0000000734077221 */ /* 0x004fe60000010100 */
[----:B------:R-:W-:Y:S01]  /*4d00*/  FMUL.FTZ R5, R64, R5 ;  /* 0x0000000540057220 */ /* 0x000fe20000410000 */
[C---:B------:R-:W-:Y:S01]  /*4d10*/  FADD.FTZ R8, -R0.reuse, R8 ;  /* 0x0000000800087221 */ /* 0x040fe20000010100 */
[----:B------:R-:W-:Y:S01]  /*4d20*/  FADD.FTZ R46, -R0, R9 ;  /* 0x00000009002e7221 */ /* 0x000fe20000010100 */
[----:B------:R-:W-:Y:S01]  /*4d30*/  FMUL.FTZ R0, R66, R4 ;  /* 0x0000000442007220 */ /* 0x000fe20000410000 */
[----:B------:R-:W-:Y:S01]  /*4d40*/  FFMA.FTZ R9, -R58, R58, 1 ;  /* 0x3f8000003a097423 */ /* 0x000fe2000001013a */
[----:B------:R-:W-:Y:S01]  /*4d50*/  FFMA.FTZ R4, -R55, R55, 1 ;  /* 0x3f80000037047423 */ /* 0x000fe20000010137 */
[----:B------:R-:W-:Y:S01]  /*4d60*/  FADD.FTZ R45, -R52, R11 ;  /* 0x0000000b342d7221 */ /* 0x000fe20000010100 */
[----:B------:R-:W-:Y:S01]  /*4d70*/  FMUL.FTZ R8, R63, R8 ;  /* 0x000000083f087220 */ /* 0x000fe20000410000 */
[----:B------:R-:W-:Y:S01]  /*4d80*/  FMUL.FTZ R9, R9, UR14 ;  /* 0x0000000e09097c20 */ /* 0x000fe20008410000 */
[----:B------:R-:W-:Y:S01]  /*4d90*/  FMUL.FTZ R4, R4, UR14 ;  /* 0x0000000e04047c20 */ /* 0x000fe20008410000 */
[----:B------:R-:W-:Y:S01]  /*4da0*/  FMUL.FTZ R46, R62, R46 ;  /* 0x0000002e3e2e7220 */ /* 0x000fe20000410000 */
[----:B------:R-:W-:Y:S01]  /*4db0*/  FMUL.FTZ R44, R8, R44 ;  /* 0x0000002c082c7220 */ /* 0x000fe20000410000 */
[----:B------:R-:W-:Y:S01]  /*4dc0*/  FMUL.FTZ R9, R0, R9 ;  /* 0x0000000900097220 */ /* 0x000fe20000410000 */
[----:B------:R-:W-:Y:S01]  /*4dd0*/  FMUL.FTZ R4, R5, R4 ;  /* 0x0000000405047220 */ /* 0x000fe20000410000 */
[----:B------:R-:W-:Y:S01]  /*4de0*/  FADD.FTZ R0, -R52, R6 ;  /* 0x0000000634007221 */ /* 0x000fe20000010100 */
[----:B------:R-:W-:Y:S01]  /*4df0*/  FFMA.FTZ R5, -R56, R56, 1 ;  /* 0x3f80000038057423 */ /* 0x000fe20000010138 */
[----:B------:R-:W-:Y:S01]  /*4e00*/  FADD.FTZ R6, -R52, R10 ;  /* 0x0000000a34067221 */ /* 0x000fe20000010100 */
[----:B------:R-:W-:Y:S01]  /*4e10*/  FMUL.FTZ R10, R68, R7 ;  /* 0x00000007440a7220 */ /* 0x000fe20000410000 */
[----:B------:R-:W-:Y:S01]  /*4e20*/  FMUL.FTZ R0, R69, R0 ;  /* 0x0000000045007220 */ /* 0x000fe20000410000 */
[----:B------:R-:W-:Y:S01]  /*4e30*/  FMUL.FTZ R5, R5, UR14 ;  /* 0x0000000e05057c20 */ /* 0x000fe20008410000 */
[----:B------:R-:W-:Y:S01]  /*4e40*/  FMUL.FTZ R11, R67, R6 ;  /* 0x00000006430b7220 */ /* 0x000fe20000410000 */
[----:B------:R-:W-:Y:S01]  /*4e50*/  FFMA.FTZ R6, -R60, R60, 1 ;  /* 0x3f8000003c067423 */ /* 0x000fe2000001013c */
[----:B------:R-:W-:Y:S01]  /*4e60*/  FFMA.FTZ R8, -R59, R59, 1 ;  /* 0x3f8000003b087423 */ /* 0x000fe2000001013b */
[----:B------:R-:W-:Y:S01]  /*4e70*/  FMUL.FTZ R5, R0, R5 ;  /* 0x0000000500057220 */ /* 0x000fe20000410000 */
[----:B------:R-:W-:Y:S01]  /*4e80*/  FFMA.FTZ R0, -R61, R61, 1 ;  /* 0x3f8000003d007423 */ /* 0x000fe2000001013d */
[----:B------:R-:W-:Y:S01]  /*4e90*/  FFMA.FTZ R7, -R57, R57, 1 ;  /* 0x3f80000039077423 */ /* 0x000fe20000010139 */
[----:B------:R-:W-:Y:S01]  /*4ea0*/  FMUL.FTZ R6, R6, UR14 ;  /* 0x0000000e06067c20 */ /* 0x000fe20008410000 */
[----:B------:R-:W-:Y:S01]  /*4eb0*/  F2FP.F16.F32.PACK_AB R4, R4, R9 ;  /* 0x000000090404723e */ /* 0x000fe200000000ff */
[----:B------:R-:W-:Y:S01]  /*4ec0*/  FMUL.FTZ R0, R0, UR14 ;  /* 0x0000000e00007c20 */ /* 0x000fe20008410000 */
[----:B------:R-:W-:Y:S01]  /*4ed0*/  FMUL.FTZ R45, R65, R45 ;  /* 0x0000002d412d7220 */ /* 0x000fe20000410000 */
[----:B------:R-:W-:Y:S01]  /*4ee0*/  FMUL.FTZ R6, R46, R6 ;  /* 0x000000062e067220 */ /* 0x000fe20000410000 */
[----:B------:R-:W-:Y:S01]  /*4ef0*/  FMUL.FTZ R8, R8, UR14 ;  /* 0x0000000e08087c20 */ /* 0x000fe20008410000 */
[----:B------:R-:W-:Y:S01]  /*4f00*/  FMUL.FTZ R0, R10, R0 ;  /* 0x000000000a007220 */ /* 0x000fe20000410000 */
[----:B------:R-:W-:Y:S01]  /*4f10*/  FMUL.FTZ R7, R7, UR14 ;  /* 0x0000000e07077c20 */ /* 0x000fe20008410000 */
[----:B------:R-:W-:Y:S01]  /*4f20*/  STS [R249+0x14000], R4 ;  /* 0x01400004f9007388 */ /* 0x000fe20000000800 */
[----:B------:R-:W-:Y:S01]  /*4f30*/  FMUL.FTZ R8, R11, R8 ;  /* 0x000000080b087220 */ /* 0x000fe20000410000 */
[----:B------:R-:W-:Y:S01]  /*4f40*/  F2FP.F16.F32.PACK_AB R6, R6, R44 ;  /* 0x0000002c0606723e */ /* 0x000fe200000000ff */
[----:B------:R-:W-:Y:S01]  /*4f50*/  FMUL.FTZ R7, R45, R7 ;  /* 0x000000072d077220 */ /* 0x000fe20000410000 */
[----:B------:R-:W-:Y:S04]  /*4f60*/  F2FP.F16.F32.PACK_AB R0, R0, R5 ;  /* 0x000000050000723e */ /* 0x000fe800000000ff */
[----:B------:R-:W-:Y:S01]  /*4f70*/  F2FP.F16.F32.PACK_AB R5, R7, R8 ;  /* 0x000000080705723e */ /* 0x000fe200000000ff */
[----:B------:R1:W-:Y:S04]  /*4f80*/  STS [R252+0x14000], R0 ;  /* 0x01400000fc007388 */ /* 0x0003e80000000800 */
        /* <DEDUP_REMOVED lines=117> */
.L_x_64:
        /* <DEDUP_REMOVED lines=385> */
.L_x_65:
        /* <DEDUP_REMOVED lines=9> */
[----:B------:R-:W-:Y:S01]  /*6f80*/  FMUL.FTZ R100, R100, UR5 ;  /* 0x0000000564647c20 */ /* 0x000fe20008410000 */
        /* <DEDUP_REMOVED lines=31> */
[CC--:B------:R-:W-:Y:S01]  /*7180*/  LEA.HI R6, R21.reuse, R48.reuse, RZ, 0x2 ;  /* 0x0000003015067211 */ /* 0x0c0fe200078f10ff */
        /* <DEDUP_REMOVED lines=8> */
[----:B------:R-:W-:Y:S01]  /*7210*/  UISETP.NE.AND UP0, UPT, UR36, -0x1, UPT ;  /* 0xffffffff2400788c */ /* 0x000fe2000bf05270 */
[----:B------:R-:W-:-:S02]  /*7220*/  LEA.HI R0, R0, R5, RZ, 0x3 ;  /* 0x0000000500007211 */ /* 0x000fc400078f18ff */
[----:B------:R-:W-:Y:S02]  /*7230*/  F2FP.F16.F32.PACK_AB R24, R25, R24 ;  /* 0x000000181918723e */ /* 0x000fe400000000ff */
        /* <DEDUP_REMOVED lines=16> */
[----:B------:R-:W-:Y:S01]  /*7340*/  SHF.R.U32.HI R5, RZ, 0x3, R0 ;  /* 0x00000003ff057819 */ /* 0x000fe20000011600 */
[----:B------:R-:W-:Y:S01]  /*7350*/  @UP0 UIMAD.WIDE.U32 UR8, UR5, UR16, URZ ;  /* 0x00000010050802a5 */ /* 0x000fe2000f8e003f */
[----:B------:R-:W-:Y:S01]  /*7360*/  F2FP.F16.F32.PACK_AB R34, R35, R34 ;  /* 0x000000222322723e */ /* 0x000fe200000000ff */
[----:B------:R-:W-:Y:S01]  /*7370*/  @UP0 UIMAD UR5, UR5, UR17, URZ ;  /* 0x00000011050502a4 */ /* 0x000fe2000f8e023f */
[----:B------:R-:W-:-:S02]  /*7380*/  LOP3.LUT R5, R5, R0, R6, 0x1e, !PT ;  /* 0x0000000005057212 */ /* 0x000fc400078e1e06 */
[----:B------:R-:W-:Y:S01]  /*7390*/  F2FP.F16.F32.PACK_AB R40, R41, R40 ;  /* 0x000000282928723e */ /* 0x000fe200000000ff */
[----:B------:R-:W-:Y:S01]  /*73a0*/  @UP0 UIADD3 UR18, UR9, UR5, URZ ;  /* 0x0000000509120290 */ /* 0x000fe2000fffe03f */
[----:B------:R-:W-:Y:S01]  /*73b0*/  F2FP.F16.F32.PACK_AB R42, R43, R42 ;  /* 0x0000002a2b2a723e */ /* 0x000fe200000000ff */
[----:B------:R-:W-:Y:S01]  /*73c0*/  IMAD.IADD R0, R4, 0x1, R5 ;  /* 0x0000000104007824 */ /* 0x000fe200078e0205 */
[----:B------:R-:W-:Y:S01]  /*73d0*/  F2FP.F16.F32.PACK_AB R36, R37, R36 ;  /* 0x000000242524723e */ /* 0x000fe200000000ff */
[----:B------:R-:W-:Y:S01]  /*73e0*/  @UP0 UMOV UR15, UR8 ;  /* 0x00000008000f0c82 */ /* 0x000fe20008000000 */
        /* <DEDUP_REMOVED lines=14> */
[----:B------:R-:W-:Y:S01]  /*74d0*/  LEA R0, R0, UR61, 0x1 ;  /* 0x0000003d00007c11 */ /* 0x000fe2000f8e08ff */
[----:B------:R-:W-:Y:S01]  /*74e0*/  BAR.SYNC.DEFER_BLOCKING 0x0 ;  /* 0x0000000000007b1d */ /* 0x000fe20000010000 */
[----:B------:R-:W-:-:S02]  /*74f0*/  F2FP.F16.F32.PACK_AB R6, R131, R130 ;  /* 0x000000828306723e */ /* 0x000fc400000000ff */
[----:B------:R-:W-:Y:S02]  /*7500*/  F2FP.F16.F32.PACK_AB R5, R125, R124 ;  /* 0x0000007c7d05723e */ /* 0x000fe400000000ff */
[----:B------:R-:W-:Y:S02]  /*7510*/  F2FP.F16.F32.PACK_AB R4, R127, R126 ;  /* 0x0000007e7f04723e */ /* 0x000fe400000000ff */
[----:B------:R-:W-:Y:S01]  /*7520*/  PLOP3.LUT P0, PT, PT, PT, UP0, 0x80, 0x0 ;  /* 0x000000000000781c */ /* 0x000fe20003f0f008 */
        /* <DEDUP_REMOVED lines=46> */
.L_x_67:
        /* <DEDUP_REMOVED lines=20> */
.L_x_68:
        /* <DEDUP_REMOVED lines=51> */
.L_x_70:
[----:B------:R-:W-:Y:S05]  /*7c80*/  BSYNC B0 ;  /* 0x0000000000007941 */ /* 0x000fea0003800000 */
.L_x_69:
        /* <DEDUP_REMOVED lines=30> */
.L_x_51:
[----:B------:R-:W-:Y:S05]  /*7e70*/  BSYNC B1 ;  /* 0x0000000000017941 */ /* 0x000fea0003800000 */
.L_x_41:
[----:B------:R-:W-:Y:S02]  /*7e80*/  ULDC UR5, c[0x0][0xc] ;  /* 0x0000030000057ab9 */ /* 0x000fe40000000800 */
[----:B------:R-:W-:-:S04]  /*7e90*/  UIADD3 UR23, UR5, UR23, URZ ;  /* 0x0000001705177290 */ /* 0x000fc8000fffe03f */
[----:B------:R-:W-:-:S06]  /*7ea0*/  UISETP.GE.AND UP0, UPT, UR23, UR60, UPT ;  /* 0x0000003c1700728c */ /* 0x000fcc000bf06270 */
[----:B------:R-:W-:-:S13]  /*7eb0*/  PLOP3.LUT P0, PT, PT, PT, UP0, 0x80, 0x0 ;  /* 0x000000000000781c */ /* 0x000fda0003f0f008 */
[----:B------:R-:W-:Y:S05]  /*7ec0*/  @P0 BRA `(.L_x_71) ;  /* 0x0000000000040947 */ /* 0x000fea0003800000 */
[----:B------:R-:W-:Y:S05]  /*7ed0*/  BRA `(.L_x_72) ;  /* 0xffffff8800f47947 */ /* 0x000fea000383ffff */
.L_x_71:
[----:B------:R-:W-:Y:S05]  /*7ee0*/  EXIT ;  /* 0x000000000000794d */ /* 0x000fea0003800000 */
.L_x_73:
        /* <DEDUP_REMOVED lines=9> */
.L_x_1031:


//--------------------- .text._ZN5flash44flash_bwd_dq_dk_dv_loop_seqk_parallel_kernelI23Flash_bwd_kernel_traitsILi256ELi64ELi32ELi8ELi4ELi1ELi2ELb1ELb1EN7cutlass6half_tE19Flash_kernel_traitsILi256ELi64ELi32ELi8ES3_EELb0ELb1ELb0ELb0ELb0ELb1ELb0EEEvNS_16Flash_bwd_paramsE --------------------------
	.section	.text._ZN5flash44flash_bwd_dq_dk_dv_loop_seqk_parallel_kernelI23Flash_bwd_kernel_traitsILi256ELi64ELi32ELi8ELi4ELi1ELi2ELb1ELb1EN7cutlass6half_tE19Flash_kernel_traitsILi256ELi64ELi32ELi8ES3_EELb0ELb1ELb0ELb0ELb0ELb1ELb0EEEvNS_16Flash_bwd_paramsE,"ax",@progbits
	.align	128
        .global         _ZN5flash44flash_bwd_dq_dk_dv_loop_seqk_parallel_kernelI23Flash_bwd_kernel_traitsILi256ELi64ELi32ELi8ELi4ELi1ELi2ELb1ELb1EN7cutlass6half_tE19Flash_kernel_traitsILi256ELi64ELi32ELi8ES3_EELb0ELb1ELb0ELb0ELb0ELb1ELb0EEEvNS_16Flash_bwd_paramsE
        .type           _ZN5flash44flash_bwd_dq_dk_dv_loop_seqk_parallel_kernelI23Flash_bwd_kernel_traitsILi256ELi64ELi32ELi8ELi4ELi1ELi2ELb1ELb1EN7cutlass6half_tE19Flash_kernel_traitsILi256ELi64ELi32ELi8ES3_EELb0ELb1ELb0ELb0ELb0ELb1ELb0EEEvNS_16Flash_bwd_paramsE,@function
        .size           _ZN5flash44flash_bwd_dq_dk_dv_loop_seqk_parallel_kernelI23Flash_bwd_kernel_traitsILi256ELi64ELi32ELi8ELi4ELi1ELi2ELb1ELb1EN7cutlass6half_tE19Flash_kernel_traitsILi256ELi64ELi32ELi8ES3_EELb0ELb1ELb0ELb0ELb0ELb1ELb0EEEvNS_16Flash_bwd_paramsE,(.L_x_1032 - _ZN5flash44flash_bwd_dq_dk_dv_loop_seqk_parallel_kernelI23Flash_bwd_kernel_traitsILi256ELi64ELi32ELi8ELi4ELi1ELi2ELb1ELb1EN7cutlass6half_tE19Flash_kernel_traitsILi256ELi64ELi32ELi8ES3_EELb0ELb1ELb0ELb0ELb0ELb1ELb0EEEvNS_16Flash_bwd_paramsE)
        .other          _ZN5flash44flash_bwd_dq_dk_dv_loop_seqk_parallel_kernelI23Flash_bwd_kernel_traitsILi256ELi64ELi32ELi8ELi4ELi1ELi2ELb1ELb1EN7cutlass6half_tE19Flash_kernel_traitsILi256ELi64ELi32ELi8ES3_EELb0ELb1ELb0ELb0ELb0ELb1ELb0EEEvNS_16Flash_bwd_paramsE,@"STO_CUDA_ENTRY STV_DEFAULT"
_ZN5flash44flash_bwd_dq_dk_dv_loop_seqk_parallel_kernelI23Flash_bwd_kernel_traitsILi256ELi64ELi32ELi8ELi4ELi1ELi2ELb1ELb1EN7cutlass6half_tE19Flash_kernel_traitsILi256ELi64ELi32ELi8ES3_EELb0ELb1ELb0ELb0ELb0ELb1ELb0EEEvNS_16Flash_bwd_paramsE:
.text._ZN5flash44flash_bwd_dq_dk_dv_loop_seqk_parallel_kernelI23Flash_bwd_kernel_traitsILi256ELi64ELi32ELi8ELi4ELi1ELi2ELb1ELb1EN7cutlass6half_tE19Flash_kernel_traitsILi256ELi64ELi32ELi8ES3_EELb0ELb1ELb0ELb0ELb0ELb1ELb0EEEvNS_16Flash_bwd_paramsE:
[----:B------:R-:W1:Y:S08]  /*0000*/  LDC R1, c[0x0][0x28] ;  /* 0x00000a00ff017b82 */ /* 0x000e700000000800 */
[----:B------:R-:W2:Y:S01]  /*0010*/  S2UR UR22, SR_CTAID.X ;  /* 0x00000000001679c3 */ /* 0x000ea20000002500 */
[----:B------:R-:W-:Y:S01]  /*0020*/  ULDC UR4, c[0x0][0x2c8] ;  /* 0x0000b20000047ab9 */ /* 0x000fe20000000800 */
[----:B-1----:R-:W-:Y:S01]  /*0030*/  VIADD R1, R1, 0xfffffff0 ;  /* 0xfffffff001017836 */ /* 0x002fe20000000000 */
[----:B------:R-:W-:-:S04]  /*0040*/  UIADD3 UR5, UR4, 0x1f, URZ ;  /* 0x0000001f04057890 */ /* 0x000fc8000fffe03f */
[----:B------:R-:W-:-:S04]  /*0050*/  USHF.R.S32.HI UR4, URZ, 0x1f, UR5 ;  /* 0x0000001f3f047899 */ /* 0x000fc80008011405 */
[----:B------:R-:W-:-:S04]  /*0060*/  ULEA.HI UR4, UR4, UR5, URZ, 0x5 ;  /* 0x0000000504047291 */ /* 0x000fc8000f8f283f */
[----:B------:R-:W-:-:S06]  /*0070*/  USHF.R.S32.HI UR6, URZ, 0x5, UR4 ;  /* 0x000000053f067899 */ /* 0x000fcc0008011404 */
[----:B------:R-:W-:Y:S01]  /*0080*/  MOV R0, UR6 ;  /* 0x0000000600007c02 */ /* 0x000fe20008000f00 */
[----:B--2---:R-:W-:-:S04]  /*0090*/  UISETP.GE.AND UP0, UPT, UR22, UR6, UPT ;  /* 0x000000061600728c */ /* 0x004fc8000bf06270 */
[----:B------:R1:W-:Y:S02]  /*00a0*/  STL [R1+0xc], R0 ;  /* 0x00000c0001007387 */ /* 0x0003e40000100800 */
[----:B------:R-:W-:-:S13]  /*00b0*/  PLOP3.LUT P0, PT, PT, PT, UP0, 0x80, 0x0 ;  /* 0x000000000000781c */ /* 0x000fda0003f0f008 */
[----:B------:R-:W-:Y:S05]  /*00c0*/  @P0 EXIT ;  /* 0x000000000000094d */ /* 0x000fea0003800000 */
[----:B------:R-:W2:Y:S01]  /*00d0*/  S2R R12, SR_TID.X ;  /* 0x00000000000c7919 */ /* 0x000ea20000002100 */
[----:B------:R-:W3:Y:S01]  /*00e0*/  S2UR UR54, SR_CTAID.Z ;  /* 0x00000000003679c3 */ /* 0x000ee20000002700 */
[----:B------:R-:W-:Y:S01]  /*00f0*/  UMOV UR5, 0x400 ;  /* 0x0000040000057882 */ /* 0x000fe20000000000 */
[----:B------:R-:W-:Y:S02]  /*0100*/  IMAD.MOV.U32 R224, RZ, RZ, 0x20 ;  /* 0x00000020ffe07424 */ /* 0x000fe400078e00ff */
[----:B------:R-:W-:Y:S02]  /*0110*/  IMAD.MOV.U32 R227, RZ, RZ, 0x40 ;  /* 0x00000040ffe37424 */ /* 0x000fe400078e00ff */
[----:B------:R-:W-:Y:S02]  /*0120*/  IMAD.MOV.U32 R250, RZ, RZ, 0x1c0 ;  /* 0x000001c0fffa7424 */ /* 0x000fe400078e00ff */
[----:B------:R-:W4:Y:S08]  /*0130*/  S2UR UR4, SR_CgaCtaId ;  /* 0x00000000000479c3 */ /* 0x000f300000008800 */
[----:B------:R-:W5:Y:S01]  /*0140*/  S2UR UR45, SR_CTAID.Y ;  /* 0x00000000002d79c3 */ /* 0x000f620000002600 */
[----:B---3--:R-:W-:Y:S01]  /*0150*/  USHF.R.S32.HI UR6, URZ, 0x1f, UR54 ;  /* 0x0000001f3f067899 */ /* 0x008fe20008011436 */
[----:B--2---:R-:W-:Y:S01]  /*0160*/  SHF.R.S32.HI R13, RZ, 0x1f, R12 ;  /* 0x0000001fff0d7819 */ /* 0x004fe2000001140c */
[----:B----4-:R-:W-:-:S03]  /*0170*/  ULEA UR4, UR4, UR5, 0x18 ;  /* 0x0000000504047291 */ /* 0x010fc6000f8ec03f */
[CC--:B------:R-:W-:Y:S01]  /*0180*/  LEA.HI R9, R13.reuse, R12.reuse, RZ, 0x4 ;  /* 0x0000000c0d097211 */ /* 0x0c0fe200078f20ff */
[----:B------:R-:W-:Y:S01]  /*0190*/  UIADD3 UR7, UR4, 0x14000, URZ ;  /* 0x0001400004077890 */ /* 0x000fe2000fffe03f */
[CC--:B------:R-:W-:Y:S02]  /*01a0*/  LEA.HI R17, R13.reuse, R12.reuse, RZ, 0x3 ;  /* 0x0000000c0d117211 */ /* 0x0c0fe400078f18ff */
[----:B------:R-:W-:Y:S01]  /*01b0*/  LEA.HI R10, R13, R12, RZ, 0x5 ;  /* 0x0000000c0d0a7211 */ /* 0x000fe200078f28ff */
[----:B-----5:R-:W-:Y:S01]  /*01c0*/  USHF.L.U32 UR5, UR45, 0x7, URZ ;  /* 0x000000072d057899 */ /* 0x020fe2000800063f */
[----:B------:R-:W-:Y:S02]  /*01d0*/  SHF.R.S32.HI R6, RZ, 0x4, R9 ;  /* 0x00000004ff067819 */ /* 0x000fe40000011409 */
[----:B-1----:R-:W-:Y:S02]  /*01e0*/  LOP3.LUT R0, R17, 0xfffffff8, RZ, 0xc0, !PT ;  /* 0xfffffff811007812 */ /* 0x002fe400078ec0ff */
[----:B------:R-:W-:-:S02]  /*01f0*/  SHF.R.S32.HI R2, RZ, 0x3, R17 ;  /* 0x00000003ff027819 */ /* 0x000fc40000011411 */
[----:B------:R-:W-:Y:S01]  /*0200*/  LOP3.LUT R3, R10, 0xffffffe0, RZ, 0xc0, !PT ;  /* 0xffffffe00a037812 */ /* 0x000fe200078ec0ff */
[----:B------:R-:W-:Y:S01]  /*0210*/  IMAD.IADD R0, R12, 0x1, -R0 ;  /* 0x000000010c007824 */ /* 0x000fe200078e0a00 */
[----:B------:R-:W-:Y:S01]  /*0220*/  LEA.HI R5, R9, R6, RZ, 0x1 ;  /* 0x0000000609057211 */ /* 0x000fe200078f08ff */
[----:B------:R-:W-:Y:S01]  /*0230*/  IMAD.SHL.U32 R2, R2, 0x40, RZ ;  /* 0x0000004002027824 */ /* 0x000fe200078e00ff */
[----:B------:R-:W-:Y:S01]  /*0240*/  LEA.HI R15, R13, R12, RZ, 0x2 ;  /* 0x0000000c0d0f7211 */ /* 0x000fe200078f10ff */
[----:B------:R-:W-:Y:S01]  /*0250*/  IMAD.IADD R3, R12, 0x1, -R3 ;  /* 0x000000010c037824 */ /* 0x000fe200078e0a03 */
[----:B------:R-:W-:Y:S01]  /*0260*/  LOP3.LUT R5, R5, 0xfffffffe, RZ, 0xc0, !PT ;  /* 0xfffffffe05057812 */ /* 0x000fe200078ec0ff */
[----:B------:R-:W-:Y:S01]  /*0270*/  IMAD.SHL.U32 R7, R0, 0x8, RZ ;  /* 0x0000000800077824 */ /* 0x000fe200078e00ff */
[--C-:B------:R-:W-:Y:S02]  /*0280*/  SHF.R.S32.HI R8, RZ, 0x2, R15.reuse ;  /* 0x00000002ff087819 */ /* 0x100fe4000001140f */
[----:B------:R-:W-:Y:S01]  /*0290*/  SHF.R.S32.HI R4, RZ, 0x1f, R15 ;  /* 0x0000001fff047819 */ /* 0x000fe2000001140f */
[----:B------:R-:W-:Y:S01]  /*02a0*/  IMAD.IADD R11, R6, 0x1, -R5 ;  /* 0x00000001060b7824 */ /* 0x000fe200078e0a05 */
[----:B------:R-:W-:-:S02]  /*02b0*/  LOP3.LUT R2, R2, 0x1c0, RZ, 0xc0, !PT ;  /* 0x000001c002027812 */ /* 0x000fc400078ec0ff */
[----:B------:R-:W-:Y:S02]  /*02c0*/  SHF.R.S32.HI R6, RZ, 0x1f, R3 ;  /* 0x0000001fff067819 */ /* 0x000fe40000011403 */
[----:B------:R-:W-:Y:S02]  /*02d0*/  LEA.HI R4, R4, R8, RZ, 0x3 ;  /* 0x0000000804047211 */ /* 0x000fe400078f18ff */
[----:B------:R-:W-:Y:S02]  /*02e0*/  LOP3.LUT R5, R2, 0x38, R7, 0xf8, !PT ;  /* 0x0000003802057812 */ /* 0x000fe400078ef807 */
[----:B------:R-:W-:Y:S02]  /*02f0*/  SHF.R.U32.HI R2, RZ, 0x3, R2 ;  /* 0x00000003ff027819 */ /* 0x000fe40000011602 */
[----:B------:R-:W-:Y:S01]  /*0300*/  LEA.HI R18, R6, R3, RZ, 0x2 ;  /* 0x0000000306127211 */ /* 0x000fe200078f10ff */
[----:B------:R-:W-:Y:S01]  /*0310*/  IMAD.SHL.U32 R3, R0, 0x40, RZ ;  /* 0x0000004000037824 */ /* 0x000fe200078e00ff */
[----:B------:R-:W-:-:S02]  /*0320*/  LOP3.LUT R4, R4, 0xfffffff8, RZ, 0xc0, !PT ;  /* 0xfffffff804047812 */ /* 0x000fc400078ec0ff */
[----:B------:R-:W-:Y:S01]  /*0330*/  LOP3.LUT R7, R5, R2, RZ, 0x3c, !PT ;  /* 0x0000000205077212 */ /* 0x000fe200078e3cff */
[C---:B------:R-:W-:Y:S01]  /*0340*/  IMAD.SHL.U32 R5, R0.reuse, 0x20, RZ ;  /* 0x0000002000057824 */ /* 0x040fe200078e00ff */
[----:B------:R-:W-:Y:S01]  /*0350*/  LOP3.LUT P4, RZ, R0, 0x2, RZ, 0xc0, !PT ;  /* 0x0000000200ff7812 */ /* 0x000fe2000788c0ff */
[----:B------:R-:W-:Y:S01]  /*0360*/  IMAD.IADD R8, R8, 0x1, -R4 ;  /* 0x0000000108087824 */ /* 0x000fe200078e0a04 */
[----:B------:R-:W-:Y:S01]  /*0370*/  LOP3.LUT P3, RZ, R0, 0x4, RZ, 0xc0, !PT ;  /* 0x0000000400ff7812 */ /* 0x000fe2000786c0ff */
[----:B------:R-:W-:Y:S01]  /*0380*/  IMAD.SHL.U32 R0, R11, 0x100, RZ ;  /* 0x000001000b007824 */ /* 0x000fe200078e00ff */
[----:B------:R-:W-:Y:S02]  /*0390*/  LOP3.LUT R2, R3, 0x1c0, RZ, 0xc0, !PT ;  /* 0x000001c003027812 */ /* 0x000fe400078ec0ff */
[----:B------:R-:W-:Y:S02]  /*03a0*/  LEA.HI R6, R13, R12, RZ, 0x7 ;  /* 0x0000000c0d067211 */ /* 0x000fe400078f38ff */
[----:B------:R-:W-:-:S02]  /*03b0*/  LOP3.LUT R4, R2, 0x8, R17, 0xf8, !PT ;  /* 0x0000000802047812 */ /* 0x000fc400078ef811 */
[----:B------:R-:W-:Y:S02]  /*03c0*/  SHF.R.U32.HI R2, RZ, 0x3, R2 ;  /* 0x00000003ff027819 */ /* 0x000fe40000011602 */
[----:B------:R-:W-:Y:S02]  /*03d0*/  LOP3.LUT R3, R8, 0x1, RZ, 0xc0, !PT ;  /* 0x0000000108037812 */ /* 0x000fe400078ec0ff */
[----:B------:R-:W-:Y:S02]  /*03e0*/  LOP3.LUT R0, R0, 0x100, RZ, 0xc0, !PT ;  /* 0x0000010000007812 */ /* 0x000fe400078ec0ff */
[----:B------:R-:W-:Y:S02]  /*03f0*/  SHF.R.S32.HI R6, RZ, 0x7, R6 ;  /* 0x00000007ff067819 */ /* 0x000fe40000011406 */
[----:B------:R-:W-:Y:S02]  /*0400*/  LOP3.LUT R2, R4, R2, RZ, 0x3c, !PT ;  /* 0x0000000204027212 */ /* 0x000fe400078e3cff */
[----:B------:R-:W-:-:S02]  /*0410*/  ISETP.NE.U32.AND P1, PT, R3, 0x1, PT ;  /* 0x000000010300780c */ /* 0x000fc40003f25070 */
[----:B------:R-:W-:Y:S01]  /*0420*/  LOP3.LUT R14, R0, 0xe0, R5, 0xf8, !PT ;  /* 0x000000e0000e7812 */ /* 0x000fe200078ef805 */
[----:B------:R-:W-:Y:S01]  /*0430*/  IMAD R0, R6, 0x2, R11 ;  /* 0x0000000206007824 */ /* 0x000fe200078e020b */
[----:B------:R-:W-:Y:S02]  /*0440*/  LOP3.LUT R3, R9, 0xfffffff0, RZ, 0xc0, !PT ;  /* 0xfffffff009037812 */ /* 0x000fe400078ec0ff */
[----:B------:R-:W-:Y:S01]  /*0450*/  LEA.HI R5, R13, R12, RZ, 0x6 ;  /* 0x0000000c0d057211 */ /* 0x000fe200078f30ff */
[----:B------:R-:W-:Y:S01]  /*0460*/  IMAD.U32 R234, R0, 0x200, R2 ;  /* 0x0000020000ea7824 */ /* 0x000fe200078e0002 */
[----:B------:R-:W-:Y:S01]  /*0470*/  LOP3.LUT R4, R15, 0x7ffffffc, RZ, 0xc0, !PT ;  /* 0x7ffffffc0f047812 */ /* 0x000fe200078ec0ff */
[----:B------:R-:W-:Y:S01]  /*0480*/  IMAD.IADD R0, R12, 0x1, -R3 ;  /* 0x000000010c007824 */ /* 0x000fe200078e0a03 */
[----:B------:R-:W-:Y:S01]  /*0490*/  SHF.R.S32.HI R2, RZ, 0x6, R5 ;  /* 0x00000006ff027819 */ /* 0x000fe20000011405 */
[----:B------:R-:W-:Y:S01]  /*04a0*/  IMAD.SHL.U32 R3, R11, 0x20, RZ ;  /* 0x000000200b037824 */ /* 0x000fe200078e00ff */
[----:B------:R-:W-:Y:S01]  /*04b0*/  LOP3.LUT P2, RZ, R8, 0x2, RZ, 0xc0, !PT ;  /* 0x0000000208ff7812 */ /* 0x000fe2000784c0ff */
[----:B------:R-:W-:Y:S01]  /*04c0*/  IMAD.IADD R15, R12, 0x1, -R4 ;  /* 0x000000010c0f7824 */ /* 0x000fe200078e0a04 */
[----:B------:R-:W-:Y:S01]  /*04d0*/  LOP3.LUT P0, RZ, R0, 0x4, RZ, 0xc0, !PT ;  /* 0x0000000400ff7812 */ /* 0x000fe2000780c0ff */
[----:B------:R-:W-:Y:S01]  /*04e0*/  IMAD.SHL.U32 R4, R8, 0x20, RZ ;  /* 0x0000002008047824 */ /* 0x000fe200078e00ff */
[----:B------:R-:W-:Y:S01]  /*04f0*/  LOP3.LUT R3, R3, 0x20, RZ, 0xc0, !PT ;  /* 0x0000002003037812 */ /* 0x000fe200078ec0ff */
[C---:B------:R-:W-:Y:S01]  /*0500*/  IMAD R237, R2.reuse, 0x200, R7 ;  /* 0x0000020002ed7824 */ /* 0x040fe200078e0207 */
[----:B------:R-:W-:Y:S01]  /*0510*/  SHF.R.S32.HI R7, RZ, 0x1f, R10 ;  /* 0x0000001fff077819 */ /* 0x000fe2000001140a */
[----:B------:R-:W-:Y:S01]  /*0520*/  IMAD.SHL.U32 R5, R2, 0x8, RZ ;  /* 0x0000000802057824 */ /* 0x000fe200078e00ff */
[----:B------:R-:W-:Y:S01]  /*0530*/  LOP3.LUT R4, R4, 0xe0, RZ, 0xc0, !PT ;  /* 0x000000e004047812 */ /* 0x000fe200078ec0ff */
[----:B------:R-:W-:Y:S01]  /*0540*/  IMAD.SHL.U32 R12, R12, 0x2, RZ ;  /* 0x000000020c0c7824 */ /* 0x000fe200078e00ff */
[----:B------:R-:W-:Y:S01]  /*0550*/  SEL R225, R224, 0xffffffe0, !P3 ;  /* 0xffffffe0e0e17807 */ /* 0x000fe20005800000 */
[----:B------:R-:W-:Y:S01]  /*0560*/  IMAD.SHL.U32 R2, R6, 0x10, RZ ;  /* 0x0000001006027824 */ /* 0x000fe200078e00ff */
[----:B------:R-:W-:-:S02]  /*0570*/  SHF.R.S32.HI R6, RZ, 0x1f, R0 ;  /* 0x0000001fff067819 */ /* 0x000fc40000011400 */
[----:B------:R-:W-:Y:S02]  /*0580*/  LOP3.LUT R16, R3, 0x18, R5, 0xf8, !PT ;  /* 0x0000001803107812 */ /* 0x000fe400078ef805 */
[----:B------:R-:W-:Y:S02]  /*0590*/  LOP3.LUT R3, R2, 0x6, R12, 0xf8, !PT ;  /* 0x0000000602037812 */ /* 0x000fe400078ef80c */
[----:B------:R-:W-:Y:S02]  /*05a0*/  LEA.HI R226, R6, R0, RZ, 0x3 ;  /* 0x0000000006e27211 */ /* 0x000fe400078f18ff */
[----:B------:R-:W-:Y:S01]  /*05b0*/  LOP3.LUT R9, R4, 0x10, R2, 0xf8, !PT ;  /* 0x0000001004097812 */ /* 0x000fe200078ef802 */
[----:B------:R-:W-:Y:S01]  /*05c0*/  IMAD.SHL.U32 R4, R11, 0x8, RZ ;  /* 0x000000080b047824 */ /* 0x000fe200078e00ff */
[C---:B------:R-:W-:Y:S01]  /*05d0*/  LOP3.LUT R5, R226.reuse, 0xfffffff8, RZ, 0xc0, !PT ;  /* 0xfffffff8e2057812 */ /* 0x040fe200078ec0ff */
[----:B------:R1:W-:Y:S01]  /*05e0*/  STL [R1+0x4], R3 ;  /* 0x0000040301007387 */ /* 0x0003e20000100800 */
[----:B------:R-:W-:Y:S01]  /*05f0*/  SHF.R.S32.HI R2, RZ, 0x5, R10 ;  /* 0x00000005ff027819 */ /* 0x000fe2000001140a */
[----:B------:R-:W-:Y:S01]  /*0600*/  IMAD.SHL.U32 R226, R226, 0x40, RZ ;  /* 0x00000040e2e27824 */ /* 0x000fe200078e00ff */
[----:B------:R-:W-:Y:S01]  /*0610*/  LOP3.LUT R12, R4, 0x8, RZ, 0xc0, !PT ;  /* 0x00000008040c7812 */ /* 0x000fe200078ec0ff */
[----:B------:R-:W-:Y:S01]  /*0620*/  IMAD.IADD R6, R0, 0x1, -R5 ;  /* 0x0000000100067824 */ /* 0x000fe200078e0a05 */
[----:B------:R-:W-:Y:S01]  /*0630*/  LEA.HI R4, R10, R2, RZ, 0x1 ;  /* 0x000000020a047211 */ /* 0x000fe200078f08ff */
[----:B------:R-:W-:Y:S01]  /*0640*/  IMAD.SHL.U32 R5, R0, 0x4, RZ ;  /* 0x0000000400057824 */ /* 0x000fe200078e00ff */
[----:B------:R-:W-:-:S02]  /*0650*/  LOP3.LUT R226, R226, 0xfffffe00, RZ, 0xc0, !PT ;  /* 0xfffffe00e2e27812 */ /* 0x000fc400078ec0ff */
[C---:B------:R-:W-:Y:S02]  /*0660*/  LOP3.LUT P6, RZ, R6.reuse, 0x2, RZ, 0xc0, !PT ;  /* 0x0000000206ff7812 */ /* 0x040fe400078cc0ff */
[----:B------:R-:W-:Y:S02]  /*0670*/  LOP3.LUT P5, RZ, R6, 0x4, RZ, 0xc0, !PT ;  /* 0x0000000406ff7812 */ /* 0x000fe400078ac0ff */
[C---:B------:R-:W-:Y:S02]  /*0680*/  SEL R231, R227.reuse, 0xffffffc0, !P3 ;  /* 0xffffffc0e3e77807 */ /* 0x040fe40005800000 */
[----:B------:R-:W-:Y:S02]  /*0690*/  SEL R250, R250, 0x240, !P1 ;  /* 0x00000240fafa7807 */ /* 0x000fe40004800000 */
[----:B------:R-:W-:Y:S02]  /*06a0*/  SEL R227, R227, 0xffffffc0, !P5 ;  /* 0xffffffc0e3e37807 */ /* 0x000fe40006800000 */
[----:B------:R-:W-:Y:S01]  /*06b0*/  LEA R237, R237, UR4, 0x1 ;  /* 0x00000004eded7c11 */ /* 0x000fe2000f8e08ff */
[----:B-1----:R-:W-:-:S05]  /*06c0*/  IMAD.SHL.U32 R3, R0, 0x20, RZ ;  /* 0x0000002000037824 */ /* 0x002fca00078e00ff */
[----:B------:R-:W-:Y:S02]  /*06d0*/  LOP3.LUT R0, R12, 0x1e0, R3, 0xf8, !PT ;  /* 0x000001e00c007812 */ /* 0x000fe400078ef803 */
[----:B------:R-:W-:Y:S01]  /*06e0*/  LEA.HI R3, R7, R2, RZ, 0x2 ;  /* 0x0000000207037211 */ /* 0x000fe200078f10ff */
[----:B------:R-:W-:Y:S01]  /*06f0*/  IMAD.SHL.U32 R7, R8, 0x4, RZ ;  /* 0x0000000408077824 */ /* 0x000fe200078e00ff */
[----:B------:R-:W-:Y:S01]  /*0700*/  LOP3.LUT R13, R0, 0x38, R5, 0x78, !PT ;  /* 0x00000038000d7812 */ /* 0x000fe200078e7805 */
[----:B------:R-:W-:Y:S01]  /*0710*/  IMAD.SHL.U32 R5, R6, 0x40, RZ ;  /* 0x0000004006057824 */ /* 0x000fe200078e00ff */
[----:B------:R-:W-:Y:S02]  /*0720*/  LOP3.LUT R0, R4, 0x3ffffe, RZ, 0xc0, !PT ;  /* 0x003ffffe04007812 */ /* 0x000fe400078ec0ff */
[----:B------:R-:W-:Y:S02]  /*0730*/  LOP3.LUT R3, R3, 0xfffffffc, RZ, 0xc0, !PT ;  /* 0xfffffffc03037812 */ /* 0x000fe400078ec0ff */
[----:B------:R-:W-:Y:S01]  /*0740*/  LOP3.LUT R10, R9, 0x18, R7, 0x78, !PT ;  /* 0x00000018090a7812 */ /* 0x000fe200078e7807 */
[----:B------:R-:W-:Y:S01]  /*0750*/  IMAD.IADD R232, R2, 0x1, -R0 ;  /* 0x0000000102e87824 */ /* 0x000fe200078e0a00 */
[----:B------:R-:W-:Y:S01]  /*0760*/  LOP3.LUT R4, R14, 0x8, R17, 0xf8, !PT ;  /* 0x000000080e047812 */ /* 0x000fe200078ef811 */
[----:B------:R-:W-:-:S02]  /*0770*/  IMAD.SHL.U32 R0, R8, 0x40, RZ ;  /* 0x0000004008007824 */ /* 0x000fc400078e00ff */
[C---:B------:R-:W-:Y:S01]  /*0780*/  IMAD.IADD R9, R2.reuse, 0x1, -R3 ;  /* 0x0000000102097824 */ /* 0x040fe200078e0a03 */
[----:B------:R-:W-:Y:S01]  /*0790*/  SHF.R.U32.HI R3, RZ, 0x3, R14 ;  /* 0x00000003ff037819 */ /* 0x000fe2000001160e */
[----:B------:R-:W-:Y:S01]  /*07a0*/  IMAD.SHL.U32 R2, R2, 0x8, RZ ;  /* 0x0000000802027824 */ /* 0x000fe200078e00ff */
[----:B------:R-:W-:Y:S01]  /*07b0*/  LOP3.LUT R0, R0, 0x1c0, RZ, 0xc0, !PT ;  /* 0x000001c000007812 */ /* 0x000fe200078ec0ff */
[----:B------:R-:W-:Y:S01]  /*07c0*/  IMAD.SHL.U32 R7, R15, 0x2, RZ ;  /* 0x000000020f077824 */ /* 0x000fe200078e00ff */
[----:B------:R-:W-:Y:S01]  /*07d0*/  LOP3.LUT R3, R4, 0x38, R3, 0x78, !PT ;  /* 0x0000003804037812 */ /* 0x000fe200078e7803 */
[----:B------:R-:W-:Y:S01]  /*07e0*/  IMAD R232, R232, 0x200, R13 ;  /* 0x00000200e8e87824 */ /* 0x000fe200078e020d */
[----:B------:R-:W-:Y:S02]  /*07f0*/  LOP3.LUT R8, R2, 0x38, RZ, 0xc0, !PT ;  /* 0x0000003802087812 */ /* 0x000fe400078ec0ff */
[----:B------:R-:W-:Y:S02]  /*0800*/  SHF.R.U32.HI R2, RZ, 0x3, R0 ;  /* 0x00000003ff027819 */ /* 0x000fe40000011600 */
[----:B------:R-:W-:-:S02]  /*0810*/  LEA R3, R3, UR4, 0x1 ;  /* 0x0000000403037c11 */ /* 0x000fc4000f8e08ff */
[----:B------:R-:W-:Y:S01]  /*0820*/  LOP3.LUT R6, R2, R0, R8, 0x1e, !PT ;  /* 0x0000000002067212 */ /* 0x000fe200078e1e08 */
[----:B------:R-:W-:Y:S01]  /*0830*/  IMAD R0, R9, 0x200, R7 ;  /* 0x0000020009007824 */ /* 0x000fe200078e0207 */
[----:B------:R-:W-:Y:S01]  /*0840*/  LOP3.LUT R2, R5, 0x1c0, RZ, 0xc0, !PT ;  /* 0x000001c005027812 */ /* 0x000fe200078ec0ff */
[----:B------:R-:W-:Y:S02]  /*0850*/  IMAD.IADD R225, R225, 0x1, R3 ;  /* 0x00000001e1e17824 */ /* 0x000fe400078e0203 */
[----:B------:R-:W-:Y:S01]  /*0860*/  IMAD.IADD R10, R0, 0x1, R10 ;  /* 0x00000001000a7824 */ /* 0x000fe200078e020a */
[----:B------:R-:W-:Y:S01]  /*0870*/  SHF.R.U32.HI R4, RZ, 0x3, R2 ;  /* 0x00000003ff047819 */ /* 0x000fe20000011602 */
[----:B------:R-:W-:Y:S01]  /*0880*/  IMAD.IADD R252, R7, 0x1, R6 ;  /* 0x0000000107fc7824 */ /* 0x000fe200078e0206 */
[----:B------:R-:W-:Y:S02]  /*0890*/  SHF.R.S32.HI R6, RZ, 0x2, R18 ;  /* 0x00000002ff067819 */ /* 0x000fe40000011412 */
[----:B------:R-:W-:-:S02]  /*08a0*/  LOP3.LUT R0, R4, R2, R8, 0x1e, !PT ;  /* 0x0000000204007212 */ /* 0x000fc400078e1e08 */
[C---:B------:R-:W-:Y:S01]  /*08b0*/  LOP3.LUT R7, R4.reuse, R2, R12, 0x1e, !PT ;  /* 0x0000000204077212 */ /* 0x040fe200078e1e0c */
[----:B------:R-:W-:Y:S01]  /*08c0*/  IMAD R6, R9, 0x10, R6 ;  /* 0x0000001009067824 */ /* 0x000fe200078e0206 */
[----:B------:R-:W-:Y:S01]  /*08d0*/  LOP3.LUT R5, R4, R16, R2, 0x1e, !PT ;  /* 0x0000001004057212 */ /* 0x000fe200078e1e02 */
[--C-:B------:R-:W-:Y:S01]  /*08e0*/  IMAD R2, R11, 0x1000, R226.reuse ;  /* 0x000010000b027824 */ /* 0x100fe200078e02e2 */
[----:B------:R-:W-:Y:S01]  /*08f0*/  LEA R248, R10, UR4, 0x1 ;  /* 0x000000040af87c11 */ /* 0x000fe2000f8e08ff */
[----:B------:R-:W-:Y:S01]  /*0900*/  IMAD R4, R9, 0x400, R226 ;  /* 0x0000040009047824 */ /* 0x000fe200078e02e2 */
[----:B------:R1:W-:Y:S01]  /*0910*/  STL [R1+0x8], R6 ;  /* 0x0000080601007387 */ /* 0x0003e20000100800 */
[----:B------:R-:W-:Y:S01]  /*0920*/  IMAD.IADD R233, R2, 0x1, R0 ;  /* 0x0000000102e97824 */ /* 0x000fe200078e0200 */
[----:B------:R-:W-:Y:S01]  /*0930*/  LOP3.LUT R226, R5, R226, RZ, 0xfc, !PT ;  /* 0x000000e205e27212 */ /* 0x000fe200078efcff */
[----:B------:R-:W-:Y:S01]  /*0940*/  IMAD.U32 R0, RZ, RZ, UR6 ;  /* 0x00000006ff007e24 */ /* 0x000fe2000f8e00ff */
[----:B------:R-:W-:Y:S01]  /*0950*/  USHF.R.S32.HI UR6, URZ, 0x1f, UR45 ;  /* 0x0000001f3f067899 */ /* 0x000fe2000801142d */
[----:B------:R-:W-:-:S02]  /*0960*/  IMAD.IADD R2, R4, 0x1, R7 ;  /* 0x0000000104027824 */ /* 0x000fc400078e0207 */
[----:B------:R-:W-:Y:S01]  /*0970*/  IMAD.U32 R0, RZ, RZ, UR5 ;  /* 0x00000005ff007e24 */ /* 0x000fe2000f8e00ff */
[----:B------:R-:W-:Y:S01]  /*0980*/  USHF.R.S32.HI UR5, URZ, 0x1f, UR54 ;  /* 0x0000001f3f057899 */ /* 0x000fe20008011436 */
[----:B------:R-:W-:Y:S01]  /*0990*/  VIADD R249, R248, 0x10 ;  /* 0x00000010f8f97836 */ /* 0x000fe20000000000 */
[----:B------:R-:W-:Y:S01]  /*09a0*/  LEA R2, R2, UR4, 0x1 ;  /* 0x0000000402027c11 */ /* 0x000fe2000f8e08ff */
[----:B------:R-:W-:Y:S01]  /*09b0*/  IMAD.U32 R4, RZ, RZ, UR6 ;  /* 0x00000006ff047e24 */ /* 0x000fe2000f8e00ff */
[----:B------:R-:W-:Y:S01]  /*09c0*/  UIADD3 UR6, UR4, 0x14000, URZ ;  /* 0x0001400004067890 */ /* 0x000fe2000fffe03f */
[----:B------:R-:W-:Y:S02]  /*09d0*/  @P2 VIADD R249, R248, 0xfffffff0 ;  /* 0xfffffff0f8f92836 */ /* 0x000fe40000000000 */
[----:B------:R-:W-:Y:S01]  /*09e0*/  IMAD.U32 R0, RZ, RZ, UR5 ;  /* 0x00000005ff007e24 */ /* 0x000fe2000f8e00ff */
[----:B------:R-:W-:Y:S01]  /*09f0*/  SEL R0, R224, 0xffffffe0, !P4 ;  /* 0xffffffe0e0007807 */ /* 0x000fe20006000000 */
[----:B------:R-:W-:Y:S01]  /*0a00*/  UIADD3 UR5, UR4, 0x10000, URZ ;  /* 0x0001000004057890 */ /* 0x000fe2000fffe03f */
[----:B------:R-:W-:Y:S01]  /*0a10*/  LEA R232, R232, UR6, 0x1 ;  /* 0x00000006e8e87c11 */ /* 0x000fe2000f8e08ff */
[----:B------:R-:W-:Y:S01]  /*0a20*/  IMAD.IADD R251, R248, 0x1, R250 ;  /* 0x00000001f8fb7824 */ /* 0x000fe200078e02fa */
[----:B------:R-:W-:Y:S01]  /*0a30*/  LEA R230, R234, UR6, 0x1 ;  /* 0x00000006eae67c11 */ /* 0x000fe2000f8e08ff */
[----:B------:R-:W-:Y:S01]  /*0a40*/  IMAD.IADD R228, R2, 0x1, R227 ;  /* 0x0000000102e47824 */ /* 0x000fe200078e02e3 */
[----:B------:R-:W-:Y:S01]  /*0a50*/  SEL R224, R224, 0xffffffe0, !P6 ;  /* 0xffffffe0e0e07807 */ /* 0x000fe20007000000 */
[----:B------:R-:W-:Y:S01]  /*0a60*/  VIADD R235, R232, 0x20 ;  /* 0x00000020e8eb7836 */ /* 0x000fe20000000000 */
[----:B------:R-:W-:Y:S01]  /*0a70*/  LEA R252, R252, UR5, 0x1 ;  /* 0x00000005fcfc7c11 */ /* 0x000fe2000f8e08ff */
[----:B------:R-:W-:Y:S01]  /*0a80*/  IMAD.IADD R229, R230, 0x1, R0 ;  /* 0x00000001e6e57824 */ /* 0x000fe200078e0200 */
[----:B------:R-:W-:Y:S01]  /*0a90*/  LEA R226, R226, UR5, 0x1 ;  /* 0x00000005e2e27c11 */ /* 0x000fe2000f8e08ff */
[----:B------:R-:W-:-:S02]  /*0aa0*/  @P0 VIADD R235, R232, 0xffffffe0 ;  /* 0xffffffe0e8eb0836 */ /* 0x000fc40000000000 */
[----:B------:R-:W-:Y:S02]  /*0ab0*/  IMAD.IADD R224, R2, 0x1, R224 ;  /* 0x0000000102e07824 */ /* 0x000fe400078e02e0 */
[--C-:B------:R-:W-:Y:S02]  /*0ac0*/  IMAD.IADD R230, R230, 0x1, R231.reuse ;  /* 0x00000001e6e67824 */ /* 0x100fe400078e02e7 */
[----:B------:R-:W-:Y:S02]  /*0ad0*/  IMAD.IADD R231, R229, 0x1, R231 ;  /* 0x00000001e5e77824 */ /* 0x000fe400078e02e7 */
[----:B------:R-:W-:Y:S02]  /*0ae0*/  IMAD.IADD R250, R250, 0x1, R249 ;  /* 0x00000001fafa7824 */ /* 0x000fe400078e02f9 */
[----:B------:R-:W-:Y:S02]  /*0af0*/  VIADD R236, R235, 0x800 ;  /* 0x00000800ebec7836 */ /* 0x000fe40000000000 */
[----:B------:R-:W-:-:S02]  /*0b00*/  IMAD.IADD R227, R224, 0x1, R227 ;  /* 0x00000001e0e37824 */ /* 0x000fc400078e02e3 */
[----:B------:R-:W-:Y:S01]  /*0b10*/  IMAD.U32 R4, RZ, RZ, UR7 ;  /* 0x00000007ff047e24 */ /* 0x000fe2000f8e00ff */
[----:B-1----:R-:W-:-:S06]  /*0b20*/  ULDC.64 UR6, c[0x0][0x208] ;  /* 0x0000820000067ab9 */ /* 0x002fcc0000000a00 */
.L_x_94:
        /* <DEDUP_REMOVED lines=13> */
[----:B------:R-:W-:Y:S02]  /*0c00*/  @UP4 UIADD3 UR10, UP1, UR16, UR10, URZ ;  /* 0x0000000a100a4290 */ /* 0x000fe4000ff3e03f */
[----:B------:R-:W-:Y:S02]  /*0c10*/  UIADD3 UR15, UP2, UR16, UR12, URZ ;  /* 0x0000000c100f7290 */ /* 0x000fe4000ff5e03f */
[----:B------:R-:W-:Y:S01]  /*0c20*/  @UP3 UIADD3.X UR9, UR5, UR9, URZ, UP0, !UPT ;  /* 0x0000000905093290 */ /* 0x000fe200087fe43f */
[----:B------:R-:W-:Y:S01]  /*0c30*/  IMAD.U32 R4, RZ, RZ, UR8 ;  /* 0x00000008ff047e24 */ /* 0x000fe2000f8e00ff */
[----:B------:R-:W-:Y:S01]  /*0c40*/  UISETP.NE.U32.AND UP0, UPT, UR12, URZ, UPT ;  /* 0x0000003f0c00728c */ /* 0x000fe2000bf05070 */
[----:B------:R-:W-:Y:S01]  /*0c50*/  IMAD.U32 R6, RZ, RZ, UR10 ;  /* 0x0000000aff067e24 */ /* 0x000fe2000f8e00ff */
[----:B------:R-:W-:-:S02]  /*0c60*/  @UP4 UIADD3.X UR11, UR5, UR11, URZ, UP1, !UPT ;  /* 0x0000000b050b4290 */ /* 0x000fc40008ffe43f */
[----:B------:R-:W-:Y:S01]  /*0c70*/  UIADD3.X UR14, UR5, UR13, URZ, UP2, !UPT ;  /* 0x0000000d050e7290 */ /* 0x000fe200097fe43f */
[----:B------:R-:W-:Y:S01]  /*0c80*/  IMAD.U32 R5, RZ, RZ, UR9 ;  /* 0x00000009ff057e24 */ /* 0x000fe2000f8e00ff */
[----:B------:R-:W-:Y:S01]  /*0c90*/  UISETP.NE.AND.EX UP2, UPT, UR13, URZ, UPT, UP0 ;  /* 0x0000003f0d00728c */ /* 0x000fe2000bf45300 */
[----:B------:R-:W-:Y:S02]  /*0ca0*/  ULDC.U8 UR17, c[0x0][0x3c2] ;  /* 0x0000f08000117ab9 */ /* 0x000fe40000000000 */
[----:B------:R-:W-:Y:S01]  /*0cb0*/  ULDC.64 UR12, c[0x0][0x2f8] ;  /* 0x0000be00000c7ab9 */ /* 0x000fe20000000a00 */
[----:B------:R-:W-:Y:S01]  /*0cc0*/  UISETP.NE.AND UP1, UPT, UR17, URZ, UPT ;  /* 0x0000003f1100728c */ /* 0x000fe2000bf25270 */
[----:B------:R-:W-:Y:S01]  /*0cd0*/  IMAD.U32 R7, RZ, RZ, UR11 ;  /* 0x0000000bff077e24 */ /* 0x000fe2000f8e00ff */
[----:B------:R-:W-:Y:S01]  /*0ce0*/  UISETP.EQ.U32.AND UP4, UPT, UR12, URZ, UPT ;  /* 0x0000003f0c00728c */ /* 0x000fe2000bf82070 */
[----:B------:R-:W-:Y:S01]  /*0cf0*/  PLOP3.LUT P3, PT, PT, PT, UP2, 0x80, 0x0 ;  /* 0x000000000000781c */ /* 0x000fe20003f6f028 */
[----:B------:R-:W-:-:S02]  /*0d00*/  UIADD3 UR8, UP0, UR16, UR12, URZ ;  /* 0x0000000c10087290 */ /* 0x000fc4000ff1e03f */
[----:B------:R-:W-:Y:S01]  /*0d10*/  UISETP.EQ.OR.EX UP4, UPT, UR13, URZ, !UP1, UP4 ;  /* 0x0000003f0d00728c */ /* 0x000fe2000cf82740 */
[----:B------:R-:W2:Y:S01]  /*0d20*/  @P1 LDG.E R9, desc[UR6][R6.64] ;  /* 0x0000000606091981 */ /* 0x000ea2000c1e1900 */
[----:B------:R-:W-:Y:S01]  /*0d30*/  UIADD3.X UR5, UR5, UR13, URZ, UP0, !UPT ;  /* 0x0000000d05057290 */ /* 0x000fe200087fe43f */
[----:B------:R-:W-:Y:S01]  /*0d40*/  UMOV UR19, URZ ;  /* 0x0000003f00137c82 */ /* 0x000fe20008000000 */
[----:B------:R-:W-:Y:S02]  /*0d50*/  @!UP3 ULDC.64 UR10, c[0x0][0x318] ;  /* 0x0000c600000abab9 */ /* 0x000fe40000000a00 */
[----:B------:R-:W-:Y:S01]  /*0d60*/  PLOP3.LUT P2, PT, PT, PT, UP4, 0x80, 0x0 ;  /* 0x000000000000781c */ /* 0x000fe20003f4f048 */
[----:B------:R1:W3:Y:S02]  /*0d70*/  @P0 LDG.E R7, desc[UR6][R4.64] ;  /* 0x0000000604070981 */ /* 0x0002e4000c1e1900 */
[----:B-1----:R-:W-:Y:S02]  /*0d80*/  IMAD.U32 R4, RZ, RZ, UR15 ;  /* 0x0000000fff047e24 */ /* 0x002fe4000f8e00ff */
[----:B------:R-:W-:-:S05]  /*0d90*/  IMAD.U32 R5, RZ, RZ, UR14 ;  /* 0x0000000eff057e24 */ /* 0x000fca000f8e00ff */
[----:B------:R-:W4:Y:S04]  /*0da0*/  @P3 LDG.E R8, desc[UR6][R4.64] ;  /* 0x0000000604083981 */ /* 0x000f28000c1e1900 */
[----:B-----5:R1:W5:Y:S02]  /*0db0*/  @P3 LDG.E R0, desc[UR6][R4.64+0x4] ;  /* 0x0000040604003981 */ /* 0x020364000c1e1900 */
[----:B-1----:R-:W-:Y:S02]  /*0dc0*/  IMAD.U32 R4, RZ, RZ, UR8 ;  /* 0x00000008ff047e24 */ /* 0x002fe4000f8e00ff */
[----:B------:R-:W-:Y:S01]  /*0dd0*/  IMAD.U32 R5, RZ, RZ, UR5 ;  /* 0x00000005ff057e24 */ /* 0x000fe2000f8e00ff */
[----:B------:R-:W-:Y:S01]  /*0de0*/  @!UP3 UISETP.NE.U32.AND UP0, UPT, UR10, URZ, UPT ;  /* 0x0000003f0a00b28c */ /* 0x000fe2000bf05070 */
[----:B------:R-:W-:-:S03]  /*0df0*/  @!UP3 ULDC UR5, c[0x0][0x2cc] ;  /* 0x0000b3000005bab9 */ /* 0x000fc60000000800 */
[----:B------:R-:W5:Y:S01]  /*0e00*/  @!P2 LDG.E R6, desc[UR6][R4.64] ;  /* 0x000000060406a981 */ /* 0x000f62000c1e1900 */
[----:B------:R-:W-:Y:S01]  /*0e10*/  @!UP3 UISETP.NE.AND.EX UP0, UPT, UR11, URZ, UPT, UP0 ;  /* 0x0000003f0b00b28c */ /* 0x000fe2000bf05300 */
[----:B------:R-:W-:Y:S01]  /*0e20*/  UMOV UR9, 0xffffffff ;  /* 0xffffffff00097882 */ /* 0x000fe20000000000 */
[----:B------:R-:W-:Y:S02]  /*0e30*/  UMOV UR23, 0xffffffff ;  /* 0xffffffff00177882 */ /* 0x000fe40000000000 */
[----:B------:R-:W-:Y:S02]  /*0e40*/  @!UP3 USEL UR10, UR5, URZ, UP0 ;  /* 0x0000003f050ab287 */ /* 0x000fe40008000000 */
[----:B------:R-:W-:Y:S01]  /*0e50*/  USHF.L.U32 UR26, UR22, 0x5, URZ ;  /* 0x00000005161a7899 */ /* 0x000fe2000800063f */
[----:B------:R-:W-:Y:S01]  /*0e60*/  ULDC UR5, c[0x0][0x2c8] ;  /* 0x0000b20000057ab9 */ /* 0x000fe20000000800 */
[----:B--2---:R-:W-:Y:S02]  /*0e70*/  @P1 R2UR UR19, R9 ;  /* 0x00000000091312ca */ /* 0x004fe400000e0000 */
[----:B---3--:R-:W-:-:S02]  /*0e80*/  @P0 R2UR UR8, R7 ;  /* 0x00000000070802ca */ /* 0x008fc400000e0000 */
[----:B------:R-:W-:-:S04]  /*0e90*/  ISETP.NE.U32.AND P0, PT, RZ, UR12, PT ;  /* 0x0000000cff007c0c */ /* 0x000fc8000bf05070 */
[----:B------:R-:W-:-:S07]  /*0ea0*/  ISETP.NE.AND.EX P0, PT, RZ, UR13, PT, P0 ;  /* 0x0000000dff007c0c */ /* 0x000fce000bf05300 */
[----:B------:R-:W-:Y:S01]  /*0eb0*/  @UP3 UIADD3 UR8, UR8, -UR19, URZ ;  /* 0x8000001308083290 */ /* 0x000fe2000fffe03f */
[----:B----4-:R-:W-:Y:S02]  /*0ec0*/  @P3 R2UR UR9, R8 ;  /* 0x00000000080932ca */ /* 0x010fe400000e0000 */
[----:B-----5:R-:W-:Y:S02]  /*0ed0*/  @P3 R2UR UR11, R0 ;  /* 0x00000000000b32ca */ /* 0x020fe400000e0000 */
[----:B------:R-:W-:Y:S01]  /*0ee0*/  @!P2 R2UR UR23, R6 ;  /* 0x000000000617a2ca */ /* 0x000fe200000e0000 */
[----:B------:R-:W-:-:S14]  /*0ef0*/  @!P0 BRA `(.L_x_74) ;  /* 0x0000000000188947 */ /* 0x000fdc0003800000 */
[----:B------:R-:W-:-:S13]  /*0f00*/  PLOP3.LUT P0, PT, PT, PT, UP1, 0x80, 0x0 ;  /* 0x000000000000781c */ /* 0x000fda0003f0f018 */
[----:B------:R-:W2:Y:S04]  /*0f10*/  @P0 LDG.E R0, desc[UR6][R4.64+0x4] ;  /* 0x0000040604000981 */ /* 0x000ea8000c1e1900 */
[----:B------:R-:W3:Y:S01]  /*0f20*/  @!P0 LDG.E R4, desc[UR6][R4.64] ;  /* 0x0000000604048981 */ /* 0x000ee2000c1e1900 */
[----:B--2---:R-:W-:-:S13]  /*0f30*/  @P0 R2UR UR5, R0 ;  /* 0x00000000000502ca */ /* 0x004fda00000e0000 */
[----:B------:R-:W-:-:S07]  /*0f40*/  @UP1 UIADD3 UR5, UR5, -UR23, URZ ;  /* 0x8000001705051290 */ /* 0x000fce000fffe03f */
[----:B---3--:R-:W-:-:S15]  /*0f50*/  @!P0 R2UR UR5, R4 ;  /* 0x00000000040582ca */ /* 0x008fde00000e0000 */
.L_x_74:
[----:B------:R-:W-:Y:S02]  /*0f60*/  @!UP3 UIADD3 UR8, UR10, UR5, -UR19 ;  /* 0x000000050a08b290 */ /* 0x000fe4000fffe813 */
[----:B------:R-:W-:Y:S02]  /*0f70*/  @UP2 UIADD3 UR25, UR11, -UR9, URZ ;  /* 0x800000090b192290 */ /* 0x000fe4000fffe03f */
[----:B------:R-:W-:-:S05]  /*0f80*/  UISETP.GT.AND UP0, UPT, UR8, UR26, UPT ;  /* 0x0000001a0800728c */ /* 0x000fca000bf04270 */
[----:B------:R-:W-:Y:S01]  /*0f90*/  @!UP2 ULDC UR25, c[0x0][0x2c4] ;  /* 0x0000b1000019aab9 */ /* 0x000fe20000000800 */
[----:B------:R-:W-:-:S13]  /*0fa0*/  PLOP3.LUT P0, PT, PT, PT, UP0, 0x80, 0x0 ;  /* 0x000000000000781c */ /* 0x000fda0003f0f008 */
[----:B------:R-:W-:Y:S05]  /*0fb0*/  @!P0 BRA `(.L_x_75) ;  /* 0x0000005400b08947 */ /* 0x000fea0003800000 */
[----:B------:R-:W1:Y:S01]  /*0fc0*/  LDC R8, c[0x0][0x278] ;  /* 0x00009e00ff087b82 */ /* 0x000e620000000800 */
[----:B------:R-:W-:Y:S01]  /*0fd0*/  IABS R6, UR54 ;  /* 0x0000003600067c13 */ /* 0x000fe20008000000 */
[----:B------:R-:W-:Y:S01]  /*0fe0*/  UISETP.NE.AND UP0, UPT, UR9, -0x1, UPT ;  /* 0xffffffff0900788c */ /* 0x000fe2000bf05270 */
[----:B------:R-:W-:Y:S01]  /*0ff0*/  ULDC.64 UR10, c[0x0][0x228] ;  /* 0x00008a00000a7ab9 */ /* 0x000fe20000000a00 */
[----:B------:R-:W-:Y:S01]  /*1000*/  ULDC.64 UR12, c[0x0][0x488] ;  /* 0x00012200000c7ab9 */ /* 0x000fe20000000a00 */
[----:B------:R-:W-:-:S03]  /*1010*/  UIMAD UR5, UR57, UR10, URZ ;  /* 0x0000000a390572a4 */ /* 0x000fc6000f8e023f */
[----:B------:R-:W2:Y:S01]  /*1020*/  S2UR UR14, SR_CTAID.X ;  /* 0x00000000000e79c3 */ /* 0x000ea20000002500 */
[----:B------:R-:W-:Y:S02]  /*1030*/  UISETP.NE.AND UP1, UPT, UR23, -0x1, UPT ;  /* 0xffffffff1700788c */ /* 0x000fe4000bf25270 */
[----:B------:R-:W-:Y:S02]  /*1040*/  UIMAD.WIDE.U32 UR20, UR45, UR10, URZ ;  /* 0x0000000a2d1472a5 */ /* 0x000fe4000f8e003f */
[----:B------:R-:W-:Y:S01]  /*1050*/  UIMAD UR34, UR45, UR11, UR5 ;  /* 0x0000000b2d2272a4 */ /* 0x000fe2000f8e0205 */
[----:B------:R-:W-:Y:S02]  /*1060*/  ULDC.64 UR36, c[0x0][0x240] ;  /* 0x0000900000247ab9 */ /* 0x000fe40000000a00 */
[----:B------:R-:W-:Y:S01]  /*1070*/  @!UP0 ULDC.64 UR10, c[0x0][0x418] ;  /* 0x00010600000a8ab9 */ /* 0x000fe20000000a00 */
[----:B------:R-:W-:Y:S01]  /*1080*/  ULDC UR58, c[0x0][0x2d4] ;  /* 0x0000b500003a7ab9 */ /* 0x000fe20000000800 */
[----:B------:R-:W-:-:S02]  /*1090*/  @!UP0 UIMAD UR5, UR57, UR10, URZ ;  /* 0x0000000a390582a4 */ /* 0x000fc4000f8e023f */
[----:B------:R-:W-:Y:S02]  /*10a0*/  USHF.R.S32.HI UR43, URZ, 0x1f, UR58 ;  /* 0x0000001f3f2b7899 */ /* 0x000fe4000801143a */
[----:B------:R-:W-:Y:S01]  /*10b0*/  @!UP0 UIMAD UR35, UR45, UR11, UR5 ;  /* 0x0000000b2d2382a4 */ /* 0x000fe2000f8e0205 */
[----:B-1----:R-:W-:Y:S01]  /*10c0*/  IABS R7, R8 ;  /* 0x0000000800077213 */ /* 0x002fe20000000000 */
[----:B------:R-:W-:Y:S01]  /*10d0*/  @UP1 UIADD3 UR5, UR19, UR23, URZ ;  /* 0x0000001713051290 */ /* 0x000fe2000fffe03f */
[----:B------:R-:W-:Y:S01]  /*10e0*/  ISETP.NE.AND P3, PT, R8, RZ, PT ;  /* 0x000000ff0800720c */ /* 0x000fe20003f65270 */
[----:B------:R-:W-:Y:S01]  /*10f0*/  @UP1 ULDC.64 UR32, c[0x0][0x248] ;  /* 0x0000920000201ab9 */ /* 0x000fe20000000a00 */
[----:B------:R-:W1:Y:S01]  /*1100*/  I2F.RP R4, R7 ;  /* 0x0000000700047306 */ /* 0x000e620000209400 */
[----:B------:R-:W-:Y:S02]  /*1110*/  UIADD3 UR46, UR21, UR34, URZ ;  /* 0x00000022152e7290 */ /* 0x000fe4000fffe03f */
[----:B------:R-:W-:-:S02]  /*1120*/  UIADD3 UR16, UR25, 0x3f, URZ ;  /* 0x0000003f19107890 */ /* 0x000fc4000fffe03f */
[----:B--2---:R-:W-:Y:S02]  /*1130*/  UIMAD.WIDE.U32 UR28, UR14, UR12, URZ ;  /* 0x0000000c0e1c72a5 */ /* 0x004fe4000f8e003f */
[----:B------:R-:W-:Y:S02]  /*1140*/  @UP1 UIMAD UR42, UR5, UR33, URZ ;  /* 0x00000021052a12a4 */ /* 0x000fe4000f8e023f */
[----:B------:R-:W-:Y:S02]  /*1150*/  UIMAD UR48, UR14, UR13, UR29 ;  /* 0x0000000d0e3072a4 */ /* 0x000fe4000f8e021d */
[----:B------:R-:W-:Y:S01]  /*1160*/  USHF.L.U32 UR14, UR45, 0x7, URZ ;  /* 0x000000072d0e7899 */ /* 0x000fe2000800063f */
[----:B------:R-:W-:Y:S01]  /*1170*/  @UP0 ULDC.64 UR12, c[0x0][0x420] ;  /* 0x00010800000c0ab9 */ /* 0x000fe20000000a00 */
[----:B------:R-:W-:Y:S01]  /*1180*/  ULDC UR60, c[0x0][0x2dc] ;  /* 0x0000b700003c7ab9 */ /* 0x000fe20000000800 */
[----:B-1----:R-:W1:Y:S01]  /*1190*/  MUFU.RCP R4, R4 ;  /* 0x0000000400047308 */ /* 0x002e620000001000 */
[----:B------:R-:W-:-:S02]  /*11a0*/  USEL UR29, UR14, URZ, UP2 ;  /* 0x0000003f0e1d7287 */ /* 0x000fc40009000000 */
[----:B------:R-:W-:Y:S02]  /*11b0*/  UIMAD.WIDE.U32 UR14, UR9, UR36, URZ ;  /* 0x00000024090e72a5 */ /* 0x000fe4000f8e003f */
[----:B------:R-:W-:Y:S02]  /*11c0*/  @UP0 UIMAD.WIDE.U32 UR40, UR9, UR12, URZ ;  /* 0x0000000c092802a5 */ /* 0x000fe4000f8e003f */
[----:B------:R-:W-:Y:S02]  /*11d0*/  USEL UR55, UR20, UR14, !UP0 ;  /* 0x0000000e14377287 */ /* 0x000fe4000c000000 */
[----:B------:R-:W-:Y:S02]  /*11e0*/  @UP1 UIMAD.WIDE.U32 UR20, UR5, UR32, URZ ;  /* 0x00000020051412a5 */ /* 0x000fe4000f8e003f */
[----:B------:R-:W-:Y:S01]  /*11f0*/  UIMAD UR5, UR43, UR45, URZ ;  /* 0x0000002d2b0572a4 */ /* 0x000fe2000f8e023f */
[----:B------:R-:W-:Y:S01]  /*1200*/  ULDC UR59, c[0x0][0x270] ;  /* 0x00009c00003b7ab9 */ /* 0x000fe20000000800 */
[----:B------:R-:W-:-:S02]  /*1210*/  @UP0 UIMAD UR50, UR9, UR13, UR41 ;  /* 0x0000000d093202a4 */ /* 0x000fc4000f8e0229 */
[----:B------:R-:W-:Y:S01]  /*1220*/  @!UP0 UIMAD.WIDE.U32 UR38, UR45, UR10, URZ ;  /* 0x0000000a2d2682a5 */ /* 0x000fe2000f8e003f */
[----:B-1----:R-:W-:Y:S01]  /*1230*/  VIADD R4, R4, 0xffffffe ;  /* 0x0ffffffe04047836 */ /* 0x002fe20000000000 */
[----:B------:R-:W-:Y:S02]  /*1240*/  USHF.R.S32.HI UR18, URZ, 0x1f, UR16 ;  /* 0x0000001f3f127899 */ /* 0x000fe40008011410 */
[----:B------:R-:W-:Y:S01]  /*1250*/  UIMAD.WIDE UR10, UR60, UR59, URZ ;  /* 0x0000003b3c0a72a5 */ /* 0x000fe2000f8e023f */
[----:B------:R-:W1:Y:S01]  /*1260*/  F2I.FTZ.U32.TRUNC.NTZ R5, R4 ;  /* 0x0000000400057305 */ /* 0x000e62000021f000 */
[----:B------:R-:W-:Y:S02]  /*1270*/  UIMAD.WIDE.U32 UR12, UR45, UR58, URZ ;  /* 0x0000003a2d0c72a5 */ /* 0x000fe4000f8e003f */
[----:B------:R-:W-:Y:S02]  /*1280*/  UIMAD UR5, UR57, UR58, UR5 ;  /* 0x0000003a390572a4 */ /* 0x000fe4000f8e0205 */
[----:B------:R-:W-:-:S02]  /*1290*/  UIMAD UR27, UR9, UR37, URZ ;  /* 0x00000025091b72a4 */ /* 0x000fc4000f8e023f */
[----:B------:R-:W-:Y:S02]  /*12a0*/  ULEA.HI UR18, UR18, UR16, URZ, 0x6 ;  /* 0x0000001012127291 */ /* 0x000fe4000f8f303f */
[----:B------:R-:W-:Y:S02]  /*12b0*/  UIMAD UR16, UR11, UR12, URZ ;  /* 0x0000000c0b1072a4 */ /* 0x000fe4000f8e023f */
[----:B------:R-:W-:Y:S02]  /*12c0*/  UIADD3 UR5, UR13, UR5, URZ ;  /* 0x000000050d057290 */ /* 0x000fe4000fffe03f */
[----:B------:R-:W-:Y:S01]  /*12d0*/  @UP0 UIADD3 UR46, UR15, UR27, URZ ;  /* 0x0000001b0f2e0290 */ /* 0x000fe2000fffe03f */
[----:B-1----:R-:W-:Y:S01]  /*12e0*/  IMAD.MOV R0, RZ, RZ, -R5 ;  /* 0x000000ffff007224 */ /* 0x002fe200078e0a05 */
[----:B------:R-:W-:Y:S01]  /*12f0*/  UIMAD.WIDE.U32 UR14, UR10, UR12, URZ ;  /* 0x0000000c0a0e72a5 */ /* 0x000fe2000f8e003f */
[----:B------:R-:W-:Y:S01]  /*1300*/  IMAD.MOV.U32 R4, RZ, RZ, RZ ;  /* 0x000000ffff047224 */ /* 0x000fe200078e00ff */
[----:B------:R-:W-:Y:S01]  /*1310*/  UIMAD UR5, UR10, UR5, UR16 ;  /* 0x000000050a0572a4 */ /* 0x000fe2000f8e0210 */
[----:B------:R-:W-:Y:S01]  /*1320*/  IMAD R0, R0, R7, RZ ;  /* 0x0000000700007224 */ /* 0x000fe200078e02ff */
[----:B------:R-:W-:-:S02]  /*1330*/  ULOP3.LUT UR16, UR18, 0xffffffc0, URZ, 0xc0, !UPT ;  /* 0xffffffc012107892 */ /* 0x000fc4000f8ec03f */
[----:B------:R-:W-:Y:S01]  /*1340*/  UIADD3 UR47, UR15, UR5, URZ ;  /* 0x000000050f2f7290 */ /* 0x000fe2000fffe03f */
[----:B------:R-:W-:Y:S01]  /*1350*/  IMAD.HI.U32 R0, R5, R0, R4 ;  /* 0x0000000005007227 */ /* 0x000fe200078e0004 */
[----:B------:R-:W-:Y:S01]  /*1360*/  MOV R4, R6 ;  /* 0x0000000600047202 */ /* 0x000fe20000000f00 */
[----:B------:R-:W-:Y:S02]  /*1370*/  USHF.L.U64.HI UR17, UR45, 0x7, UR57 ;  /* 0x000000072d117899 */ /* 0x000fe40008010239 */
[----:B------:R-:W-:Y:S02]  /*1380*/  UIMAD.WIDE.U32 UR12, UR10, UR9, URZ ;  /* 0x000000090a0c72a5 */ /* 0x000fe4000f8e003f */
[----:B------:R-:W-:Y:S01]  /*1390*/  IMAD.HI.U32 R0, R0, R4, RZ ;  /* 0x0000000400007227 */ /* 0x000fe200078e00ff */
[----:B------:R-:W-:Y:S01]  /*13a0*/  UIMAD UR5, UR11, UR9, URZ ;  /* 0x000000090b0572a4 */ /* 0x000fe2000f8e023f */
[----:B------:R-:W-:Y:S02]  /*13b0*/  ULDC.U8 UR30, c[0x0][0x3d8] ;  /* 0x0000f600001e7ab9 */ /* 0x000fe40000000000 */
[----:B------:R-:W-:Y:S01]  /*13c0*/  IMAD.MOV R5, RZ, RZ, -R0 ;  /* 0x000000ffff057224 */ /* 0x000fe200078e0a00 */
[----:B------:R-:W-:-:S02]  /*13d0*/  UIADD3 UR16, UR16, -0x40, URZ ;  /* 0xffffffc010107890 */ /* 0x000fc4000fffe03f */
[----:B------:R-:W-:Y:S01]  /*13e0*/  UISETP.NE.AND UP3, UPT, UR30, URZ, UPT ;  /* 0x0000003f1e00728c */ /* 0x000fe2000bf65270 */
[C---:B------:R-:W-:Y:S01]  /*13f0*/  IMAD R4, R7.reuse, R5, R4 ;  /* 0x0000000507047224 */ /* 0x040fe200078e0204 */
[----:B------:R-:W-:Y:S02]  /*1400*/  USEL UR17, UR17, URZ, UP2 ;  /* 0x0000003f11117287 */ /* 0x000fe40009000000 */
[----:B------:R-:W-:Y:S02]  /*1410*/  @UP0 UIADD3 UR47, UR13, UR5, URZ ;  /* 0x000000050d2f0290 */ /* 0x000fe4000fffe03f */
[----:B------:R-:W-:Y:S01]  /*1420*/  ISETP.GT.U32.AND P1, PT, R7, R4, PT ;  /* 0x000000040700720c */ /* 0x000fe20003f24070 */
[----:B------:R-:W-:Y:S02]  /*1430*/  USHF.R.S32.HI UR27, URZ, 0x1f, UR16 ;  /* 0x0000001f3f1b7899 */ /* 0x000fe40008011410 */
[----:B------:R-:W-:Y:S02]  /*1440*/  UIADD3 UR5, UP2, UR16, UR29, URZ ;  /* 0x0000001d10057290 */ /* 0x000fe4000ff5e03f */
[----:B------:R-:W-:-:S02]  /*1450*/  USEL UR56, UR14, UR12, !UP0 ;  /* 0x0000000c0e387287 */ /* 0x000fc4000c000000 */
[----:B------:R-:W-:Y:S02]  /*1460*/  UIADD3.X UR14, UR27, UR17, URZ, UP2, !UPT ;  /* 0x000000111b0e7290 */ /* 0x000fe400097fe43f */
[----:B------:R-:W-:Y:S01]  /*1470*/  UIMAD UR11, UR11, UR5, URZ ;  /* 0x000000050b0b72a4 */ /* 0x000fe2000f8e023f */
[----:B------:R-:W-:Y:S01]  /*1480*/  ULDC.U8 UR31, c[0x0][0x480] ;  /* 0x00012000001f7ab9 */ /* 0x000fe20000000000 */
[----:B------:R-:W-:Y:S02]  /*1490*/  ULDC UR61, c[0x0][0x2c4] ;  /* 0x0000b100003d7ab9 */ /* 0x000fe40000000800 */
[----:B------:R-:W-:Y:S01]  /*14a0*/  @!P1 IMAD.IADD R4, R4, 0x1, -R7 ;  /* 0x0000000104049824 */ /* 0x000fe200078e0a07 */
[----:B------:R-:W-:Y:S01]  /*14b0*/  @!P1 IADD3 R0, R0, 0x1, RZ ;  /* 0x0000000100009810 */ /* 0x000fe20007ffe0ff */
[----:B------:R-:W-:Y:S01]  /*14c0*/  @UP1 UIADD3 UR24, UR19, UR23, URZ ;  /* 0x0000001713181290 */ /* 0x000fe2000fffe03f */
[----:B------:R-:W-:Y:S01]  /*14d0*/  PLOP3.LUT P1, PT, PT, PT, UP3, 0x80, 0x0 ;  /* 0x000000000000781c */ /* 0x000fe20003f2f038 */
[----:B------:R-:W-:Y:S01]  /*14e0*/  UISETP.NE.AND UP4, UPT, UR31, URZ, UPT ;  /* 0x0000003f1f00728c */ /* 0x000fe2000bf85270 */
[----:B------:R-:W-:Y:S01]  /*14f0*/  ISETP.GE.U32.AND P0, PT, R4, R7, PT ;  /* 0x000000070400720c */ /* 0x000fe20003f06070 */
[----:B------:R-:W-:Y:S01]  /*1500*/  UIMAD UR14, UR10, UR14, UR11 ;  /* 0x0000000e0a0e72a4 */ /* 0x000fe2000f8e020b */
[----:B------:R-:W-:Y:S01]  /*1510*/  LOP3.LUT R4, R8, UR54, RZ, 0x3c, !PT ;  /* 0x0000003608047c12 */ /* 0x000fe2000f8e3cff */
[----:B------:R-:W-:Y:S01]  /*1520*/  @UP1 ULDC.64 UR30, c[0x0][0x250] ;  /* 0x00009400001e1ab9 */ /* 0x000fe20000000a00 */
[----:B------:R-:W-:-:S02]  /*1530*/  @UP3 UIMAD UR11, UR45, UR61, URZ ;  /* 0x0000003d2d0b32a4 */ /* 0x000fc4000f8e023f */
[----:B------:R-:W-:Y:S01]  /*1540*/  ISETP.GE.AND P2, PT, R4, RZ, PT ;  /* 0x000000ff0400720c */ /* 0x000fe20003f46270 */
[----:B------:R-:W-:Y:S02]  /*1550*/  @UP1 UIMAD.WIDE.U32 UR12, UR24, UR30, URZ ;  /* 0x0000001e180c12a5 */ /* 0x000fe4000f8e003f */
[----:B------:R-:W-:Y:S02]  /*1560*/  @UP1 UIMAD UR15, UR24, UR31, URZ ;  /* 0x0000001f180f12a4 */ /* 0x000fe4000f8e023f */
[----:B------:R-:W-:Y:S02]  /*1570*/  USEL UR53, UR28, URZ, UP4 ;  /* 0x0000003f1c357287 */ /* 0x000fe4000a000000 */
[----:B------:R-:W-:Y:S01]  /*1580*/  @P0 VIADD R0, R0, 0x1 ;  /* 0x0000000100000836 */ /* 0x000fe20000000000 */
[----:B------:R-:W-:Y:S01]  /*1590*/  PLOP3.LUT P0, PT, PT, PT, UP1, 0x80, 0x0 ;  /* 0x000000000000781c */ /* 0x000fe20003f0f018 */
[----:B------:R-:W-:Y:S02]  /*15a0*/  UIMAD.WIDE.U32 UR28, UR10, UR5, URZ ;  /* 0x000000050a1c72a5 */ /* 0x000fe4000f8e003f */
[----:B------:R-:W-:Y:S01]  /*15b0*/  @UP3 USEL UR11, UR11, UR9, !UP0 ;  /* 0x000000090b0b3287 */ /* 0x000fe2000c000000 */
[----:B------:R-:W-:Y:S01]  /*15c0*/  IMAD.MOV.U32 R6, RZ, RZ, R0 ;  /* 0x000000ffff067224 */ /* 0x000fe200078e0000 */
[----:B------:R-:W-:-:S02]  /*15d0*/  UIMAD UR49, UR54, UR60, URZ ;  /* 0x0000003c363172a4 */ /* 0x000fc4000f8e023f */
[----:B------:R-:W-:Y:S01]  /*15e0*/  @!UP3 UIMAD UR10, UR45, UR59, UR54 ;  /* 0x0000003b2d0ab2a4 */ /* 0x000fe2000f8e0236 */
[----:B------:R-:W-:Y:S01]  /*15f0*/  @UP3 ULDC UR5, c[0x0][0x2e4] ;  /* 0x0000b90000053ab9 */ /* 0x000fe20000000800 */
[----:B------:R-:W-:Y:S01]  /*1600*/  @UP1 UIADD3 UR34, UR13, UR15, URZ ;  /* 0x0000000f0d221290 */ /* 0x000fe2000fffe03f */
[----:B------:R-:W-:Y:S01]  /*1610*/  @!P2 IADD3 R6, -R6, RZ, RZ ;  /* 0x000000ff0606a210 */ /* 0x000fe20007ffe1ff */
[----:B------:R-:W-:Y:S01]  /*1620*/  @!UP0 UIADD3 UR50, UR39, UR35, URZ ;  /* 0x0000002327328290 */ /* 0x000fe2000fffe03f */
[----:B------:R-:W-:Y:S01]  /*1630*/  @!P3 LOP3.LUT R6, RZ, R8, RZ, 0x33, !PT ;  /* 0x00000008ff06b212 */ /* 0x000fe200078e33ff */
[----:B------:R-:W-:Y:S02]  /*1640*/  USHF.R.S32.HI UR44, URZ, 0x6, UR18 ;  /* 0x000000063f2c7899 */ /* 0x000fe40008011412 */
[----:B------:R-:W-:Y:S02]  /*1650*/  @UP3 UIMAD UR15, UR54, UR5, UR11 ;  /* 0x00000005360f32a4 */ /* 0x000fe4000f8e020b */
[----:B------:R-:W-:-:S02]  /*1660*/  USEL UR51, UR48, URZ, UP4 ;  /* 0x0000003f30337287 */ /* 0x000fc4000a000000 */
[----:B------:R-:W-:Y:S02]  /*1670*/  USHF.R.S32.HI UR52, URZ, 0x1f, UR49 ;  /* 0x0000001f3f347899 */ /* 0x000fe40008011431 */
[----:B------:R-:W-:Y:S02]  /*1680*/  @!UP3 UIMAD UR15, UR10, UR61, URZ ;  /* 0x0000003d0a0fb2a4 */ /* 0x000fe4000f8e023f */
[----:B------:R-:W-:Y:S02]  /*1690*/  UIADD3 UR48, UR29, UR14, URZ ;  /* 0x0000000e1d307290 */ /* 0x000fe4000fffe03f */
[----:B------:R-:W-:Y:S01]  /*16a0*/  @UP1 UIADD3 UR35, UR21, UR42, URZ ;  /* 0x0000002a15231290 */ /* 0x000fe2000fffe03f */
[----:B------:R-:W-:Y:S01]  /*16b0*/  @UP1 UMOV UR24, UR20 ;  /* 0x0000001400181c82 */ /* 0x000fe20008000000 */
[----:B------:R-:W-:Y:S01]  /*16c0*/  @UP1 UMOV UR18, UR12 ;  /* 0x0000000c00121c82 */ /* 0x000fe20008000000 */
[----:B------:R-:W-:Y:S09]  /*16d0*/  @P0 BRA `(.L_x_76) ;  /* 0x0000000000300947 */ /* 0x000ff20003800000 */
        /* <DEDUP_REMOVED lines=12> */
.L_x_76:
[----:B------:R-:W-:Y:S05]  /*17a0*/  @P0 BRA `(.L_x_77) ;  /* 0x0000000000300947 */ /* 0x000fea0003800000 */
        /* <DEDUP_REMOVED lines=12> */
.L_x_77:
        /* <DEDUP_REMOVED lines=11> */
.L_x_78:
[----:B------:R-:W-:-:S04]  /*1920*/  UIMAD UR5, UR45, UR59, UR54 ;  /* 0x0000003b2d0572a4 */ /* 0x000fc8000f8e0236 */
[----:B------:R-:W-:-:S12]  /*1930*/  UIMAD UR5, UR5, UR58, URZ ;  /* 0x0000003a050572a4 */ /* 0x000fd8000f8e023f */
.L_x_79:
[----:B------:R-:W1:Y:S01]  /*1940*/  S2R R19, SR_TID.X ;  /* 0x0000000000137919 */ /* 0x000e620000002100 */
[----:B------:R-:W2:Y:S01]  /*1950*/  LDC.64 R12, c[0x0][0x420] ;  /* 0x00010800ff0c7b82 */ /* 0x000ea20000000a00 */
[----:B------:R-:W-:Y:S01]  /*1960*/  UIADD3 UR39, UR16, UR5, URZ ;  /* 0x0000000510277290 */ /* 0x000fe2000fffe03f */
[----:B------:R-:W-:Y:S01]  /*1970*/  BSSY B1, `(.L_x_75) ;  /* 0x00004d0000017945 */ /* 0x000fe20003800000 */
[----:B------:R-:W-:Y:S01]  /*1980*/  UIADD3 UR5, -UR8, UR25, UR26 ;  /* 0x0000001908057290 */ /* 0x000fe2000fffe11a */
[----:B------:R-:W-:Y:S01]  /*1990*/  ULDC UR9, c[0x0][0x398] ;  /* 0x0000e60000097ab9 */ /* 0x000fe20000000800 */
[----:B------:R-:W-:Y:S02]  /*19a0*/  USHF.R.S32.HI UR14, URZ, 0x1f, UR54 ;  /* 0x0000001f3f0e7899 */ /* 0x000fe40008011436 */
[----:B------:R-:W-:Y:S02]  /*19b0*/  UIMAD UR13, UR60, UR59, URZ ;  /* 0x0000003b3c0d72a4 */ /* 0x000fe4000f8e023f */
[----:B------:R-:W-:Y:S01]  /*19c0*/  UIADD3 UR5, UR5, -UR9, URZ ;  /* 0x8000000905057290 */ /* 0x000fe2000fffe03f */
[----:B------:R-:W-:Y:S01]  /*19d0*/  ULDC.64 UR20, c[0x0][0x258] ;  /* 0x0000960000147ab9 */ /* 0x000fe20000000a00 */
[----:B------:R-:W-:-:S02]  /*19e0*/  UIADD3 UR38, UR16, UR15, URZ ;  /* 0x0000000f10267290 */ /* 0x000fc4000fffe03f */
[----:B------:R-:W-:Y:S02]  /*19f0*/  UIMAD UR15, UR14, UR20, URZ ;  /* 0x000000140e0f72a4 */ /* 0x000fe4000f8e023f */
[----:B------:R-:W-:Y:S01]  /*1a00*/  USHF.L.U32 UR9, UR13, 0x6, URZ ;  /* 0x000000060d097899 */ /* 0x000fe2000800063f */
[----:B------:R-:W-:Y:S01]  /*1a10*/  ULDC.64 UR58, c[0x0][0x2b0] ;  /* 0x0000ac00003a7ab9 */ /* 0x000fe20000000a00 */
[----:B------:R-:W-:Y:S02]  /*1a20*/  UIMAD UR15, UR54, UR21, UR15 ;  /* 0x00000015360f72a4 */ /* 0x000fe4000f8e020f */
[----:B------:R-:W-:Y:S01]  /*1a30*/  UIADD3 UR17, UP2, UP0, UR28, UR9, UR49 ;  /* 0x000000091c117290 */ /* 0x000fe2000f85e031 */
[----:B--2---:R-:W-:Y:S01]  /*1a40*/  IMAD R14, R12, UR27, RZ ;  /* 0x0000001b0c0e7c24 */ /* 0x004fe2000f8e02ff */
[----:B------:R-:W-:Y:S01]  /*1a50*/  USHF.R.S32.HI UR9, URZ, 0x1f, UR9 ;  /* 0x0000001f3f097899 */ /* 0x000fe20008011409 */
[----:B------:R-:W-:Y:S02]  /*1a60*/  ULDC.64 UR28, c[0x0][0x400] ;  /* 0x00010000001c7ab9 */ /* 0x000fe40000000a00 */
[----:B------:R-:W-:Y:S01]  /*1a70*/  IMAD R14, R13, UR16, R14 ;  /* 0x000000100d0e7c24 */ /* 0x000fe2000f8e020e */
[----:B------:R-:W-:Y:S01]  /*1a80*/  ULDC.64 UR42, c[0x0][0x210] ;  /* 0x00008400002a7ab9 */ /* 0x000fe20000000a00 */
[----:B------:R-:W-:Y:S01]  /*1a90*/  ULDC.64 UR40, c[0x0][0x3e0] ;  /* 0x0000f80000287ab9 */ /* 0x000fe20000000a00 */
[----:B-1----:R-:W-:-:S04]  /*1aa0*/  SHF.R.S32.HI R15, RZ, 0x1f, R19 ;  /* 0x0000001fff0f7819 */ /* 0x002fc80000011413 */
[----:B------:R-:W-:-:S04]  /*1ab0*/  LEA.HI R4, R15, R19, RZ, 0x3 ;  /* 0x000000130f047211 */ /* 0x000fc800078f18ff */
[----:B------:R-:W-:Y:S02]  /*1ac0*/  SHF.R.S32.HI R0, RZ, 0x3, R4 ;  /* 0x00000003ff007819 */ /* 0x000fe40000011404 */
[----:B------:R-:W-:Y:S02]  /*1ad0*/  LOP3.LUT R4, R4, 0xfffffff8, RZ, 0xc0, !PT ;  /* 0xfffffff804047812 */ /* 0x000fe400078ec0ff */
[----:B------:R-:W-:Y:S02]  /*1ae0*/  SHF.R.S32.HI R20, RZ, 0x1f, R0 ;  /* 0x0000001fff147819 */ /* 0x000fe40000011400 */
[----:B------:R-:W-:Y:S01]  /*1af0*/  IADD3 R8, P1, R0, UR16, RZ ;  /* 0x0000001000087c10 */ /* 0x000fe2000ff3e0ff */
[----:B------:R-:W-:-:S03]  /*1b00*/  IMAD.IADD R17, R19, 0x1, -R4 ;  /* 0x0000000113117824 */ /* 0x000fc600078e0a04 */
[----:B------:R-:W-:Y:S01]  /*1b10*/  IADD3.X R5, R20, UR27, RZ, P1, !PT ;  /* 0x0000001b14057c10 */ /* 0x000fe20008ffe4ff */
[----:B------:R-:W-:-:S04]  /*1b20*/  IMAD.SHL.U32 R4, R17, 0x8, RZ ;  /* 0x0000000811047824 */ /* 0x000fc800078e00ff */
[----:B------:R-:W-:Y:S01]  /*1b30*/  IMAD R7, R5, UR36, RZ ;  /* 0x0000002405077c24 */ /* 0x000fe2000f8e02ff */
[----:B------:R-:W-:-:S03]  /*1b40*/  SHF.R.S32.HI R5, RZ, 0x1f, R4 ;  /* 0x0000001fff057819 */ /* 0x000fc60000011404 */
[C---:B------:R-:W-:Y:S02]  /*1b50*/  IMAD R7, R8.reuse, UR37, R7 ;  /* 0x0000002508077c24 */ /* 0x040fe4000f8e0207 */
[----:B------:R-:W-:-:S03]  /*1b60*/  IMAD.WIDE.U32 R8, R8, UR36, R4 ;  /* 0x0000002408087c25 */ /* 0x000fc6000f8e0004 */
[----:B------:R-:W-:Y:S02]  /*1b70*/  IADD3 R10, P2, R8, UR55, RZ ;  /* 0x00000037080a7c10 */ /* 0x000fe4000ff5e0ff */
[----:B------:R-:W-:Y:S01]  /*1b80*/  IADD3 R8, P1, R4, UR10, RZ ;  /* 0x0000000a04087c10 */ /* 0x000fe2000ff3e0ff */
[----:B------:R-:W-:Y:S01]  /*1b90*/  ULDC.64 UR10, c[0x0][0x428] ;  /* 0x00010a00000a7ab9 */ /* 0x000fe20000000a00 */
[----:B------:R-:W-:Y:S01]  /*1ba0*/  IADD3.X R11, R9, UR46, R7, P2, !PT ;  /* 0x0000002e090b7c10 */ /* 0x000fe200097fe407 */
[----:B------:R-:W-:Y:S01]  /*1bb0*/  UIMAD UR12, UR14, UR10, URZ ;  /* 0x0000000a0e0c72a4 */ /* 0x000fe2000f8e023f */
[----:B------:R-:W-:Y:S01]  /*1bc0*/  LEA.HI R7, R15, R19, RZ, 0x5 ;  /* 0x000000130f077211 */ /* 0x000fe200078f28ff */
[----:B------:R-:W-:Y:S01]  /*1bd0*/  USHF.R.S32.HI UR14, URZ, 0x1f, UR5 ;  /* 0x0000001f3f0e7899 */ /* 0x000fe20008011405 */
[----:B------:R-:W-:Y:S01]  /*1be0*/  IADD3.X R9, R5, UR50, RZ, P1, !PT ;  /* 0x0000003205097c10 */ /* 0x000fe20008ffe4ff */
[----:B------:R-:W-:Y:S01]  /*1bf0*/  IMAD.U32 R15, RZ, RZ, UR10 ;  /* 0x0000000aff0f7e24 */ /* 0x000fe2000f8e00ff */
[----:B------:R-:W-:Y:S01]  /*1c00*/  LOP3.LUT R16, R7, 0xffffffe0, RZ, 0xc0, !PT ;  /* 0xffffffe007107812 */ /* 0x000fe200078ec0ff */
[----:B------:R-:W-:Y:S01]  /*1c10*/  ULEA.HI UR14, UR14, UR5, URZ, 0x6 ;  /* 0x000000050e0e7291 */ /* 0x000fe2000f8f303f */
[----:B------:R-:W-:Y:S01]  /*1c20*/  SHF.R.S32.HI R7, RZ, 0x5, R7 ;  /* 0x00000005ff077819 */ /* 0x000fe20000011407 */
[----:B------:R-:W-:Y:S01]  /*1c30*/  IMAD.WIDE.U32 R8, R12, UR16, R8 ;  /* 0x000000100c087c25 */ /* 0x000fe2000f8e0008 */
[----:B------:R-:W-:-:S02]  /*1c40*/  UIADD3.X UR5, UR48, UR9, UR52, UP2, UP0 ;  /* 0x0000000930057290 */ /* 0x000fc400097e0434 */
[----:B------:R-:W-:Y:S01]  /*1c50*/  USHF.R.S32.HI UR14, URZ, 0x6, UR14 ;  /* 0x000000063f0e7899 */ /* 0x000fe2000801140e */
[----:B------:R-:W-:Y:S01]  /*1c60*/  IMAD.IADD R16, R19, 0x1, -R16 ;  /* 0x0000000113107824 */ /* 0x000fe200078e0a10 */
[----:B------:R-:W-:Y:S01]  /*1c70*/  UIADD3 UR9, UP3, UP2, UR53, UR17, UR56 ;  /* 0x0000001135097290 */ /* 0x000fe2000fa7e038 */
[----:B------:R-:W-:Y:S01]  /*1c80*/  IMAD.IADD R9, R9, 0x1, R14 ;  /* 0x0000000109097824 */ /* 0x000fe200078e020e */
[----:B------:R-:W-:Y:S01]  /*1c90*/  UISETP.LT.AND UP0, UPT, URZ, UR14, UPT ;  /* 0x0000000e3f00728c */ /* 0x000fe2000bf01270 */
[----:B------:R-:W-:Y:S01]  /*1ca0*/  IMAD.U32 R14, RZ, RZ, UR20 ;  /* 0x00000014ff0e7e24 */ /* 0x000fe2000f8e00ff */
[----:B------:R-:W-:Y:S01]  /*1cb0*/  UIADD3.X UR5, UR51, UR5, UR47, UP3, UP2 ;  /* 0x0000000533057290 */ /* 0x000fe20009fe442f */
[----:B------:R-:W-:Y:S01]  /*1cc0*/  IMAD R7, R7, UR13, R16 ;  /* 0x0000000d07077c24 */ /* 0x000fe2000f8e0210 */
[----:B------:R-:W-:Y:S01]  /*1cd0*/  USEL UR14, URZ, UR14, !UP0 ;  /* 0x0000000e3f0e7287 */ /* 0x000fe2000c000000 */
[----:B------:R-:W-:Y:S01]  /*1ce0*/  IMAD.WIDE.U32 R10, R14, UR54, R10 ;  /* 0x000000360e0a7c25 */ /* 0x000fe2000f8e000a */
[----:B------:R-:W-:-:S02]  /*1cf0*/  UIMAD UR11, UR54, UR11, UR12 ;  /* 0x0000000b360b72a4 */ /* 0x000fc4000f8e020c */
[----:B------:R-:W-:Y:S01]  /*1d00*/  IADD3 R14, P1, R7, UR9, RZ ;  /* 0x00000009070e7c10 */ /* 0x000fe2000ff3e0ff */
[----:B------:R-:W-:Y:S01]  /*1d10*/  UISETP.GT.AND UP0, UPT, UR44, UR14, UPT ;  /* 0x0000000e2c00728c */ /* 0x000fe2000bf04270 */
[----:B------:R-:W-:Y:S01]  /*1d20*/  IMAD.WIDE.U32 R8, R15, UR54, R8 ;  /* 0x000000360f087c25 */ /* 0x000fe2000f8e0008 */
[----:B------:R-:W-:Y:S02]  /*1d30*/  LEA R242, P3, R10, UR42, 0x1 ;  /* 0x0000002a0af27c11 */ /* 0x000fe4000f8608ff */
[----:B------:R-:W-:Y:S01]  /*1d40*/  LEA.HI.X.SX32 R16, R7, UR5, 0x1, P1 ;  /* 0x0000000507107c11 */ /* 0x000fe200088f0eff */
[----:B------:R-:W-:Y:S01]  /*1d50*/  VIADD R9, R9, UR11 ;  /* 0x0000000b09097c36 */ /* 0x000fe20008000000 */
[----:B------:R-:W-:Y:S01]  /*1d60*/  LEA R238, P1, R14, UR28, 0x2 ;  /* 0x0000001c0eee7c11 */ /* 0x000fe2000f8210ff */
[-C--:B------:R-:W-:Y:S01]  /*1d70*/  IMAD R15, R20, R12.reuse, RZ ;  /* 0x0000000c140f7224 */ /* 0x080fe200078e02ff */
[----:B------:R-:W-:Y:S01]  /*1d80*/  UIMAD.WIDE UR10, UR38, 0x4, UR58 ;  /* 0x00000004260a78a5 */ /* 0x000fe2000f8e023a */
[----:B------:R-:W-:Y:S01]  /*1d90*/  IMAD.WIDE.U32 R8, R0, R12, R8 ;  /* 0x0000000c00087225 */ /* 0x000fe200078e0008 */
[----:B------:R-:W-:Y:S01]  /*1da0*/  LEA.HI.X R239, R14, UR29, R16, 0x2, P1 ;  /* 0x0000001d0eef7c11 */ /* 0x000fe200088f1410 */
[----:B------:R-:W-:Y:S01]  /*1db0*/  ULDC.64 UR58, c[0x0][0x478] ;  /* 0x00011e00003a7ab9 */ /* 0x000fe20000000a00 */
[----:B------:R-:W-:Y:S01]  /*1dc0*/  PLOP3.LUT P1, PT, PT, PT, UP0, 0x80, 0x0 ;  /* 0x000000000000781c */ /* 0x000fe20003f2f008 */
[----:B------:R-:W-:Y:S01]  /*1dd0*/  IMAD R15, R0, R13, R15 ;  /* 0x0000000d000f7224 */ /* 0x000fe200078e020f */
[----:B------:R-:W-:Y:S01]  /*1de0*/  UIMAD.WIDE UR12, UR39, 0x4, UR58 ;  /* 0x00000004270c78a5 */ /* 0x000fe2000f8e023a */
[----:B------:R-:W-:Y:S01]  /*1df0*/  VIADD R11, R11, UR15 ;  /* 0x0000000f0b0b7c36 */ /* 0x000fe20008000000 */
[----:B------:R-:W-:Y:S01]  /*1e00*/  LEA R240, P2, R8, UR40, 0x1 ;  /* 0x0000002808f07c11 */ /* 0x000fe2000f8408ff */
[----:B------:R-:W-:Y:S01]  /*1e10*/  IMAD.IADD R7, R9, 0x1, R15 ;  /* 0x0000000109077824 */ /* 0x000fe200078e020f */
[----:B------:R-:W-:Y:S01]  /*1e20*/  UMOV UR9, UR11 ;  /* 0x0000000b00097c82 */ /* 0x000fe20008000000 */
[----:B------:R-:W-:Y:S01]  /*1e30*/  UIADD3 UR5, UR44, -0x1, URZ ;  /* 0xffffffff2c057890 */ /* 0x000fe2000fffe03f */
[----:B------:R-:W-:Y:S01]  /*1e40*/  LEA.HI.X R243, R10, UR43, R11, 0x1, P3 ;  /* 0x0000002b0af37c11 */ /* 0x000fe200098f0c0b */
[----:B------:R-:W-:Y:S01]  /*1e50*/  UMOV UR11, UR13 ;  /* 0x0000000d000b7c82 */ /* 0x000fe20008000000 */
[----:B------:R-:W-:-:S03]  /*1e60*/  LEA.HI.X R241, R8, UR41, R7, 0x1, P2 ;  /* 0x0000002908f17c11 */ /* 0x000fc600090f0c07 */
[----:B------:R-:W-:Y:S06]  /*1e70*/  @P1 BRA `(.L_x_80) ;  /* 0x0000000400481947 */ /* 0x000fec0003800000 */
[----:B------:R-:W-:Y:S02]  /*1e80*/  @UP1 UIADD3 UR12, UR19, UR23, URZ ;  /* 0x00000017130c1290 */ /* 0x000fe4000fffe03f */
[----:B------:R-:W-:Y:S01]  /*1e90*/  @UP1 UIADD3 UR5, UR19, UR23, URZ ;  /* 0x0000001713051290 */ /* 0x000fe2000fffe03f */
[----:B------:R-:W-:Y:S01]  /*1ea0*/  @UP1 ULDC.64 UR14, c[0x0][0x450] ;  /* 0x00011400000e1ab9 */ /* 0x000fe20000000a00 */
[----:B------:R-:W-:Y:S01]  /*1eb0*/  @UP1 ULDC.64 UR16, c[0x0][0x458] ;  /* 0x0001160000101ab9 */ /* 0x000fe20000000a00 */
[----:B------:R-:W-:Y:S02]  /*1ec0*/  UIMAD UR13, UR22, -0x20, UR8 ;  /* 0xffffffe0160d78a4 */ /* 0x000fe4000f8e0208 */
[----:B------:R-:W-:Y:S02]  /*1ed0*/  @UP1 UIMAD.WIDE.U32 UR10, UR12, UR14, URZ ;  /* 0x0000000e0c0a12a5 */ /* 0x000fe4000f8e003f */
[----:B------:R-:W-:Y:S02]  /*1ee0*/  @UP1 UIMAD.WIDE.U32 UR8, UR5, UR16, URZ ;  /* 0x00000010050812a5 */ /* 0x000fe4000f8e003f */
[----:B------:R-:W-:Y:S01]  /*1ef0*/  @UP1 UIMAD UR5, UR5, UR17, URZ ;  /* 0x00000011050512a4 */ /* 0x000fe2000f8e023f */
[----:B------:R-:W-:Y:S01]  /*1f00*/  ISETP.GE.AND P1, PT, R0, UR13, PT ;  /* 0x0000000d00007c0c */ /* 0x000fe2000bf26270 */
[----:B------:R-:W-:-:S02]  /*1f10*/  @UP1 UIMAD UR12, UR12, UR15, URZ ;  /* 0x0000000f0c0c12a4 */ /* 0x000fc4000f8e023f */
[----:B------:R-:W-:Y:S02]  /*1f20*/  @UP1 UIADD3 UR21, UR9, UR5, URZ ;  /* 0x0000000509151290 */ /* 0x000fe4000fffe03f */
        /* <DEDUP_REMOVED lines=16> */
.L_x_81:
[----:B------:R-:W-:Y:S05]  /*2030*/  @P0 BRA `(.L_x_82) ;  /* 0x0000000000300947 */ /* 0x000fea0003800000 */
[----:B------:R-:W-:Y:S01]  /*2040*/  USHF.R.S32.HI UR5, URZ, 0x1f, UR19 ;  /* 0x0000001f3f057899 */ /* 0x000fe20008011413 */
[----:B------:R-:W-:Y:S01]  /*2050*/  ULDC.64 UR16, c[0x0][0x458] ;  /* 0x0001160000107ab9 */ /* 0x000fe20000000a00 */
[----:B------:R-:W-:Y:S02]  /*2060*/  ULDC.64 UR10, c[0x0][0x440] ;  /* 0x00011000000a7ab9 */ /* 0x000fe40000000a00 */
[----:B------:R-:W-:Y:S02]  /*2070*/  UIMAD UR5, UR5, UR16, URZ ;  /* 0x00000010050572a4 */ /* 0x000fe4000f8e023f */
[----:B------:R-:W-:Y:S02]  /*2080*/  UIMAD.WIDE.U32 UR8, UR19, UR16, URZ ;  /* 0x00000010130872a5 */ /* 0x000fe4000f8e003f */
[----:B------:R-:W-:Y:S02]  /*2090*/  UIMAD UR19, UR19, UR17, UR5 ;  /* 0x00000011131372a4 */ /* 0x000fe4000f8e0205 */
[----:B------:R-:W-:-:S02]  /*20a0*/  UIMAD UR5, UR57, UR10, URZ ;  /* 0x0000000a390572a4 */ /* 0x000fc4000f8e023f */
[----:B------:R-:W-:Y:S02]  /*20b0*/  UIADD3 UR9, UR9, UR19, URZ ;  /* 0x0000001309097290 */ /* 0x000fe4000fffe03f */
[----:B------:R-:W-:Y:S02]  /*20c0*/  UIMAD UR5, UR45, UR11, UR5 ;  /* 0x0000000b2d0572a4 */ /* 0x000fe4000f8e0205 */
[----:B------:R-:W-:-:S04]  /*20d0*/  UIMAD.WIDE.U32 UR8, UR45, UR10, UR8 ;  /* 0x0000000a2d0872a5 */ /* 0x000fc8000f8e0008 */
[----:B------:R-:W-:-:S03]  /*20e0*/  UIADD3 UR21, UR9, UR5, URZ ;  /* 0x0000000509157290 */ /* 0x000fc6000fffe03f */
[----:B------:R-:W-:-:S09]  /*20f0*/  UMOV UR13, UR8 ;  /* 0x00000008000d7c82 */ /* 0x000fd20008000000 */
.L_x_82:
[----:B------:R-:W-:Y:S05]  /*2100*/  @P1 BRA `(.L_x_83) ;  /* 0x0000004400581947 */ /* 0x000fea0003800000 */
[----:B------:R-:W-:Y:S01]  /*2110*/  IMAD.U32 R8, RZ, RZ, UR26 ;  /* 0x0000001aff087e24 */ /* 0x000fe2000f8e00ff */
[----:B------:R-:W-:Y:S01]  /*2120*/  IADD3 R0, P0, R0, UR26, RZ ;  /* 0x0000001a00007c10 */ /* 0x000fe2000ff1e0ff */
[----:B------:R-:W-:Y:S01]  /*2130*/  USHF.R.S32.HI UR10, URZ, 0x1f, UR54 ;  /* 0x0000001f3f0a7899 */ /* 0x000fe20008011436 */
[----:B------:R-:W-:Y:S02]  /*2140*/  ULDC.64 UR8, c[0x0][0x468] ;  /* 0x00011a0000087ab9 */ /* 0x000fe40000000a00 */
[----:B------:R-:W-:Y:S01]  /*2150*/  LEA.HI.X.SX32 R8, R8, R20, 0x1, P0 ;  /* 0x0000001408087211 */ /* 0x000fe200000f0eff */
[----:B------:R-:W-:Y:S01]  /*2160*/  IMAD.WIDE.U32 R6, R0, UR14, R4 ;  /* 0x0000000e00067c25 */ /* 0x000fe2000f8e0004 */
[----:B------:R-:W-:-:S03]  /*2170*/  UIMAD UR5, UR10, UR8, URZ ;  /* 0x000000080a0572a4 */ /* 0x000fc6000f8e023f */
[----:B------:R-:W-:Y:S01]  /*2180*/  IMAD R9, R8, UR14, RZ ;  /* 0x0000000e08097c24 */ /* 0x000fe2000f8e02ff */
[----:B------:R-:W-:Y:S01]  /*2190*/  IADD3 R10, P0, R6, UR18, RZ ;  /* 0x00000012060a7c10 */ /* 0x000fe2000ff1e0ff */
[----:B------:R-:W-:Y:S01]  /*21a0*/  IMAD.WIDE.U32 R4, R0, UR16, R4 ;  /* 0x0000001000047c25 */ /* 0x000fe2000f8e0004 */
[----:B------:R-:W-:-:S03]  /*21b0*/  UIMAD UR12, UR54, UR9, UR5 ;  /* 0x00000009360c72a4 */ /* 0x000fc6000f8e0205 */
[----:B------:R-:W-:Y:S02]  /*21c0*/  IMAD R9, R0, UR15, R9 ;  /* 0x0000000f00097c24 */ /* 0x000fe4000f8e0209 */
[----:B------:R-:W-:-:S03]  /*21d0*/  IMAD R8, R8, UR16, RZ ;  /* 0x0000001008087c24 */ /* 0x000fc6000f8e02ff */
[----:B------:R-:W-:Y:S01]  /*21e0*/  IADD3.X R11, R7, UR20, R9, P0, !PT ;  /* 0x00000014070b7c10 */ /* 0x000fe200087fe409 */
[----:B------:R-:W-:Y:S01]  /*21f0*/  IMAD R0, R0, UR17, R8 ;  /* 0x0000001100007c24 */ /* 0x000fe2000f8e0208 */
[----:B------:R-:W-:Y:S02]  /*2200*/  IADD3 R8, P0, R4, UR13, RZ ;  /* 0x0000000d04087c10 */ /* 0x000fe4000ff1e0ff */
[----:B------:R-:W-:Y:S01]  /*2210*/  MOV R4, UR8 ;  /* 0x0000000800047c02 */ /* 0x000fe20008000f00 */
[----:B------:R-:W-:Y:S01]  /*2220*/  ULDC.64 UR8, c[0x0][0x470] ;  /* 0x00011c0000087ab9 */ /* 0x000fe20000000a00 */
[----:B------:R-:W-:Y:S01]  /*2230*/  IADD3.X R9, R5, UR21, R0, P0, !PT ;  /* 0x0000001505097c10 */ /* 0x000fe200087fe400 */
[----:B------:R-:W-:Y:S01]  /*2240*/  UIMAD UR5, UR10, UR8, URZ ;  /* 0x000000080a0572a4 */ /* 0x000fe2000f8e023f */
[----:B------:R-:W-:Y:S02]  /*2250*/  IMAD.U32 R0, RZ, RZ, UR8 ;  /* 0x00000008ff007e24 */ /* 0x000fe4000f8e00ff */
[----:B------:R-:W-:Y:S01]  /*2260*/  IMAD.WIDE.U32 R10, R4, UR54, R10 ;  /* 0x00000036040a7c25 */ /* 0x000fe2000f8e000a */
[----:B------:R-:W-:Y:S01]  /*2270*/  UIMAD UR5, UR54, UR9, UR5 ;  /* 0x00000009360572a4 */ /* 0x000fe2000f8e0205 */
[----:B------:R-:W-:-:S02]  /*2280*/  ULDC.64 UR10, c[0x0][0x3f0] ;  /* 0x0000fc00000a7ab9 */ /* 0x000fc40000000a00 */
[----:B------:R-:W-:Y:S01]  /*2290*/  IMAD.WIDE.U32 R8, R0, UR54, R8 ;  /* 0x0000003600087c25 */ /* 0x000fe2000f8e0008 */
[----:B------:R-:W-:Y:S01]  /*22a0*/  ULDC.64 UR8, c[0x0][0x3f8] ;  /* 0x0000fe0000087ab9 */ /* 0x000fe20000000a00 */
[----:B------:R-:W-:Y:S02]  /*22b0*/  IADD3 R0, R11, UR12, RZ ;  /* 0x0000000c0b007c10 */ /* 0x000fe4000fffe0ff */
[----:B------:R-:W-:Y:S01]  /*22c0*/  LEA R6, P1, R10, UR10, 0x1 ;  /* 0x0000000a0a067c11 */ /* 0x000fe2000f8208ff */
[----:B------:R-:W-:Y:S01]  /*22d0*/  VIADD R5, R9, UR5 ;  /* 0x0000000509057c36 */ /* 0x000fe20008000000 */
[----:B------:R-:W-:Y:S02]  /*22e0*/  LEA R4, P0, R8, UR8, 0x1 ;  /* 0x0000000808047c11 */ /* 0x000fe4000f8008ff */
[----:B------:R-:W-:Y:S02]  /*22f0*/  LEA.HI.X R7, R10, UR11, R0, 0x1, P1 ;  /* 0x0000000b0a077c11 */ /* 0x000fe400088f0c00 */
[----:B------:R-:W-:-:S03]  /*2300*/  LEA.HI.X R5, R8, UR9, R5, 0x1, P0 ;  /* 0x0000000908057c11 */ /* 0x000fc600080f0c05 */
[----:B------:R2:W-:Y:S04]  /*2310*/  STG.E.128 desc[UR6][R6.64], RZ ;  /* 0x000000ff06007986 */ /* 0x0005e8000c101d06 */
[----:B------:R2:W-:Y:S04]  /*2320*/  STG.E.128 desc[UR6][R6.64+0x80], RZ ;  /* 0x000080ff06007986 */ /* 0x0005e8000c101d06 */
[----:B------:R2:W-:Y:S04]  /*2330*/  STG.E.128 desc[UR6][R6.64+0x100], RZ ;  /* 0x000100ff06007986 */ /* 0x0005e8000c101d06 */
[----:B------:R2:W-:Y:S04]  /*2340*/  STG.E.128 desc[UR6][R6.64+0x180], RZ ;  /* 0x000180ff06007986 */ /* 0x0005e8000c101d06 */
[----:B------:R2:W-:Y:S04]  /*2350*/  STG.E.128 desc[UR6][R4.64], RZ ;  /* 0x000000ff04007986 */ /* 0x0005e8000c101d06 */
[----:B------:R2:W-:Y:S04]  /*2360*/  STG.E.128 desc[UR6][R4.64+0x80], RZ ;  /* 0x000080ff04007986 */ /* 0x0005e8000c101d06 */
[----:B------:R2:W-:Y:S04]  /*2370*/  STG.E.128 desc[UR6][R4.64+0x100], RZ ;  /* 0x000100ff04007986 */ /* 0x0005e8000c101d06 */
[----:B------:R2:W-:Y:S01]  /*2380*/  STG.E.128 desc[UR6][R4.64+0x180], RZ ;  /* 0x000180ff04007986 */ /* 0x0005e2000c101d06 */
[----:B------:R-:W-:Y:S05]  /*2390*/  BRA `(.L_x_83) ;  /* 0x0000004000b47947 */ /* 0x000fea0003800000 */
.L_x_80:
[----:B------:R-:W-:Y:S01]  /*23a0*/  PLOP3.LUT P0, PT, PT, PT, UP4, 0x80, 0x0 ;  /* 0x000000000000781c */ /* 0x000fe20003f0f048 */
[----:B------:R-:W-:Y:S01]  /*23b0*/  UIMAD UR13, UR22, -0x20, UR8 ;  /* 0xffffffe0160d78a4 */ /* 0x000fe2000f8e0208 */
[----:B------:R-:W-:Y:S11]  /*23c0*/  BSSY B0, `(.L_x_84) ;  /* 0x000001f000007945 */ /* 0x000ff60003800000 */
[----:B------:R-:W-:Y:S01]  /*23d0*/  @P0 BAR.SYNC.DEFER_BLOCKING 0x0 ;  /* 0x0000000000000b1d */ /* 0x000fe20000010000 */
[----:B------:R-:W-:-:S13]  /*23e0*/  ISETP.GE.AND P2, PT, R0, UR13, PT ;  /* 0x0000000d00007c0c */ /* 0x000fda000bf46270 */
[----:B------:R1:W-:Y:S04]  /*23f0*/  @P2 STS.128 [R237+0x14000], RZ ;  /* 0x014000ffed002388 */ /* 0x0003e80000000c00 */
[----:B------:R1:W-:Y:S04]  /*2400*/  @P2 STS.128 [R237+0x15000], RZ ;  /* 0x015000ffed002388 */ /* 0x0003e80000000c00 */
[----:B------:R1:W-:Y:S04]  /*2410*/  @P2 STS.128 [R237+0x16000], RZ ;  /* 0x016000ffed002388 */ /* 0x0003e80000000c00 */
[----:B------:R1:W-:Y:S01]  /*2420*/  @P2 STS.128 [R237+0x17000], RZ ;  /* 0x017000ffed002388 */ /* 0x0003e20000000c00 */
[----:B------:R-:W-:Y:S05]  /*2430*/  @P2 BRA `(.L_x_85) ;  /* 0x00000000005c2947 */ /* 0x000fea0003800000 */
[----:B------:R-:W-:Y:S01]  /*2440*/  IADD3 R7, P0, R0, UR26, RZ ;  /* 0x0000001a00077c10 */ /* 0x000fe2000ff1e0ff */
[----:B------:R-:W-:Y:S01]  /*2450*/  ULDC.64 UR16, c[0x0][0x268] ;  /* 0x00009a0000107ab9 */ /* 0x000fe20000000a00 */
[----:B------:R-:W-:-:S04]  /*2460*/  MOV R8, UR26 ;  /* 0x0000001a00087c02 */ /* 0x000fc80008000f00 */
[----:B------:R-:W-:Y:S01]  /*2470*/  LEA.HI.X.SX32 R10, R8, R20, 0x1, P0 ;  /* 0x00000014080a7211 */ /* 0x000fe200000f0eff */
[----:B------:R-:W-:-:S04]  /*2480*/  IMAD.WIDE.U32 R8, R7, UR30, R4 ;  /* 0x0000001e07087c25 */ /* 0x000fc8000f8e0004 */
[----:B------:R-:W-:-:S04]  /*2490*/  IMAD R10, R10, UR30, RZ ;  /* 0x0000001e0a0a7c24 */ /* 0x000fc8000f8e02ff */
[----:B------:R-:W-:Y:S01]  /*24a0*/  IMAD R11, R7, UR31, R10 ;  /* 0x0000001f070b7c24 */ /* 0x000fe2000f8e020a */
[----:B------:R-:W-:Y:S01]  /*24b0*/  IADD3 R10, P0, R8, UR18, RZ ;  /* 0x00000012080a7c10 */ /* 0x000fe2000ff1e0ff */
[----:B------:R-:W-:-:S03]  /*24c0*/  IMAD R7, R18, UR16, RZ ;  /* 0x0000001012077c24 */ /* 0x000fc6000f8e02ff */
[----:B------:R-:W-:Y:S01]  /*24d0*/  IADD3.X R11, R9, UR34, R11, P0, !PT ;  /* 0x00000022090b7c10 */ /* 0x000fe200087fe40b */
[C---:B------:R-:W-:Y:S02]  /*24e0*/  IMAD R7, R6.reuse, UR17, R7 ;  /* 0x0000001106077c24 */ /* 0x040fe4000f8e0207 */
[----:B------:R-:W-:Y:S01]  /*24f0*/  IMAD.WIDE.U32 R10, R6, UR16, R10 ;  /* 0x00000010060a7c25 */ /* 0x000fe2000f8e000a */
[----:B------:R-:W-:-:S04]  /*2500*/  ULDC.64 UR16, c[0x0][0x220] ;  /* 0x0000880000107ab9 */ /* 0x000fc80000000a00 */
[----:B------:R-:W-:Y:S02]  /*2510*/  IADD3 R7, R11, R7, RZ ;  /* 0x000000070b077210 */ /* 0x000fe40007ffe0ff */
[----:B------:R-:W-:-:S04]  /*2520*/  LEA R8, P0, R10, UR16, 0x1 ;  /* 0x000000100a087c11 */ /* 0x000fc8000f8008ff */
[----:B------:R-:W-:-:S05]  /*2530*/  LEA.HI.X R9, R10, UR17, R7, 0x1, P0 ;  /* 0x000000110a097c11 */ /* 0x000fca00080f0c07 */
[----:B------:R-:W-:Y:S01]  /*2540*/  @!PT LDS RZ, [RZ] ;  /* 0x00000000fffff984 */ /* 0x000fe20000000800 */
[----:B------:R-:W-:Y:S01]  /*2550*/  @!PT LDS RZ, [RZ] ;  /* 0x00000000fffff984 */ /* 0x000fe20000000800 */
[----:B------:R-:W-:Y:S01]  /*2560*/  @!PT LDS RZ, [RZ] ;  /* 0x00000000fffff984 */ /* 0x000fe20000000800 */
[----:B------:R2:W-:Y:S04]  /*2570*/  LDGSTS.E.BYPASS.LTC128B.128 [R237+0x14000], desc[UR6][R8.64] ;  /* 0x1400000008ed7fae */ /* 0x0005e8000b901d46 */
[----:B------:R2:W-:Y:S04]  /*2580*/  LDGSTS.E.BYPASS.LTC128B.128 [R237+0x15000], desc[UR6][R8.64+0x80] ;  /* 0x1500008008ed7fae */ /* 0x0005e8000b901d46 */
[----:B------:R2:W-:Y:S04]  /*2590*/  LDGSTS.E.BYPASS.LTC128B.128 [R237+0x16000], desc[UR6][R8.64+0x100] ;  /* 0x1600010008ed7fae */ /* 0x0005e8000b901d46 */
[----:B------:R2:W-:Y:S02]  /*25a0*/  LDGSTS.E.BYPASS.LTC128B.128 [R237+0x17000], desc[UR6][R8.64+0x180] ;  /* 0x1700018008ed7fae */ /* 0x0005e4000b901d46 */
.L_x_85:
[----:B------:R-:W-:Y:S05]  /*25b0*/  BSYNC B0 ;  /* 0x0000000000007941 */ /* 0x000fea0003800000 */
.L_x_84:
[----:B------:R-:W3:Y:S01]  /*25c0*/  LDL R44, [R1+0x8] ;  /* 0x00000800012c7983 */ /* 0x000ee20000100800 */
[----:B------:R-:W-:Y:S01]  /*25d0*/  UIMAD UR13, UR5, -0x40, UR25 ;  /* 0xffffffc0050d78a4 */ /* 0x000fe2000f8e0219 */
[----:B------:R-:W-:Y:S01]  /*25e0*/  VIADD R7, R0, 0x20 ;  /* 0x0000002000077836 */ /* 0x000fe20000000000 */
[----:B------:R-:W-:Y:S01]  /*25f0*/  USHF.L.U32 UR15, UR37, 0x6, URZ ;  /* 0x00000006250f7899 */ /* 0x000fe2000800063f */
[----:B--2---:R-:W-:Y:S01]  /*2600*/  IMAD.WIDE.U32 R8, R12, 0x40, RZ ;  /* 0x000000400c087825 */ /* 0x004fe200078e00ff */
[----:B------:R-:W0:Y:S01]  /*2610*/  LDGDEPBAR ;  /* 0x00000000000079af */ /* 0x000e220000000000 */
[----:B------:R-:W-:Y:S01]  /*2620*/  UIMAD.WIDE.U32 UR16, UR36, 0x40, URZ ;  /* 0x00000040241078a5 */ /* 0x000fe2000f8e003f */
[----:B------:R-:W-:Y:S01]  /*2630*/  ISETP.GE.AND P0, PT, R7, UR13, PT ;  /* 0x0000000d07007c0c */ /* 0x000fe2000bf06270 */
[----:B------:R-:W-:Y:S01]  /*2640*/  IMAD.SHL.U32 R13, R13, 0x40, RZ ;  /* 0x000000400d0d7824 */ /* 0x000fe200078e00ff */
[----:B------:R-:W-:Y:S01]  /*2650*/  ISETP.GE.AND P1, PT, R0, UR13, PT ;  /* 0x0000000d00007c0c */ /* 0x000fe2000bf26270 */
[----:B------:R-:W-:Y:S01]  /*2660*/  BSSY B0, `(.L_x_86) ;  /* 0x0000058000007945 */ /* 0x000fe20003800000 */
[----:B------:R-:W-:-:S02]  /*2670*/  IMAD.MOV.U32 R244, RZ, RZ, 0x7f800000 ;  /* 0x7f800000fff47424 */ /* 0x000fc400078e00ff */
[----:B------:R-:W-:-:S07]  /*2680*/  IMAD.MOV.U32 R245, RZ, RZ, 0x7f800000 ;  /* 0x7f800000fff57424 */ /* 0x000fce00078e00ff */
[----:B------:R-:W-:Y:S02]  /*2690*/  @!P0 IADD3 R10, P3, R240, R8, RZ ;  /* 0x00000008f00a8210 */ /* 0x000fe40007f7e0ff */
[----:B------:R2:W-:Y:S02]  /*26a0*/  @P1 STS.128 [R237+0x8000], RZ ;  /* 0x008000ffed001388 */ /* 0x0005e40000000c00 */
[----:B------:R-:W-:Y:S02]  /*26b0*/  @!P0 IADD3.X R11, R241, R9, R13, P3, !PT ;  /* 0x00000009f10b8210 */ /* 0x000fe40001ffe40d */
[----:B------:R2:W-:Y:S01]  /*26c0*/  @P1 STS.128 [R237+0xa000], RZ ;  /* 0x00a000ffed001388 */ /* 0x0005e20000000c00 */
[----:B------:R-:W-:-:S03]  /*26d0*/  @!P0 IADD3 R8, P3, R242, UR16, RZ ;  /* 0x00000010f2088c10 */ /* 0x000fc6000ff7e0ff */
[----:B------:R2:W-:Y:S04]  /*26e0*/  @P1 STS.128 [R237+0xc000], RZ ;  /* 0x00c000ffed001388 */ /* 0x0005e80000000c00 */
[----:B------:R2:W-:Y:S04]  /*26f0*/  @P1 STS.128 [R237+0xe000], RZ ;  /* 0x00e000ffed001388 */ /* 0x0005e80000000c00 */
[----:B------:R-:W-:Y:S01]  /*2700*/  @!PT LDS RZ, [RZ] ;  /* 0x00000000fffff984 */ /* 0x000fe20000000800 */
[----:B------:R-:W-:Y:S01]  /*2710*/  @!PT LDS RZ, [RZ] ;  /* 0x00000000fffff984 */ /* 0x000fe20000000800 */
[----:B------:R-:W-:Y:S01]  /*2720*/  @!PT LDS RZ, [RZ] ;  /* 0x00000000fffff984 */ /* 0x000fe20000000800 */
[----:B------:R-:W-:Y:S04]  /*2730*/  @!P1 LDGSTS.E.BYPASS.LTC128B.128 [R237+0x8000], desc[UR6][R240.64] ;  /* 0x08000000f0ed9fae */ /* 0x000fe8000b901d46 */
[----:B------:R-:W-:Y:S04]  /*2740*/  @!P1 LDGSTS.E.BYPASS.LTC128B.128 [R237+0xa000], desc[UR6][R240.64+0x80] ;  /* 0x0a000080f0ed9fae */ /* 0x000fe8000b901d46 */
[----:B------:R-:W-:Y:S04]  /*2750*/  @!P1 LDGSTS.E.BYPASS.LTC128B.128 [R237+0xc000], desc[UR6][R240.64+0x100] ;  /* 0x0c000100f0ed9fae */ /* 0x000fe8000b901d46 */
[----:B------:R-:W-:Y:S04]  /*2760*/  @!P1 LDGSTS.E.BYPASS.LTC128B.128 [R237+0xe000], desc[UR6][R240.64+0x180] ;  /* 0x0e000180f0ed9fae */ /* 0x000fe8000b901d46 */
[----:B------:R2:W-:Y:S04]  /*2770*/  @P0 STS.128 [R237+0x9000], RZ ;  /* 0x009000ffed000388 */ /* 0x0005e80000000c00 */
[----:B------:R2:W-:Y:S04]  /*2780*/  @P0 STS.128 [R237+0xb000], RZ ;  /* 0x00b000ffed000388 */ /* 0x0005e80000000c00 */
        /* <DEDUP_REMOVED lines=8> */
[----:B------:R4:W-:Y:S04]  /*2810*/  @!P0 LDGSTS.E.BYPASS.LTC128B.128 [R237+0xf000], desc[UR6][R10.64+0x180] ;  /* 0x0f0001800aed8fae */ /* 0x0009e8000b901d46 */
[----:B------:R2:W-:Y:S04]  /*2820*/  @P1 STS.128 [R237], RZ ;  /* 0x000000ffed001388 */ /* 0x0005e80000000c00 */
[----:B------:R2:W-:Y:S04]  /*2830*/  @P1 STS.128 [R237+0x2000], RZ ;  /* 0x002000ffed001388 */ /* 0x0005e80000000c00 */
[----:B------:R2:W-:Y:S04]  /*2840*/  @P1 STS.128 [R237+0x4000], RZ ;  /* 0x004000ffed001388 */ /* 0x0005e80000000c00 */
[----:B------:R2:W-:Y:S04]  /*2850*/  @P1 STS.128 [R237+0x6000], RZ ;  /* 0x006000ffed001388 */ /* 0x0005e80000000c00 */
[----:B------:R-:W-:Y:S01]  /*2860*/  @!PT LDS RZ, [RZ] ;  /* 0x00000000fffff984 */ /* 0x000fe20000000800 */
[----:B------:R-:W-:Y:S01]  /*2870*/  @!PT LDS RZ, [RZ] ;  /* 0x00000000fffff984 */ /* 0x000fe20000000800 */
[----:B------:R-:W-:Y:S01]  /*2880*/  @!PT LDS RZ, [RZ] ;  /* 0x00000000fffff984 */ /* 0x000fe20000000800 */
[----:B------:R2:W-:Y:S04]  /*2890*/  @!P1 LDGSTS.E.BYPASS.LTC128B.128 [R237], desc[UR6][R242.64] ;  /* 0x00000000f2ed9fae */ /* 0x0005e8000b901d46 */
[----:B------:R2:W-:Y:S04]  /*28a0*/  @!P1 LDGSTS.E.BYPASS.LTC128B.128 [R237+0x2000], desc[UR6][R242.64+0x80] ;  /* 0x02000080f2ed9fae */ /* 0x0005e8000b901d46 */
[----:B------:R2:W-:Y:S04]  /*28b0*/  @!P1 LDGSTS.E.BYPASS.LTC128B.128 [R237+0x4000], desc[UR6][R242.64+0x100] ;  /* 0x04000100f2ed9fae */ /* 0x0005e8000b901d46 */
[----:B------:R2:W-:Y:S04]  /*28c0*/  @!P1 LDGSTS.E.BYPASS.LTC128B.128 [R237+0x6000], desc[UR6][R242.64+0x180] ;  /* 0x06000180f2ed9fae */ /* 0x0005e8000b901d46 */
[----:B------:R2:W-:Y:S04]  /*28d0*/  @P0 STS.128 [R237+0x1000], RZ ;  /* 0x001000ffed000388 */ /* 0x0005e80000000c00 */
[----:B------:R2:W-:Y:S04]  /*28e0*/  @P0 STS.128 [R237+0x3000], RZ ;  /* 0x003000ffed000388 */ /* 0x0005e80000000c00 */
[----:B------:R2:W-:Y:S04]  /*28f0*/  @P0 STS.128 [R237+0x5000], RZ ;  /* 0x005000ffed000388 */ /* 0x0005e80000000c00 */
[----:B------:R2:W-:Y:S01]  /*2900*/  @P0 STS.128 [R237+0x7000], RZ ;  /* 0x007000ffed000388 */ /* 0x0005e20000000c00 */
[C---:B---3--:R-:W-:Y:S01]  /*2910*/  VIADD R7, R44.reuse, 0x8 ;  /* 0x000000082c077836 */ /* 0x048fe20000000000 */
[----:B------:R-:W-:Y:S01]  /*2920*/  SHF.R.S32.HI R246, RZ, 0x1f, R44 ;  /* 0x0000001ffff67819 */ /* 0x000fe2000001142c */
[----:B------:R-:W-:-:S03]  /*2930*/  IMAD.SHL.U32 R12, R44, 0x4, RZ ;  /* 0x000000042c0c7824 */ /* 0x000fc600078e00ff */
[----:B------:R-:W-:Y:S01]  /*2940*/  ISETP.GE.AND P4, PT, R7, UR13, PT ;  /* 0x0000000d07007c0c */ /* 0x000fe2000bf86270 */
[----:B------:R-:W-:-:S05]  /*2950*/  IMAD.U32 R7, RZ, RZ, UR15 ;  /* 0x0000000fff077e24 */ /* 0x000fca000f8e00ff */
[----:B------:R-:W-:Y:S02]  /*2960*/  @!P0 IADD3.X R9, R243, UR17, R7, P3, !PT ;  /* 0x00000011f3098c10 */ /* 0x000fe40009ffe407 */
[----:B----4-:R-:W-:Y:S02]  /*2970*/  IADD3 R10, P3, R12, UR10, RZ ;  /* 0x0000000a0c0a7c10 */ /* 0x010fe4000ff7e0ff */
[C---:B------:R-:W-:Y:S01]  /*2980*/  SHF.L.U64.HI R7, R44.reuse, 0x2, R246 ;  /* 0x000000022c077819 */ /* 0x040fe200000102f6 */
[----:B------:R-:W-:Y:S01]  /*2990*/  @!PT LDS RZ, [RZ] ;  /* 0x00000000fffff984 */ /* 0x000fe20000000800 */
[----:B------:R-:W-:Y:S01]  /*29a0*/  @!PT LDS RZ, [RZ] ;  /* 0x00000000fffff984 */ /* 0x000fe20000000800 */
[----:B------:R-:W-:Y:S01]  /*29b0*/  @!PT LDS RZ, [RZ] ;  /* 0x00000000fffff984 */ /* 0x000fe20000000800 */
[----:B------:R2:W-:Y:S03]  /*29c0*/  @!P0 LDGSTS.E.BYPASS.LTC128B.128 [R237+0x1000], desc[UR6][R8.64] ;  /* 0x0100000008ed8fae */ /* 0x0005e6000b901d46 */
[----:B------:R-:W-:Y:S01]  /*29d0*/  IADD3.X R11, R7, UR9, RZ, P3, !PT ;  /* 0x00000009070b7c10 */ /* 0x000fe20009ffe4ff */
[----:B------:R2:W-:Y:S04]  /*29e0*/  @!P0 LDGSTS.E.BYPASS.LTC128B.128 [R237+0x3000], desc[UR6][R8.64+0x80] ;  /* 0x0300008008ed8fae */ /* 0x0005e8000b901d46 */
[----:B------:R2:W-:Y:S04]  /*29f0*/  @!P0 LDGSTS.E.BYPASS.LTC128B.128 [R237+0x5000], desc[UR6][R8.64+0x100] ;  /* 0x0500010008ed8fae */ /* 0x0005e8000b901d46 */
[----:B------:R2:W-:Y:S01]  /*2a00*/  @!P0 LDGSTS.E.BYPASS.LTC128B.128 [R237+0x7000], desc[UR6][R8.64+0x180] ;  /* 0x0700018008ed8fae */ /* 0x0005e2000b901d46 */
[----:B------:R-:W-:-:S03]  /*2a10*/  ISETP.GE.AND P0, PT, R44, UR13, PT ;  /* 0x0000000d2c007c0c */ /* 0x000fc6000bf06270 */
[----:B------:R2:W-:Y:S04]  /*2a20*/  @P2 STS.128 [R237+0x10000], RZ ;  /* 0x010000ffed002388 */ /* 0x0005e80000000c00 */
[----:B------:R2:W-:Y:S04]  /*2a30*/  @P2 STS.128 [R237+0x11000], RZ ;  /* 0x011000ffed002388 */ /* 0x0005e80000000c00 */
[----:B------:R2:W-:Y:S04]  /*2a40*/  @P2 STS.128 [R237+0x12000], RZ ;  /* 0x012000ffed002388 */ /* 0x0005e80000000c00 */
[----:B------:R2:W-:Y:S01]  /*2a50*/  @P2 STS.128 [R237+0x13000], RZ ;  /* 0x013000ffed002388 */ /* 0x0005e20000000c00 */
[----:B------:R-:W-:Y:S05]  /*2a60*/  @P2 BRA `(.L_x_87) ;  /* 0x00000000005c2947 */ /* 0x000fea0003800000 */
[----:B------:R-:W-:Y:S01]  /*2a70*/  IADD3 R0, P1, R0, UR26, RZ ;  /* 0x0000001a00007c10 */ /* 0x000fe2000ff3e0ff */
[----:B------:R-:W-:Y:S01]  /*2a80*/  ULDC.64 UR16, c[0x0][0x260] ;  /* 0x0000980000107ab9 */ /* 0x000fe20000000a00 */
[----:B------:R-:W-:-:S03]  /*2a90*/  MOV R7, UR26 ;  /* 0x0000001a00077c02 */ /* 0x000fc60008000f00 */
[----:B------:R-:W-:Y:S01]  /*2aa0*/  IMAD.WIDE.U32 R4, R0, UR32, R4 ;  /* 0x0000002000047c25 */ /* 0x000fe2000f8e0004 */
[----:B------:R-:W-:Y:S02]  /*2ab0*/  LEA.HI.X.SX32 R7, R7, R20, 0x1, P1 ;  /* 0x0000001407077211 */ /* 0x000fe400008f0eff */
[----:B------:R-:W-:-:S03]  /*2ac0*/  IADD3 R4, P1, R4, UR24, RZ ;  /* 0x0000001804047c10 */ /* 0x000fc6000ff3e0ff */
[----:B------:R-:W-:-:S04]  /*2ad0*/  IMAD R7, R7, UR32, RZ ;  /* 0x0000002007077c24 */ /* 0x000fc8000f8e02ff */
[----:B------:R-:W-:Y:S02]  /*2ae0*/  IMAD R7, R0, UR33, R7 ;  /* 0x0000002100077c24 */ /* 0x000fe4000f8e0207 */
        /* <DEDUP_REMOVED lines=15> */
.L_x_87:
[----:B------:R-:W-:Y:S05]  /*2be0*/  BSYNC B0 ;  /* 0x0000000000007941 */ /* 0x000fea0003800000 */
.L_x_86:
[----:B------:R-:W-:Y:S01]  /*2bf0*/  UIADD3 UR13, UR4, 0x14000, URZ ;  /* 0x00014000040d7890 */ /* 0x000fe2000fffe03f */
[----:B---3--:R-:W-:Y:S01]  /*2c00*/  IMAD.MOV.U32 R4, RZ, RZ, 0x20 ;  /* 0x00000020ff047424 */ /* 0x008fe200078e00ff */
[----:B------:R-:W-:Y:S01]  /*2c10*/  LOP3.LUT P1, RZ, R17, 0x2, RZ, 0xc0, !PT ;  /* 0x0000000211ff7812 */ /* 0x000fe2000782c0ff */
[----:B------:R-:W-:Y:S01]  /*2c20*/  IMAD.MOV.U32 R192, RZ, RZ, 0x40 ;  /* 0x00000040ffc07424 */ /* 0x000fe200078e00ff */
[----:B------:R-:W-:Y:S01]  /*2c30*/  LEA R180, R234, UR4, 0x1 ;  /* 0x00000004eab47c11 */ /* 0x000fe2000f8e08ff */
[----:B------:R-:W-:Y:S01]  /*2c40*/  VIADD R6, R44, 0x1 ;  /* 0x000000012c067836 */ /* 0x000fe20000000000 */
[----:B------:R-:W-:Y:S01]  /*2c50*/  LEA R5, R234, UR13, 0x1 ;  /* 0x0000000dea057c11 */ /* 0x000fe2000f8e08ff */
[----:B------:R-:W-:Y:S01]  /*2c60*/  IMAD.U32 R0, RZ, RZ, UR25 ;  /* 0x00000019ff007e24 */ /* 0x000fe2000f8e00ff */
[----:B------:R-:W-:Y:S01]  /*2c70*/  SEL R4, R4, 0xffffffe0, !P1 ;  /* 0xffffffe004047807 */ /* 0x000fe20004800000 */
[----:B------:R-:W-:Y:S01]  /*2c80*/  UIADD3 UR18, UR25, 0x20, UR26 ;  /* 0x0000002019127890 */ /* 0x000fe2000fffe01a */
[----:B------:R-:W-:Y:S01]  /*2c90*/  IMAD.SHL.U32 R247, R44, 0x4, RZ ;  /* 0x000000042cf77824 */ /* 0x000fe200078e00ff */
[----:B------:R-:W-:-:S02]  /*2ca0*/  CS2R R126, SRZ ;  /* 0x00000000007e7805 */ /* 0x000fc4000001ff00 */
[----:B------:R-:W-:Y:S02]  /*2cb0*/  IADD3 R0, R6, UR8, -R0 ;  /* 0x0000000806007c10 */ /* 0x000fe4000fffe800 */
[----:B------:R-:W-:Y:S02]  /*2cc0*/  CS2R R124, SRZ ;  /* 0x00000000007c7805 */ /* 0x000fe4000001ff00 */
[----:B------:R-:W-:Y:S02]  /*2cd0*/  CS2R R130, SRZ ;  /* 0x0000000000827805 */ /* 0x000fe4000001ff00 */
[----:B------:R-:W-:Y:S02]  /*2ce0*/  CS2R R128, SRZ ;  /* 0x0000000000807805 */ /* 0x000fe4000001ff00 */
[----:B------:R-:W-:Y:S01]  /*2cf0*/  CS2R R122, SRZ ;  /* 0x00000000007a7805 */ /* 0x000fe2000001ff00 */
[----:B------:R3:W-:Y:S01]  /*2d00*/  STL [R1], R0 ;  /* 0x0000000001007387 */ /* 0x0007e20000100800 */
        /* <DEDUP_REMOVED lines=26> */
[----:B------:R-:W-:Y:S01]  /*2eb0*/  SHF.L.U64.HI R246, R44, 0x2, R246 ;  /* 0x000000022cf67819 */ /* 0x000fe200000102f6 */
[----:B------:R-:W-:Y:S01]  /*2ec0*/  UIADD3 UR17, UR26, 0x20, URZ ;  /* 0x000000201a117890 */ /* 0x000fe2000fffe03f */
[----:B------:R-:W0:Y:S01]  /*2ed0*/  LDGDEPBAR ;  /* 0x00000000000079af */ /* 0x000e220000000000 */
[----:B------:R-:W-:Y:S01]  /*2ee0*/  ULDC UR20, c[0x0][0x2dc] ;  /* 0x0000b70000147ab9 */ /* 0x000fe20000000800 */
[----:B------:R-:W-:Y:S02]  /*2ef0*/  ULDC UR16, c[0x0][0x2ec] ;  /* 0x0000bb0000107ab9 */ /* 0x000fe40000000800 */
[----:B------:R3:W5:Y:S04]  /*2f00*/  @!P0 LDG.E R244, desc[UR6][R10.64] ;  /* 0x000000060af48981 */ /* 0x000768000c1e1900 */
[----:B------:R3:W5:Y:S01]  /*2f10*/  @!P4 LDG.E R245, desc[UR6][R10.64+0x20] ;  /* 0x000020060af5c981 */ /* 0x000762000c1e1900 */
[----:B------:R-:W-:-:S02]  /*2f20*/  LOP3.LUT P0, RZ, R17, 0x4, RZ, 0xc0, !PT ;  /* 0x0000000411ff7812 */ /* 0x000fc4000780c0ff */
[----:B------:R-:W-:Y:S01]  /*2f30*/  CS2R R16, SRZ ;  /* 0x0000000000107805 */ /* 0x000fe2000001ff00 */
[----:B------:R-:W-:Y:S01]  /*2f40*/  UIADD3 UR18, UR18, -UR8, URZ ;  /* 0x8000000812127290 */ /* 0x000fe2000fffe03f */
[----:B------:R-:W-:-:S04]  /*2f50*/  SEL R192, R192, 0xffffffc0, !P0 ;  /* 0xffffffc0c0c07807 */ /* 0x000fc80004000000 */
[----:B------:R-:W-:Y:S01]  /*2f60*/  IADD3 R192, R4, R5, R192 ;  /* 0x0000000504c07210 */ /* 0x000fe20007ffe0c0 */
[----:B------:R-:W-:-:S04]  /*2f70*/  DEPBAR.LE SB0, 0x1 ;  /* 0x000080400000791a */ /* 0x000fc80000000000 */
[----:B------:R-:W-:Y:S06]  /*2f80*/  BAR.SYNC.DEFER_BLOCKING 0x0 ;  /* 0x0000000000007b1d */ /* 0x000fec0000010000 */
[----:B------:R3:W4:Y:S04]  /*2f90*/  LDSM.16.M88.4 R132, [R180+0x14000] ;  /* 0x01400000b484783b */ /* 0x0007280000000200 */
[----:B------:R3:W1:Y:S04]  /*2fa0*/  LDSM.16.M88.4 R148, [R180+0x15000] ;  /* 0x01500000b494783b */ /* 0x0006680000000200 */
[----:B------:R3:W1:Y:S04]  /*2fb0*/  LDSM.16.M88.4 R164, [R180+0x16000] ;  /* 0x01600000b4a4783b */ /* 0x0006680000000200 */
        /* <DEDUP_REMOVED lines=12> */
[----:B----4-:R3:W1:Y:S02]  /*3080*/  LDSM.16.M88.4 R188, [R230+0x3000] ;  /* 0x00300000e6bc783b */ /* 0x0106640000000200 */
.L_x_90:
[----:B------:R-:W0:Y:S01]  /*3090*/  LDGDEPBAR ;  /* 0x00000000000079af */ /* 0x000e220000000000 */
[----:B---3--:R-:W-:Y:S01]  /*30a0*/  LEA R0, R234, UR4, 0x1 ;  /* 0x00000004ea007c11 */ /* 0x008fe2000f8e08ff */
[----:B------:R-:W-:Y:S01]  /*30b0*/  USHF.L.U32 UR13, UR5, 0x6, URZ ;  /* 0x00000006050d7899 */ /* 0x000fe2000800063f */
[----:B-----5:R-:W-:Y:S01]  /*30c0*/  FSETP.NEU.FTZ.AND P1, PT, R244, -INF , PT ;  /* 0xff800000f400780b */ /* 0x020fe20003f3d000 */
[----:B------:R-:W3:Y:S01]  /*30d0*/  LDL R69, [R1] ;  /* 0x0000000001457983 */ /* 0x000ee20000100800 */
[----:B------:R-:W-:Y:S02]  /*30e0*/  UISETP.GT.AND UP2, UPT, UR5, UR14, UPT ;  /* 0x0000000e0500728c */ /* 0x000fe4000bf44270 */
[----:B------:R-:W-:Y:S01]  /*30f0*/  UISETP.GE.AND UP0, UPT, UR13, UR18, UPT ;  /* 0x000000120d00728c */ /* 0x000fe2000bf06270 */
[----:B------:R-:W4:Y:S03]  /*3100*/  LDL R68, [R1+0x4] ;  /* 0x0000040001447983 */ /* 0x000f260000100800 */
[----:B------:R-:W-:Y:S01]  /*3110*/  UISETP.LT.AND UP0, UPT, UR17, UR8, UP0 ;  /* 0x000000081100728c */ /* 0x000fe20008701270 */
[----:B------:R-:W-:Y:S05]  /*3120*/  PLOP3.LUT P3, PT, PT, PT, UP2, 0x80, 0x0 ;  /* 0x000000000000781c */ /* 0x000fea0003f6f028 */
[----:B------:R-:W-:Y:S01]  /*3130*/  PLOP3.LUT P0, PT, PT, PT, UP0, 0x80, 0x0 ;  /* 0x000000000000781c */ /* 0x000fe20003f0f008 */
[----:B------:R-:W-:Y:S04]  /*3140*/  DEPBAR.LE SB0, 0x0 ;  /* 0x000080000000791a */ /* 0x000fe80000000000 */
[----:B------:R-:W-:Y:S06]  /*3150*/  BAR.SYNC.DEFER_BLOCKING 0x0 ;  /* 0x0000000000007b1d */ /* 0x000fec0000010000 */
[----:B--2---:R-:W-:Y:S04]  /*3160*/  LDSM.16.M88.4 R8, [R2] ;  /* 0x000000000208783b */ /* 0x004fe80000000200 */
[----:B------:R-:W2:Y:S04]  /*3170*/  LDSM.16.M88.4 R44, [R0+0x10000] ;  /* 0x01000000002c783b */ /* 0x000ea80000000200 */
[----:B------:R-:W-:Y:S04]  /*3180*/  LDSM.16.M88.4 R48, [R224] ;  /* 0x00000000e030783b */ /* 0x000fe80000000200 */
[----:B-1----:R-:W1:Y:S04]  /*3190*/  LDSM.16.M88.4 R52, [R229+-0x4000] ;  /* 0xffc00000e534783b */ /* 0x002e680000000200 */
[----:B------:R-:W-:Y:S04]  /*31a0*/  LDSM.16.M88.4 R56, [R228] ;  /* 0x00000000e438783b */ /* 0x000fe80000000200 */
[----:B------:R-:W1:Y:S04]  /*31b0*/  LDSM.16.M88.4 R60, [R230+-0x4000] ;  /* 0xffc00000e63c783b */ /* 0x000e680000000200 */
[----:B------:R-:W-:Y:S01]  /*31c0*/  LDSM.16.M88.4 R64, [R231+-0x4000] ;  /* 0xffc00000e740783b */ /* 0x000fe20000000200 */
[C---:B--2---:R-:W-:Y:S06]  /*31d0*/  HMMA.16816.F32 R4, R8.reuse, R44, RZ ;  /* 0x0000002c0804723c */ /* 0x044fec00000018ff */
[----:B------:R-:W-:Y:S01]  /*31e0*/  HMMA.16816.F32 R8, R8, R46, RZ ;  /* 0x0000002e0808723c */ /* 0x000fe200000018ff */
[----:B------:R-:W2:Y:S11]  /*31f0*/  LDSM.16.M88.4 R44, [R227] ;  /* 0x00000000e32c783b */ /* 0x000eb60000000200 */
[----:B------:R-:W-:Y:S06]  /*3200*/  @!UPT UIADD3 URZ, URZ, URZ, URZ ;  /* 0x0000003f3f3ff290 */ /* 0x000fec000fffe03f */
[C---:B-1----:R-:W-:Y:S06]  /*3210*/  HMMA.16816.F32 R4, R48.reuse, R52, R4 ;  /* 0x000000343004723c */ /* 0x042fec0000001804 */
[----:B------:R-:W-:Y:S01]  /*3220*/  HMMA.16816.F32 R8, R48, R54, R8 ;  /* 0x000000363008723c */ /* 0x000fe20000001808 */
[----:B------:R-:W-:Y:S04]  /*3230*/  LDSM.16.M88.4 R48, [R2+0x2000] ;  /* 0x002000000230783b */ /* 0x000fe80000000200 */
[----:B------:R-:W1:Y:S11]  /*3240*/  LDSM.16.M88.4 R52, [R0+0x11000] ;  /* 0x011000000034783b */ /* 0x000e760000000200 */
[----:B------:R-:W-:Y:S02]  /*3250*/  @!UPT UIADD3 URZ, URZ, URZ, URZ ;  /* 0x0000003f3f3ff290 */ /* 0x000fe4000fffe03f */
[C---:B------:R-:W-:Y:S06]  /*3260*/  HMMA.16816.F32 R4, R56.reuse, R60, R4 ;  /* 0x0000003c3804723c */ /* 0x040fec0000001804 */
[----:B------:R-:W-:Y:S01]  /*3270*/  HMMA.16816.F32 R8, R56, R62, R8 ;  /* 0x0000003e3808723c */ /* 0x000fe20000001808 */
[----:B------:R-:W-:Y:S04]  /*3280*/  LDSM.16.M88.4 R56, [R224+0x2000] ;  /* 0x00200000e038783b */ /* 0x000fe80000000200 */
[----:B------:R-:W1:Y:S11]  /*3290*/  LDSM.16.M88.4 R60, [R229+-0x3000] ;  /* 0xffd00000e53c783b */ /* 0x000e760000000200 */
[----:B------:R-:W-:Y:S02]  /*32a0*/  @!UPT UIADD3 URZ, URZ, URZ, URZ ;  /* 0x0000003f3f3ff290 */ /* 0x000fe4000fffe03f */
        /* <DEDUP_REMOVED lines=10> */
[C---:B------:R-:W-:Y:S06]  /*3350*/  HMMA.16816.F32 R4, R56.reuse, R60, R4 ;  /* 0x0000003c3804723c */ /* 0x040fec0000001804 */
[----:B------:R-:W-:Y:S01]  /*3360*/  HMMA.16816.F32 R8, R56, R62, R8 ;  /* 0x0000003e3808723c */ /* 0x000fe20000001808 */
[----:B------:R-:W-:Y:S04]  /*3370*/  LDSM.16.M88.4 R56, [R2+0x4000] ;  /* 0x004000000238783b */ /* 0x000fe80000000200 */
[----:B------:R-:W1:Y:S11]  /*3380*/  LDSM.16.M88.4 R60, [R0+0x12000] ;  /* 0x01200000003c783b */ /* 0x000e760000000200 */
        /* <DEDUP_REMOVED lines=14> */
[----:B------:R-:W3:Y:S11]  /*3470*/  LDSM.16.M88.4 R60, [R231+-0x2000] ;  /* 0xffe00000e73c783b */ /* 0x000ef60000000200 */
[----:B------:R-:W-:Y:S02]  /*3480*/  @!UPT UIADD3 URZ, URZ, URZ, URZ ;  /* 0x0000003f3f3ff290 */ /* 0x000fe4000fffe03f */
[C---:B--2---:R-:W-:Y:S06]  /*3490*/  HMMA.16816.F32 R4, R44.reuse, R64, R4 ;  /* 0x000000402c04723c */ /* 0x044fec0000001804 */
[----:B------:R-:W-:Y:S01]  /*34a0*/  HMMA.16816.F32 R8, R44, R66, R8 ;  /* 0x000000422c08723c */ /* 0x000fe20000001808 */
[----:B------:R2:W-:Y:S04]  /*34b0*/  LDSM.16.M88.4 R64, [R0+0x13000] ;  /* 0x013000000040783b */ /* 0x0005e80000000200 */
[----:B------:R-:W3:Y:S11]  /*34c0*/  LDSM.16.M88.4 R44, [R2+0x6000] ;  /* 0x00600000022c783b */ /* 0x000ef60000000200 */
[----:B------:R-:W-:Y:S02]  /*34d0*/  @!UPT UIADD3 URZ, URZ, URZ, URZ ;  /* 0x0000003f3f3ff290 */ /* 0x000fe4000fffe03f */
[C---:B-1----:R-:W-:Y:S06]  /*34e0*/  HMMA.16816.F32 R4, R48.reuse, R52, R4 ;  /* 0x000000343004723c */ /* 0x042fec0000001804 */
[----:B------:R-:W-:Y:S01]  /*34f0*/  HMMA.16816.F32 R8, R48, R54, R8 ;  /* 0x000000363008723c */ /* 0x000fe20000001808 */
[----:B------:R-:W-:Y:S01]  /*3500*/  LDSM.16.M88.4 R48, [R224+0x6000] ;  /* 0x00600000e030783b */ /* 0x000fe20000000200 */
[----:B--2---:R-:W-:Y:S03]  /*3510*/  IMAD.U32 R0, RZ, RZ, UR22 ;  /* 0x00000016ff007e24 */ /* 0x004fe6000f8e00ff */
[----:B------:R-:W1:Y:S01]  /*3520*/  LDSM.16.M88.4 R52, [R229+-0x1000] ;  /* 0xfff00000e534783b */ /* 0x000e620000000200 */
[----:B----4-:R-:W-:Y:S02]  /*3530*/  @!P0 IMAD R0, R0, 0x20, R68 ;  /* 0x0000002000008824 */ /* 0x010fe400078e0244 */
[----:B------:R-:W-:Y:S10]  /*3540*/  IMAD.MOV.U32 R68, RZ, RZ, 0x8 ;  /* 0x00000008ff447424 */ /* 0x000ff400078e00ff */
[C---:B---3--:R-:W-:Y:S06]  /*3550*/  HMMA.16816.F32 R4, R56.reuse, R60, R4 ;  /* 0x0000003c3804723c */ /* 0x048fec0000001804 */
[----:B------:R-:W-:Y:S01]  /*3560*/  HMMA.16816.F32 R8, R56, R62, R8 ;  /* 0x0000003e3808723c */ /* 0x000fe20000001808 */
[----:B------:R-:W-:Y:S04]  /*3570*/  LDSM.16.M88.4 R56, [R228+0x6000] ;  /* 0x00600000e438783b */ /* 0x000fe80000000200 */
[----:B------:R-:W2:Y:S11]  /*3580*/  LDSM.16.M88.4 R60, [R230+-0x1000] ;  /* 0xfff00000e63c783b */ /* 0x000eb60000000200 */
[----:B------:R-:W-:Y:S02]  /*3590*/  @!UPT UIADD3 URZ, URZ, URZ, URZ ;  /* 0x0000003f3f3ff290 */ /* 0x000fe4000fffe03f */
[C---:B------:R-:W-:Y:S06]  /*35a0*/  HMMA.16816.F32 R4, R44.reuse, R64, R4 ;  /* 0x000000402c04723c */ /* 0x040fec0000001804 */
[----:B------:R-:W-:Y:S01]  /*35b0*/  HMMA.16816.F32 R8, R44, R66, R8 ;  /* 0x000000422c08723c */ /* 0x000fe20000001808 */
[----:B------:R-:W-:Y:S04]  /*35c0*/  LDSM.16.M88.4 R44, [R227+0x6000] ;  /* 0x00600000e32c783b */ /* 0x000fe80000000200 */
[----:B------:R-:W3:Y:S11]  /*35d0*/  LDSM.16.M88.4 R64, [R231+-0x1000] ;  /* 0xfff00000e740783b */ /* 0x000ef60000000200 */
[----:B------:R-:W-:Y:S02]  /*35e0*/  @!UPT UIADD3 URZ, URZ, URZ, URZ ;  /* 0x0000003f3f3ff290 */ /* 0x000fe4000fffe03f */
[C---:B-1----:R-:W-:Y:S06]  /*35f0*/  HMMA.16816.F32 R4, R48.reuse, R52, R4 ;  /* 0x000000343004723c */ /* 0x042fec0000001804 */
        /* <DEDUP_REMOVED lines=11> */
[C---:B---3--:R-:W-:Y:S06]  /*36b0*/  HMMA.16816.F32 R4, R44.reuse, R64, R4 ;  /* 0x000000402c04723c */ /* 0x048fec0000001804 */
        /* <DEDUP_REMOVED lines=39> */
[----:B------:R-:W-:Y:S03]  /*3930*/  IADD3.X R53, R246, UR11, RZ, P0, !PT ;  /* 0x0000000bf6357c10 */ /* 0x000fe600087fe4ff */
[----:B------:R-:W-:Y:S04]  /*3940*/  STS [R251+0x15000], R5 ;  /* 0x01500005fb007388 */ /* 0x000fe80000000800 */
[----:B------:R2:W-:Y:S10]  /*3950*/  MUFU.EX2 R54, R4 ;  /* 0x0000000400367308 */ /* 0x0005f40000000800 */
        /* <DEDUP_REMOVED lines=149> */
[----:B------:R-:W1:Y:S08]  /*42b0*/  LDC R5, c[0x0][0x420] ;  /* 0x00010800ff057b82 */ /* 0x000e700000000800 */
[----:B------:R-:W2:Y:S01]  /*42c0*/  LDC R6, c[0x0][0x424] ;  /* 0x00010900ff067b82 */ /* 0x000ea20000000800 */
[C---:B-1----:R-:W-:Y:S05]  /*42d0*/  IMAD.U32 R0, R5.reuse, -0x40, RZ ;  /* 0xffffffc005007824 */ /* 0x042fea00078e00ff */
[C---:B------:R-:W-:Y:S04]  /*42e0*/  LEA R4, P0, R0.reuse, R240, 0x1 ;  /* 0x000000f000047211 */ /* 0x040fe800078008ff */
[----:B------:R-:W-:Y:S01]  /*42f0*/  LEA.HI.X.SX32 R0, R0, R241, 0x1, P0 ;  /* 0x000000f100007211 */ /* 0x000fe200000f0eff */
[----:B------:R-:W-:Y:S04]  /*4300*/  IMAD.MOV.U32 R240, RZ, RZ, R4 ;  /* 0x000000fffff07224 */ /* 0x000fe800078e0004 */
[----:B------:R-:W-:Y:S01]  /*4310*/  IMAD.MOV.U32 R241, RZ, RZ, R0 ;  /* 0x000000fffff17224 */ /* 0x000fe200078e0000 */
[C---:B------:R-:W-:Y:S04]  /*4320*/  LEA R4, P0, R5.reuse, R240, 0x6 ;  /* 0x000000f005047211 */ /* 0x040fe800078030ff */
[----:B------:R-:W-:Y:S01]  /*4330*/  @!PT LDS RZ, [RZ] ;  /* 0x00000000fffff984 */ /* 0x000fe20000000800 */
[----:B------:R-:W-:Y:S01]  /*4340*/  @!PT LDS RZ, [RZ] ;  /* 0x00000000fffff984 */ /* 0x000fe20000000800 */
[----:B------:R-:W-:Y:S01]  /*4350*/  @!PT LDS RZ, [RZ] ;  /* 0x00000000fffff984 */ /* 0x000fe20000000800 */
[----:B------:R1:W-:Y:S01]  /*4360*/  LDGSTS.E.BYPASS.LTC128B.128 [R237+0x8000], desc[UR6][R240.64] ;  /* 0x08000000f0ed7fae */ /* 0x0003e2000b901d46 */
[----:B--2---:R-:W-:Y:S03]  /*4370*/  LEA.HI.X R5, R5, R241, R6, 0x6, P0 ;  /* 0x000000f105057211 */ /* 0x004fe600000f3406 */
[----:B------:R1:W-:Y:S04]  /*4380*/  LDGSTS.E.BYPASS.LTC128B.128 [R237+0xa000], desc[UR6][R240.64+0x80] ;  /* 0x0a000080f0ed7fae */ /* 0x0003e8000b901d46 */
[----:B------:R1:W-:Y:S04]  /*4390*/  LDGSTS.E.BYPASS.LTC128B.128 [R237+0xc000], desc[UR6][R240.64+0x100] ;  /* 0x0c000100f0ed7fae */ /* 0x0003e8000b901d46 */
[----:B------:R1:W-:Y:S04]  /*43a0*/  LDGSTS.E.BYPASS.LTC128B.128 [R237+0xe000], desc[UR6][R240.64+0x180] ;  /* 0x0e000180f0ed7fae */ /* 0x0003e8000b901d46 */
[----:B------:R1:W-:Y:S04]  /*43b0*/  LDGSTS.E.BYPASS.LTC128B.128 [R237+0x9000], desc[UR6][R4.64] ;  /* 0x0900000004ed7fae */ /* 0x0003e8000b901d46 */
[----:B------:R1:W-:Y:S04]  /*43c0*/  LDGSTS.E.BYPASS.LTC128B.128 [R237+0xb000], desc[UR6][R4.64+0x80] ;  /* 0x0b00008004ed7fae */ /* 0x0003e8000b901d46 */
[----:B------:R1:W-:Y:S04]  /*43d0*/  LDGSTS.E.BYPASS.LTC128B.128 [R237+0xd000], desc[UR6][R4.64+0x100] ;  /* 0x0d00010004ed7fae */ /* 0x0003e8000b901d46 */
[----:B------:R1:W-:Y:S04]  /*43e0*/  LDGSTS.E.BYPASS.LTC128B.128 [R237+0xf000], desc[UR6][R4.64+0x180] ;  /* 0x0f00018004ed7fae */ /* 0x0003e8000b901d46 */
[----:B------:R-:W0:Y:S02]  /*43f0*/  LDGDEPBAR ;  /* 0x00000000000079af */ /* 0x000e240000000000 */
.L_x_88:
        /* <DEDUP_REMOVED lines=31> */
[-C--:B------:R-:W-:Y:S01]  /*45f0*/  HMMA.16816.F32 R92, R92, R198.reuse, RZ ;  /* 0x000000c65c5c723c */ /* 0x080fe200000018ff */
[----:B------:R-:W-:Y:S04]  /*4600*/  IMAD R197, R0, UR20, RZ ;  /* 0x0000001400c57c24 */ /* 0x000fe8000f8e02ff */
[C---:B------:R-:W-:Y:S01]  /*4610*/  IMAD.U32 R0, R197.reuse, -0x40, RZ ;  /* 0xffffffc0c5007824 */ /* 0x040fe200078e00ff */
[----:B------:R-:W-:Y:S02]  /*4620*/  HMMA.16816.F32 R96, R96, R198, RZ ;  /* 0x000000c66060723c */ /* 0x000fe400000018ff */
[C---:B------:R-:W-:Y:S03]  /*4630*/  IMAD.SHL.U32 R196, R197.reuse, 0x10, RZ ;  /* 0x00000010c5c47824 */ /* 0x040fe600078e00ff */
[C---:B------:R-:W-:Y:S01]  /*4640*/  LEA R238, P0, R0.reuse, R238, 0x2 ;  /* 0x000000ee00ee7211 */ /* 0x040fe200078010ff */
[-C--:B------:R-:W-:Y:S05]  /*4650*/  HMMA.16816.F32 R4, R200, R204.reuse, R4 ;  /* 0x000000ccc804723c */ /* 0x080fea0000001804 */
[----:B------:R-:W-:Y:S01]  /*4660*/  LEA.HI.X.SX32 R239, R0, R239, 0x2, P0 ;  /* 0x000000ef00ef7211 */ /* 0x000fe200000f16ff */
[C---:B------:R-:W-:Y:S05]  /*4670*/  HMMA.16816.F32 R8, R208.reuse, R204, R8 ;  /* 0x000000ccd008723c */ /* 0x040fea0000001808 */
[----:B------:R-:W-:Y:S01]  /*4680*/  IMAD.SHL.U32 R0, R197, 0x8, RZ ;  /* 0x00000008c5007824 */ /* 0x000fe200078e00ff */
        /* <DEDUP_REMOVED lines=8> */
[CC--:B------:R-:W-:Y:S01]  /*4710*/  LEA R198, P1, R0.reuse, R238.reuse, 0x2 ;  /* 0x000000ee00c67211 */ /* 0x0c0fe200078210ff */
[C---:B------:R-:W-:Y:S02]  /*4720*/  HMMA.16816.F32 R56, R208.reuse, R212, R56 ;  /* 0x000000d4d038723c */ /* 0x040fe40000001838 */
[----:B------:R2:W5:Y:S03]  /*4730*/  @P3 LDG.E R245, desc[UR6][R204.64+-0xe0] ;  /* 0xffff2006ccf53981 */ /* 0x000566000c1e1900 */
[-C--:B------:R-:W-:Y:S01]  /*4740*/  LEA.HI.X.SX32 R199, R0, R239.reuse, 0x2, P1 ;  /* 0x000000ef00c77211 */ /* 0x080fe200008f16ff */
[----:B------:R-:W-:Y:S01]  /*4750*/  REDG.E.ADD.F32.FTZ.RN.STRONG.GPU desc[UR6][R238.64], R4 ;  /* 0x00000004ee0079a6 */ /* 0x000fe2000c10f386 */
[-C--:B------:R-:W-:Y:S03]  /*4760*/  HMMA.16816.F32 R60, R208, R214.reuse, R60 ;  /* 0x000000d6d03c723c */ /* 0x080fe6000000183c */
[----:B------:R-:W-:Y:S01]  /*4770*/  REDG.E.ADD.F32.FTZ.RN.STRONG.GPU desc[UR6][R198.64], R5 ;  /* 0x00000005c60079a6 */ /* 0x000fe2000c10f386 */
[----:B------:R-:W-:Y:S02]  /*4780*/  IMAD.SHL.U32 R207, R197, 0x20, RZ ;  /* 0x00000020c5cf7824 */ /* 0x000fe400078e00ff */
[C---:B------:R-:W-:Y:S06]  /*4790*/  HMMA.16816.F32 R64, R200.reuse, R214, R64 ;  /* 0x000000d6c840723c */ /* 0x040fec0000001840 */
[-C--:B------:R-:W-:Y:S06]  /*47a0*/  HMMA.16816.F32 R68, R200, R216.reuse, R68 ;  /* 0x000000d8c844723c */ /* 0x080fec0000001844 */
[C---:B------:R-:W-:Y:S05]  /*47b0*/  HMMA.16816.F32 R72, R208.reuse, R216, R72 ;  /* 0x000000d8d048723c */ /* 0x040fea0000001848 */
[CC--:B--2---:R-:W-:Y:S01]  /*47c0*/  LEA R204, P0, R196.reuse, R238.reuse, 0x2 ;  /* 0x000000eec4cc7211 */ /* 0x0c4fe200078010ff */
[-C--:B------:R-:W-:Y:S05]  /*47d0*/  HMMA.16816.F32 R76, R208, R218.reuse, R76 ;  /* 0x000000dad04c723c */ /* 0x080fea000000184c */
[-C--:B------:R-:W-:Y:S01]  /*47e0*/  LEA.HI.X.SX32 R205, R196, R239.reuse, 0x2, P0 ;  /* 0x000000efc4cd7211 */ /* 0x080fe200000f16ff */
[C---:B------:R-:W-:Y:S04]  /*47f0*/  HMMA.16816.F32 R80, R200.reuse, R218, R80 ;  /* 0x000000dac850723c */ /* 0x040fe80000001850 */
[----:B------:R2:W-:Y:S01]  /*4800*/  REDG.E.ADD.F32.FTZ.RN.STRONG.GPU desc[UR6][R204.64], R6 ;  /* 0x00000006cc0079a6 */ /* 0x0005e2000c10f386 */
[CC--:B------:R-:W-:Y:S01]  /*4810*/  LEA R206, P0, R207.reuse, R238.reuse, 0x2 ;  /* 0x000000eecfce7211 */ /* 0x0c0fe200078010ff */
[-C--:B-1----:R-:W-:Y:S05]  /*4820*/  HMMA.16816.F32 R84, R200, R220.reuse, R84 ;  /* 0x000000dcc854723c */ /* 0x082fea0000001854 */
[-C--:B------:R-:W-:Y:S01]  /*4830*/  LEA.HI.X.SX32 R207, R207, R239.reuse, 0x2, P0 ;  /* 0x000000efcfcf7211 */ /* 0x080fe200000f16ff */
[C---:B------:R-:W-:Y:S06]  /*4840*/  HMMA.16816.F32 R88, R208.reuse, R220, R88 ;  /* 0x000000dcd058723c */ /* 0x040fec0000001858 */
[-C--:B------:R-:W-:Y:S06]  /*4850*/  HMMA.16816.F32 R92, R208, R222.reuse, R92 ;  /* 0x000000ded05c723c */ /* 0x080fec000000185c */
[----:B------:R-:W-:Y:S05]  /*4860*/  HMMA.16816.F32 R96, R200, R222, R96 ;  /* 0x000000dec860723c */ /* 0x000fea0000001860 */
[C---:B------:R-:W-:Y:S02]  /*4870*/  IMAD R208, R197.reuse, 0x18, RZ ;  /* 0x00000018c5d07824 */ /* 0x040fe400078e02ff */
[----:B--2---:R-:W-:Y:S04]  /*4880*/  IMAD R205, R197, 0x28, RZ ;  /* 0x00000028c5cd7824 */ /* 0x004fe800078e02ff */
[CC--:B------:R-:W-:Y:S02]  /*4890*/  LEA R4, P1, R208.reuse, R238.reuse, 0x2 ;  /* 0x000000eed0047211 */ /* 0x0c0fe400078210ff */
[-C--:B------:R-:W-:Y:S02]  /*48a0*/  LEA R204, P2, R205, R238.reuse, 0x2 ;  /* 0x000000eecdcc7211 */ /* 0x080fe400078410ff */
[-C--:B------:R-:W-:Y:S01]  /*48b0*/  LEA.HI.X.SX32 R5, R208, R239.reuse, 0x2, P1 ;  /* 0x000000efd0057211 */ /* 0x080fe200008f16ff */
[----:B------:R-:W-:Y:S01]  /*48c0*/  IMAD R208, R197, 0x30, RZ ;  /* 0x00000030c5d07824 */ /* 0x000fe200078e02ff */
[-C--:B------:R-:W-:Y:S01]  /*48d0*/  LEA.HI.X.SX32 R205, R205, R239.reuse, 0x2, P2 ;  /* 0x000000efcdcd7211 */ /* 0x080fe200010f16ff */
[----:B------:R-:W-:Y:S02]  /*48e0*/  IMAD R197, R197, 0x38, RZ ;  /* 0x00000038c5c57824 */ /* 0x000fe400078e02ff */
[----:B------:R1:W-:Y:S01]  /*48f0*/  REDG.E.ADD.F32.FTZ.RN.STRONG.GPU desc[UR6][R4.64], R7 ;  /* 0x00000007040079a6 */ /* 0x0003e2000c10f386 */
[CC--:B------:R-:W-:Y:S03]  /*4900*/  LEA R6, P1, R208.reuse, R238.reuse, 0x2 ;  /* 0x000000eed0067211 */ /* 0x0c0fe600078210ff */
[----:B------:R2:W-:Y:S04]  /*4910*/  REDG.E.ADD.F32.FTZ.RN.STRONG.GPU desc[UR6][R206.64], R8 ;  /* 0x00000008ce0079a6 */ /* 0x0005e8000c10f386 */
[----:B------:R3:W-:Y:S01]  /*4920*/  REDG.E.ADD.F32.FTZ.RN.STRONG.GPU desc[UR6][R204.64], R9 ;  /* 0x00000009cc0079a6 */ /* 0x0007e2000c10f386 */
[-C--:B-1----:R-:W-:Y:S02]  /*4930*/  LEA.HI.X.SX32 R7, R208, R239.reuse, 0x2, P1 ;  /* 0x000000efd0077211 */ /* 0x082fe400008f16ff */
[CC--:B------:R-:W-:Y:S01]  /*4940*/  LEA R4, P0, R197.reuse, R238.reuse, 0x2 ;  /* 0x000000eec5047211 */ /* 0x0c0fe200078010ff */
[----:B--2---:R-:W-:Y:S02]  /*4950*/  VIADD R206, R196, 0x20 ;  /* 0x00000020c4ce7836 */ /* 0x004fe40000000000 */
[----:B------:R1:W-:Y:S01]  /*4960*/  REDG.E.ADD.F32.FTZ.RN.STRONG.GPU desc[UR6][R6.64], R10 ;  /* 0x0000000a060079a6 */ /* 0x0003e2000c10f386 */
[-C--:B------:R-:W-:Y:S02]  /*4970*/  LEA.HI.X.SX32 R5, R197, R239.reuse, 0x2, P0 ;  /* 0x000000efc5057211 */ /* 0x080fe400000f16ff */
[CC--:B------:R-:W-:Y:S03]  /*4980*/  LEA R8, P0, R206.reuse, R238.reuse, 0x2 ;  /* 0x000000eece087211 */ /* 0x0c0fe600078010ff */
[----:B------:R2:W-:Y:S01]  /*4990*/  REDG.E.ADD.F32.FTZ.RN.STRONG.GPU desc[UR6][R4.64], R11 ;  /* 0x0000000b040079a6 */ /* 0x0005e2000c10f386 */
[-C--:B---3--:R-:W-:Y:S03]  /*49a0*/  LEA.HI.X.SX32 R9, R206, R239.reuse, 0x2, P0 ;  /* 0x000000efce097211 */ /* 0x088fe600000f16ff */
[----:B------:R3:W-:Y:S04]  /*49b0*/  REDG.E.ADD.F32.FTZ.RN.STRONG.GPU desc[UR6][R238.64+0x80], R48 ;  /* 0x00008030ee0079a6 */ /* 0x0007e8000c10f386 */
[----:B------:R4:W-:Y:S04]  /*49c0*/  REDG.E.ADD.F32.FTZ.RN.STRONG.GPU desc[UR6][R198.64+0x80], R49 ;  /* 0x00008031c60079a6 */ /* 0x0009e8000c10f386 */
[----:B------:R4:W-:Y:S01]  /*49d0*/  REDG.E.ADD.F32.FTZ.RN.STRONG.GPU desc[UR6][R8.64], R50 ;  /* 0x00000032080079a6 */ /* 0x0009e2000c10f386 */
[C---:B-1----:R-:W-:Y:S05]  /*49e0*/  IMAD.IADD R7, R0.reuse, 0x1, R206 ;  /* 0x0000000100077824 */ /* 0x042fea00078e02ce */
[CC--:B------:R-:W-:Y:S01]  /*49f0*/  LEA R6, P1, R7.reuse, R238.reuse, 0x2 ;  /* 0x000000ee07067211 */ /* 0x0c0fe200078210ff */
[C---:B--2---:R-:W-:Y:S03]  /*4a00*/  IMAD.IADD R4, R0.reuse, 0x1, R7 ;  /* 0x0000000100047824 */ /* 0x044fe600078e0207 */
[-C--:B------:R-:W-:Y:S01]  /*4a10*/  LEA.HI.X.SX32 R7, R7, R239.reuse, 0x2, P1 ;  /* 0x000000ef07077211 */ /* 0x080fe200008f16ff */
[----:B------:R-:W-:Y:S01]  /*4a20*/  IMAD.IADD R5, R0, 0x1, R4 ;  /* 0x0000000100057824 */ /* 0x000fe200078e0204 */
[CC--:B---3--:R-:W-:Y:S03]  /*4a30*/  LEA R48, P0, R4.reuse, R238.reuse, 0x2 ;  /* 0x000000ee04307211 */ /* 0x0c8fe600078010ff */
        /* <DEDUP_REMOVED lines=149> */
[-C--:B------:R-:W-:Y:S03]  /*5390*/  LEA.HI.X.SX32 R47, R4, R239.reuse, 0x2, P1 ;  /* 0x000000ef042f7211 */ /* 0x080fe600008f16ff */
[----:B------:R-:W-:Y:S04]  /*53a0*/  REDG.E.ADD.F32.FTZ.RN.STRONG.GPU desc[UR6][R238.64+0x380], R96 ;  /* 0x00038060ee0079a6 */ /* 0x000fe8000c10f386 */
[----:B------:R-:W-:Y:S01]  /*53b0*/  REDG.E.ADD.F32.FTZ.RN.STRONG.GPU desc[UR6][R198.64+0x380], R97 ;  /* 0x00038061c60079a6 */ /* 0x000fe2000c10f386 */
[----:B-1----:R-:W-:Y:S01]  /*53c0*/  IMAD.IADD R6, R0, 0x1, R4 ;  /* 0x0000000100067824 */ /* 0x002fe200078e0204 */
[-C--:B--2---:R-:W-:Y:S03]  /*53d0*/  LEA R8, P0, R196, R238.reuse, 0x2 ;  /* 0x000000eec4087211 */ /* 0x084fe600078010ff */
[----:B------:R-:W-:Y:S01]  /*53e0*/  IMAD.IADD R5, R0, 0x1, R6 ;  /* 0x0000000100057824 */ /* 0x000fe200078e0206 */
[-C--:B------:R-:W-:Y:S03]  /*53f0*/  LEA.HI.X.SX32 R9, R196, R239.reuse, 0x2, P0 ;  /* 0x000000efc4097211 */ /* 0x080fe600000f16ff */
[----:B------:R-:W-:Y:S01]  /*5400*/  IMAD.IADD R4, R0, 0x1, R5 ;  /* 0x0000000100047824 */ /* 0x000fe200078e0205 */
[CC--:B------:R-:W-:Y:S02]  /*5410*/  LEA R44, P0, R6.reuse, R238.reuse, 0x2 ;  /* 0x000000ee062c7211 */ /* 0x0c0fe400078010ff */
[CC--:B------:R-:W-:Y:S01]  /*5420*/  LEA R10, P2, R5.reuse, R238.reuse, 0x2 ;  /* 0x000000ee050a7211 */ /* 0x0c0fe200078410ff */
[----:B------:R1:W-:Y:S01]  /*5430*/  REDG.E.ADD.F32.FTZ.RN.STRONG.GPU desc[UR6][R8.64], R98 ;  /* 0x00000062080079a6 */ /* 0x0003e2000c10f386 */
[-C--:B------:R-:W-:Y:S01]  /*5440*/  LEA.HI.X.SX32 R45, R6, R239.reuse, 0x2, P0 ;  /* 0x000000ef062d7211 */ /* 0x080fe200000f16ff */
[----:B------:R-:W-:Y:S01]  /*5450*/  IMAD.IADD R0, R0, 0x1, R4 ;  /* 0x0000000100007824 */ /* 0x000fe200078e0204 */
[-C--:B------:R-:W-:Y:S01]  /*5460*/  LEA.HI.X.SX32 R11, R5, R239.reuse, 0x2, P2 ;  /* 0x000000ef050b7211 */ /* 0x080fe200010f16ff */
[----:B------:R-:W-:Y:S03]  /*5470*/  REDG.E.ADD.F32.FTZ.RN.STRONG.GPU desc[UR6][R46.64], R99 ;  /* 0x000000632e0079a6 */ /* 0x000fe6000c10f386 */
[CC--:B------:R-:W-:Y:S01]  /*5480*/  LEA R6, P0, R0.reuse, R238.reuse, 0x2 ;  /* 0x000000ee00067211 */ /* 0x0c0fe200078010ff */
[----:B------:R-:W-:Y:S03]  /*5490*/  REDG.E.ADD.F32.FTZ.RN.STRONG.GPU desc[UR6][R44.64], R92 ;  /* 0x0000005c2c0079a6 */ /* 0x000fe6000c10f386 */
[-C--:B------:R-:W-:Y:S01]  /*54a0*/  LEA.HI.X.SX32 R7, R0, R239.reuse, 0x2, P0 ;  /* 0x000000ef00077211 */ /* 0x080fe200000f16ff */
        /* <DEDUP_REMOVED lines=55> */
[----:B------:R-:W-:Y:S08]  /*5820*/  BAR.SYNC.DEFER_BLOCKING 0x0 ;  /* 0x0000000000007b1d */ /* 0x000ff00000010000 */
        /* <DEDUP_REMOVED lines=11> */
[----:B------:R1:W-:Y:S01]  /*58e0*/  LDGSTS.E.BYPASS.LTC128B.128 [R237], desc[UR6][R242.64] ;  /* 0x00000000f2ed7fae */ /* 0x0003e2000b901d46 */
        /* <DEDUP_REMOVED lines=9> */
.L_x_89:
[----:B------:R-:W-:Y:S02]  /*5980*/  UISETP.GT.AND UP0, UPT, UR5, UR14, UPT ;  /* 0x0000000e0500728c */ /* 0x000fe4000bf04270 */
[----:B------:R-:W-:Y:S04]  /*5990*/  UIADD3 UR5, UR5, -0x1, URZ ;  /* 0xffffffff05057890 */ /* 0x000fe8000fffe03f */
[----:B------:R-:W-:Y:S11]  /*59a0*/  PLOP3.LUT P0, PT, PT, PT, UP0, 0x80, 0x0 ;  /* 0x000000000000781c */ /* 0x000ff60003f0f008 */
[----:B------:R-:W-:Y:S02]  /*59b0*/  @!UPT UIADD3 URZ, URZ, URZ, URZ ;  /* 0x0000003f3f3ff290 */ /* 0x000fe4000fffe03f */
[----:B------:R-:W-:Y:S05]  /*59c0*/  @P0 BRA `(.L_x_90) ;  /* 0xffffffd400b00947 */ /* 0x000fea000383ffff */
[----:B------:R-:W-:Y:S01]  /*59d0*/  BAR.SYNC.DEFER_BLOCKING 0x0 ;  /* 0x0000000000007b1d */ /* 0x000fe20000010000 */
[----:B------:R-:W-:Y:S01]  /*59e0*/  F2FP.F16.F32.PACK_AB R12, R13, R12 ;  /* 0x0000000c0d0c723e */ /* 0x000fe200000000ff */
[----:B------:R-:W-:Y:S01]  /*59f0*/  UISETP.NE.AND UP0, UPT, UR23, -0x1, UPT ;  /* 0xffffffff1700788c */ /* 0x000fe2000bf05270 */
[----:B------:R-:W-:Y:S02]  /*5a00*/  F2FP.F16.F32.PACK_AB R14, R15, R14 ;  /* 0x0000000e0f0e723e */ /* 0x000fe400000000ff */
[----:B------:R-:W-:Y:S01]  /*5a10*/  F2FP.F16.F32.PACK_AB R16, R17, R16 ;  /* 0x000000101110723e */ /* 0x000fe200000000ff */
[----:B------:R-:W-:Y:S01]  /*5a20*/  ULDC UR5, c[0x0][0x390] ;  /* 0x0000e40000057ab9 */ /* 0x000fe20000000800 */
[----:B------:R-:W-:Y:S01]  /*5a30*/  F2FP.F16.F32.PACK_AB R18, R19, R18 ;  /* 0x000000121312723e */ /* 0x000fe200000000ff */
[----:B------:R-:W-:Y:S01]  /*5a40*/  FMUL.FTZ R100, R100, UR5 ;  /* 0x0000000564647c20 */ /* 0x000fe20008410000 */
[----:B------:R-:W2:Y:S01]  /*5a50*/  S2R R19, SR_TID.X ;  /* 0x0000000000137919 */ /* 0x000ea20000002100 */
        /* <DEDUP_REMOVED lines=14> */
[----:B------:R3:W-:Y:S01]  /*5b40*/  STS [R252+0x4000], R12 ;  /* 0x0040000cfc007388 */ /* 0x0007e20000000800 */
        /* <DEDUP_REMOVED lines=10> */
[----:B-1----:R-:W-:Y:S01]  /*5bf0*/  FMUL.FTZ R5, R131, UR5 ;  /* 0x0000000583057c20 */ /* 0x002fe20008410000 */
[----:B------:R1:W-:Y:S01]  /*5c00*/  STS [R252+0x4c00], R18 ;  /* 0x004c0012fc007388 */ /* 0x0003e20000000800 */
[----:B------:R-:W-:Y:S01]  /*5c10*/  FMUL.FTZ R126, R126, UR5 ;  /* 0x000000057e7e7c20 */ /* 0x000fe20008410000 */
        /* <DEDUP_REMOVED lines=8> */
[----:B------:R-:W-:Y:S01]  /*5ca0*/  @UP0 UIADD3 UR9, UR19, UR23, URZ ;  /* 0x0000001713090290 */ /* 0x000fe2000fffe03f */
[----:B------:R-:W-:Y:S01]  /*5cb0*/  F2FP.F16.F32.PACK_AB R28, R29, R28 ;  /* 0x0000001c1d1c723e */ /* 0x000fe200000000ff */
[----:B------:R-:W-:Y:S01]  /*5cc0*/  STS [R252+0x5400], R26 ;  /* 0x0054001afc007388 */ /* 0x000fe20000000800 */
[----:B---3--:R-:W-:Y:S01]  /*5cd0*/  FMUL.FTZ R12, R109, UR5 ;  /* 0x000000056d0c7c20 */ /* 0x008fe20008410000 */
[----:B------:R-:W-:Y:S01]  /*5ce0*/  F2FP.F16.F32.PACK_AB R30, R31, R30 ;  /* 0x0000001e1f1e723e */ /* 0x000fe200000000ff */
[----:B------:R-:W-:Y:S01]  /*5cf0*/  @UP0 ULDC.64 UR14, c[0x0][0x450] ;  /* 0x00011400000e0ab9 */ /* 0x000fe20000000a00 */
[----:B------:R-:W-:Y:S01]  /*5d00*/  F2FP.F16.F32.PACK_AB R32, R33, R32 ;  /* 0x000000202120723e */ /* 0x000fe200000000ff */
[----:B----4-:R-:W-:Y:S01]  /*5d10*/  FMUL.FTZ R14, R113, UR5 ;  /* 0x00000005710e7c20 */ /* 0x010fe20008410000 */
[----:B------:R-:W-:Y:S01]  /*5d20*/  F2FP.F16.F32.PACK_AB R34, R35, R34 ;  /* 0x000000222322723e */ /* 0x000fe200000000ff */
[----:B------:R-:W-:Y:S01]  /*5d30*/  STS [R252+0x5800], R20 ;  /* 0x00580014fc007388 */ /* 0x000fe20000000800 */
[----:B------:R-:W-:Y:S01]  /*5d40*/  F2FP.F16.F32.PACK_AB R40, R41, R40 ;  /* 0x000000282928723e */ /* 0x000fe200000000ff */
[----:B--2---:R-:W-:Y:S01]  /*5d50*/  FMUL.FTZ R16, R105, UR5 ;  /* 0x0000000569107c20 */ /* 0x004fe20008410000 */
[----:B------:R-:W-:Y:S01]  /*5d60*/  F2FP.F16.F32.PACK_AB R42, R43, R42 ;  /* 0x0000002a2b2a723e */ /* 0x000fe200000000ff */
[----:B------:R-:W-:Y:S01]  /*5d70*/  STS [R252+0x5c00], R22 ;  /* 0x005c0016fc007388 */ /* 0x000fe20000000800 */
[----:B------:R-:W-:Y:S01]  /*5d80*/  F2FP.F16.F32.PACK_AB R36, R37, R36 ;  /* 0x000000242524723e */ /* 0x000fe200000000ff */
[----:B-1----:R-:W-:Y:S01]  /*5d90*/  FMUL.FTZ R18, R101, UR5 ;  /* 0x0000000565127c20 */ /* 0x002fe20008410000 */
[----:B------:R-:W-:Y:S01]  /*5da0*/  F2FP.F16.F32.PACK_AB R38, R39, R38 ;  /* 0x000000262726723e */ /* 0x000fe200000000ff */
[----:B------:R-:W-:Y:S01]  /*5db0*/  STS [R252+0x6000], R28 ;  /* 0x0060001cfc007388 */ /* 0x000fe20000000800 */
[----:B------:R-:W-:Y:S01]  /*5dc0*/  F2FP.F16.F32.PACK_AB R17, R17, R102 ;  /* 0x000000661111723e */ /* 0x000fe200000000ff */
[----:B------:R-:W-:Y:S01]  /*5dd0*/  @UP0 UIADD3 UR5, UR19, UR23, URZ ;  /* 0x0000001713050290 */ /* 0x000fe2000fffe03f */
[----:B------:R-:W-:Y:S01]  /*5de0*/  F2FP.F16.F32.PACK_AB R18, R18, R100 ;  /* 0x000000641212723e */ /* 0x000fe200000000ff */
[----:B------:R-:W-:Y:S01]  /*5df0*/  STS [R252+0x6400], R30 ;  /* 0x0064001efc007388 */ /* 0x000fe20000000800 */
[----:B------:R-:W-:Y:S01]  /*5e00*/  F2FP.F16.F32.PACK_AB R16, R16, R104 ;  /* 0x000000681010723e */ /* 0x000fe200000000ff */
[----:B------:R-:W-:Y:S01]  /*5e10*/  @UP0 ULDC.64 UR16, c[0x0][0x458] ;  /* 0x0001160000100ab9 */ /* 0x000fe20000000a00 */
[----:B------:R-:W-:Y:S01]  /*5e20*/  F2FP.F16.F32.PACK_AB R15, R15, R106 ;  /* 0x0000006a0f0f723e */ /* 0x000fe200000000ff */
[----:B------:R-:W-:Y:S01]  /*5e30*/  STS [R252+0x7000], R40 ;  /* 0x00700028fc007388 */ /* 0x000fe20000000800 */
[----:B------:R-:W-:Y:S01]  /*5e40*/  F2FP.F16.F32.PACK_AB R14, R14, R112 ;  /* 0x000000700e0e723e */ /* 0x000fe200000000ff */
[----:B------:R-:W-:Y:S01]  /*5e50*/  @UP0 UIMAD.WIDE.U32 UR10, UR5, UR16, URZ ;  /* 0x00000010050a02a5 */ /* 0x000fe2000f8e003f */
[----:B------:R-:W-:Y:S01]  /*5e60*/  F2FP.F16.F32.PACK_AB R13, R13, R114 ;  /* 0x000000720d0d723e */ /* 0x000fe200000000ff */
[----:B------:R-:W-:Y:S01]  /*5e70*/  STS [R252+0x7400], R42 ;  /* 0x0074002afc007388 */ /* 0x000fe20000000800 */
[----:B------:R-:W-:Y:S01]  /*5e80*/  F2FP.F16.F32.PACK_AB R12, R12, R108 ;  /* 0x0000006c0c0c723e */ /* 0x000fe200000000ff */
[----:B------:R-:W-:Y:S01]  /*5e90*/  @UP0 UIMAD.WIDE.U32 UR12, UR9, UR14, URZ ;  /* 0x0000000e090c02a5 */ /* 0x000fe2000f8e003f */
[----:B------:R-:W-:Y:S01]  /*5ea0*/  F2FP.F16.F32.PACK_AB R11, R11, R110 ;  /* 0x0000006e0b0b723e */ /* 0x000fe200000000ff */
[----:B------:R-:W-:Y:S01]  /*5eb0*/  STS [R252+0x6800], R32 ;  /* 0x00680020fc007388 */ /* 0x000fe20000000800 */
[----:B------:R-:W-:Y:S01]  /*5ec0*/  F2FP.F16.F32.PACK_AB R10, R10, R116 ;  /* 0x000000740a0a723e */ /* 0x000fe200000000ff */
[----:B------:R-:W-:Y:S01]  /*5ed0*/  @UP0 UIMAD UR5, UR5, UR17, URZ ;  /* 0x00000011050502a4 */ /* 0x000fe2000f8e023f */
[----:B------:R-:W-:Y:S01]  /*5ee0*/  F2FP.F16.F32.PACK_AB R9, R9, R118 ;  /* 0x000000760909723e */ /* 0x000fe200000000ff */
[----:B------:R-:W-:Y:S01]  /*5ef0*/  STS [R252+0x6c00], R34 ;  /* 0x006c0022fc007388 */ /* 0x000fe20000000800 */
[----:B------:R-:W-:Y:S01]  /*5f00*/  F2FP.F16.F32.PACK_AB R8, R8, R120 ;  /* 0x000000780808723e */ /* 0x000fe200000000ff */
[----:B------:R-:W-:Y:S01]  /*5f10*/  @UP0 UIMAD UR9, UR9, UR15, URZ ;  /* 0x0000000f090902a4 */ /* 0x000fe2000f8e023f */
[----:B------:R-:W-:Y:S01]  /*5f20*/  F2FP.F16.F32.PACK_AB R7, R7, R122 ;  /* 0x0000007a0707723e */ /* 0x000fe200000000ff */
[----:B------:R-:W-:Y:S01]  /*5f30*/  STS [R252+0x7800], R36 ;  /* 0x00780024fc007388 */ /* 0x000fe20000000800 */
[----:B------:R-:W-:Y:S01]  /*5f40*/  F2FP.F16.F32.PACK_AB R6, R6, R128 ;  /* 0x000000800606723e */ /* 0x000fe200000000ff */
[----:B------:R-:W-:Y:S01]  /*5f50*/  @UP0 UIADD3 UR23, UR11, UR5, URZ ;  /* 0x000000050b170290 */ /* 0x000fe2000fffe03f */
[----:B------:R-:W-:Y:S01]  /*5f60*/  F2FP.F16.F32.PACK_AB R5, R5, R130 ;  /* 0x000000820505723e */ /* 0x000fe200000000ff */
[----:B------:R-:W-:Y:S01]  /*5f70*/  STS [R252+0x7c00], R38 ;  /* 0x007c0026fc007388 */ /* 0x000fe20000000800 */
[----:B------:R-:W-:Y:S01]  /*5f80*/  F2FP.F16.F32.PACK_AB R0, R0, R126 ;  /* 0x0000007e0000723e */ /* 0x000fe200000000ff */
[----:B------:R-:W-:Y:S01]  /*5f90*/  @UP0 UIADD3 UR21, UR13, UR9, URZ ;  /* 0x000000090d150290 */ /* 0x000fe2000fffe03f */
[----:B------:R-:W-:Y:S01]  /*5fa0*/  PLOP3.LUT P0, PT, PT, PT, UP0, 0x80, 0x0 ;  /* 0x000000000000781c */ /* 0x000fe20003f0f008 */
[----:B------:R-:W-:Y:S01]  /*5fb0*/  STS [R252], R18 ;  /* 0x00000012fc007388 */ /* 0x000fe20000000800 */
[----:B------:R-:W-:Y:S01]  /*5fc0*/  F2FP.F16.F32.PACK_AB R4, R4, R124 ;  /* 0x0000007c0404723e */ /* 0x000fe200000000ff */
[----:B------:R-:W-:Y:S01]  /*5fd0*/  @UP0 UMOV UR20, UR12 ;  /* 0x0000000c00140c82 */ /* 0x000fe20008000000 */
[----:B------:R-:W-:Y:S01]  /*5fe0*/  @UP0 UMOV UR18, UR10 ;  /* 0x0000000a00120c82 */ /* 0x000fe20008000000 */
        /* <DEDUP_REMOVED lines=14> */
[----:B------:R1:W-:Y:S02]  /*60d0*/  STS [R252+0x3800], R4 ;  /* 0x00380004fc007388 */ /* 0x0003e40000000800 */
[----:B-1----:R-:W-:Y:S01]  /*60e0*/  SHF.R.S32.HI R4, RZ, 0x1f, R19 ;  /* 0x0000001fff047819 */ /* 0x002fe20000011413 */
[----:B------:R-:W-:Y:S06]  /*60f0*/  @P0 BRA `(.L_x_91) ;  /* 0x0000000000340947 */ /* 0x000fec0003800000 */
        /* <DEDUP_REMOVED lines=13> */
.L_x_91:
        /* <DEDUP_REMOVED lines=13> */
[----:B------:R-:W-:Y:S02]  /*62a0*/  UMOV UR18, UR10 ;  /* 0x0000000a00127c82 */ /* 0x000fe40008000000 */
.L_x_92:
[----:B------:R-:W-:Y:S01]  /*62b0*/  LEA.HI R4, R4, R19, RZ, 0x3 ;  /* 0x0000001304047211 */ /* 0x000fe200078f18ff */
[----:B------:R-:W-:Y:S01]  /*62c0*/  UIMAD UR8, UR22, -0x20, UR8 ;  /* 0xffffffe0160878a4 */ /* 0x000fe2000f8e0208 */
[----:B------:R-:W-:Y:S02]  /*62d0*/  BAR.SYNC.DEFER_BLOCKING 0x0 ;  /* 0x0000000000007b1d */ /* 0x000fe40000010000 */
[----:B------:R-:W-:-:S04]  /*62e0*/  SHF.R.S32.HI R0, RZ, 0x3, R4 ;  /* 0x00000003ff007819 */ /* 0x000fc80000011404 */
[----:B------:R-:W-:-:S13]  /*62f0*/  ISETP.GE.AND P0, PT, R0, UR8, PT ;  /* 0x0000000800007c0c */ /* 0x000fda000bf06270 */
[----:B------:R-:W-:Y:S05]  /*6300*/  @P0 BRA `(.L_x_83) ;  /* 0x0000000000d80947 */ /* 0x000fea0003800000 */
[----:B------:R-:W-:Y:S01]  /*6310*/  USHF.L.U32 UR5, UR22, 0x5, URZ ;  /* 0x0000000516057899 */ /* 0x000fe2000800063f */
[----:B------:R-:W-:Y:S01]  /*6320*/  LOP3.LUT R5, R4, 0xfffffff8, RZ, 0xc0, !PT ;  /* 0xfffffff804057812 */ /* 0x000fe200078ec0ff */
[----:B------:R-:W1:Y:S01]  /*6330*/  LDS.128 R40, [R237+0x12000] ;  /* 0x01200000ed287984 */ /* 0x000e620000000c00 */
[----:B------:R-:W-:Y:S01]  /*6340*/  SHF.R.S32.HI R8, RZ, 0x1f, R0 ;  /* 0x0000001fff087819 */ /* 0x000fe20000011400 */
[----:B------:R-:W-:Y:S02]  /*6350*/  USHF.R.S32.HI UR11, URZ, 0x1f, UR54 ;  /* 0x0000001f3f0b7899 */ /* 0x000fe40008011436 */
[----:B------:R-:W-:Y:S01]  /*6360*/  IMAD.U32 R4, RZ, RZ, UR5 ;  /* 0x00000005ff047e24 */ /* 0x000fe2000f8e00ff */
[----:B------:R-:W-:Y:S01]  /*6370*/  IADD3 R0, P0, R0, UR5, RZ ;  /* 0x0000000500007c10 */ /* 0x000fe2000ff1e0ff */
[----:B------:R-:W-:Y:S01]  /*6380*/  IMAD.IADD R5, R19, 0x1, -R5 ;  /* 0x0000000113057824 */ /* 0x000fe200078e0a05 */
[----:B------:R-:W-:Y:S01]  /*6390*/  LDS.128 R12, [R237+0x10000] ;  /* 0x01000000ed0c7984 */ /* 0x000fe20000000c00 */
[----:B------:R-:W-:Y:S01]  /*63a0*/  ULDC.64 UR8, c[0x0][0x468] ;  /* 0x00011a0000087ab9 */ /* 0x000fe20000000a00 */
[----:B------:R-:W-:Y:S01]  /*63b0*/  LEA.HI.X.SX32 R8, R4, R8, 0x1, P0 ;  /* 0x0000000804087211 */ /* 0x000fe200000f0eff */
[----:B------:R-:W-:Y:S01]  /*63c0*/  IMAD.SHL.U32 R4, R5, 0x8, RZ ;  /* 0x0000000805047824 */ /* 0x000fe200078e00ff */
[----:B------:R-:W2:Y:S01]  /*63d0*/  LDS.128 R16, [R237+0x11000] ;  /* 0x01100000ed107984 */ /* 0x000ea20000000c00 */
[----:B------:R-:W-:-:S02]  /*63e0*/  UIMAD UR5, UR11, UR8, URZ ;  /* 0x000000080b0572a4 */ /* 0x000fc4000f8e023f */
[C---:B------:R-:W-:Y:S01]  /*63f0*/  IMAD R9, R8.reuse, UR14, RZ ;  /* 0x0000000e08097c24 */ /* 0x040fe2000f8e02ff */
[--C-:B------:R-:W-:Y:S01]  /*6400*/  SHF.R.S32.HI R5, RZ, 0x1f, R4.reuse ;  /* 0x0000001fff057819 */ /* 0x100fe20000011404 */
[----:B------:R-:W3:Y:S01]  /*6410*/  LDS.128 R20, [R237+0x13000] ;  /* 0x01300000ed147984 */ /* 0x000ee20000000c00 */
[----:B------:R-:W-:Y:S01]  /*6420*/  IMAD R8, R8, UR16, RZ ;  /* 0x0000001008087c24 */ /* 0x000fe2000f8e02ff */
[----:B------:R-:W-:Y:S01]  /*6430*/  UIMAD UR10, UR54, UR9, UR5 ;  /* 0x00000009360a72a4 */ /* 0x000fe2000f8e0205 */
[C---:B------:R-:W-:Y:S01]  /*6440*/  IMAD R9, R0.reuse, UR15, R9 ;  /* 0x0000000f00097c24 */ /* 0x040fe2000f8e0209 */
[----:B------:R-:W4:Y:S01]  /*6450*/  LDS.128 R32, [R237+0x16000] ;  /* 0x01600000ed207984 */ /* 0x000f220000000c00 */
[----:B------:R-:W-:-:S03]  /*6460*/  IMAD.WIDE.U32 R6, R0, UR14, R4 ;  /* 0x0000000e00067c25 */ /* 0x000fc6000f8e0004 */
[----:B------:R-:W4:Y:S01]  /*6470*/  LDS.128 R28, [R237+0x15000] ;  /* 0x01500000ed1c7984 */ /* 0x000f220000000c00 */
[----:B------:R-:W-:Y:S01]  /*6480*/  IMAD.WIDE.U32 R4, R0, UR16, R4 ;  /* 0x0000001000047c25 */ /* 0x000fe2000f8e0004 */
[----:B------:R-:W-:Y:S02]  /*6490*/  IADD3 R6, P0, R6, UR20, RZ ;  /* 0x0000001406067c10 */ /* 0x000fe4000ff1e0ff */
[----:B------:R-:W4:Y:S01]  /*64a0*/  LDS.128 R24, [R237+0x14000] ;  /* 0x01400000ed187984 */ /* 0x000f220000000c00 */
[----:B------:R-:W-:Y:S01]  /*64b0*/  IMAD R0, R0, UR17, R8 ;  /* 0x0000001100007c24 */ /* 0x000fe2000f8e0208 */
[----:B------:R-:W-:Y:S02]  /*64c0*/  IADD3.X R7, R7, UR21, R9, P0, !PT ;  /* 0x0000001507077c10 */ /* 0x000fe400087fe409 */
[----:B------:R-:W4:Y:S01]  /*64d0*/  LDS.128 R36, [R237+0x17000] ;  /* 0x01700000ed247984 */ /* 0x000f220000000c00 */
[----:B------:R-:W-:Y:S02]  /*64e0*/  IADD3 R8, P0, R4, UR18, RZ ;  /* 0x0000001204087c10 */ /* 0x000fe4000ff1e0ff */
[----:B------:R-:W-:Y:S01]  /*64f0*/  MOV R4, UR8 ;  /* 0x0000000800047c02 */ /* 0x000fe20008000f00 */
[----:B------:R-:W-:Y:S01]  /*6500*/  ULDC.64 UR8, c[0x0][0x470] ;  /* 0x00011c0000087ab9 */ /* 0x000fe20000000a00 */
[----:B------:R-:W-:Y:S01]  /*6510*/  IADD3.X R9, R5, UR23, R0, P0, !PT ;  /* 0x0000001705097c10 */ /* 0x000fe200087fe400 */
[----:B------:R-:W-:Y:S01]  /*6520*/  UIMAD UR5, UR11, UR8, URZ ;  /* 0x000000080b0572a4 */ /* 0x000fe2000f8e023f */
[----:B------:R-:W-:-:S02]  /*6530*/  IMAD.U32 R0, RZ, RZ, UR8 ;  /* 0x00000008ff007e24 */ /* 0x000fc4000f8e00ff */
[----:B------:R-:W-:Y:S01]  /*6540*/  IMAD.WIDE.U32 R4, R4, UR54, R6 ;  /* 0x0000003604047c25 */ /* 0x000fe2000f8e0006 */
[----:B------:R-:W-:-:S03]  /*6550*/  UIMAD UR5, UR54, UR9, UR5 ;  /* 0x00000009360572a4 */ /* 0x000fc6000f8e0205 */
[----:B------:R-:W-:Y:S01]  /*6560*/  ULDC.64 UR8, c[0x0][0x3f0] ;  /* 0x0000fc0000087ab9 */ /* 0x000fe20000000a00 */
[----:B------:R-:W-:Y:S01]  /*6570*/  VIADD R5, R5, UR10 ;  /* 0x0000000a05057c36 */ /* 0x000fe20008000000 */
[----:B------:R-:W-:Y:S01]  /*6580*/  LEA R6, P0, R4, UR8, 0x1 ;  /* 0x0000000804067c11 */ /* 0x000fe2000f8008ff */
[----:B------:R-:W-:-:S03]  /*6590*/  IMAD.WIDE.U32 R8, R0, UR54, R8 ;  /* 0x0000003600087c25 */ /* 0x000fc6000f8e0008 */
[----:B------:R-:W-:Y:S01]  /*65a0*/  LEA.HI.X R7, R4, UR9, R5, 0x1, P0 ;  /* 0x0000000904077c11 */ /* 0x000fe200080f0c05 */
[----:B------:R-:W-:Y:S01]  /*65b0*/  ULDC.64 UR8, c[0x0][0x3f8] ;  /* 0x0000fe0000087ab9 */ /* 0x000fe20000000a00 */
[----:B------:R-:W-:Y:S02]  /*65c0*/  IADD3 R0, R9, UR5, RZ ;  /* 0x0000000509007c10 */ /* 0x000fe4000fffe0ff */
[C---:B------:R-:W-:Y:S01]  /*65d0*/  LEA R4, P0, R8.reuse, UR8, 0x1 ;  /* 0x0000000808047c11 */ /* 0x040fe2000f8008ff */
[----:B-1----:R1:W-:Y:S03]  /*65e0*/  STG.E.128 desc[UR6][R6.64+0x100], R40 ;  /* 0x0001002806007986 */ /* 0x0023e6000c101d06 */
[----:B------:R-:W-:Y:S01]  /*65f0*/  LEA.HI.X R5, R8, UR9, R0, 0x1, P0 ;  /* 0x0000000908057c11 */ /* 0x000fe200080f0c00 */
[----:B--2---:R1:W-:Y:S04]  /*6600*/  STG.E.128 desc[UR6][R6.64+0x80], R16 ;  /* 0x0000801006007986 */ /* 0x0043e8000c101d06 */
[----:B------:R1:W-:Y:S04]  /*6610*/  STG.E.128 desc[UR6][R6.64], R12 ;  /* 0x0000000c06007986 */ /* 0x0003e8000c101d06 */
[----:B---3--:R1:W-:Y:S04]  /*6620*/  STG.E.128 desc[UR6][R6.64+0x180], R20 ;  /* 0x0001801406007986 */ /* 0x0083e8000c101d06 */
[----:B----4-:R1:W-:Y:S04]  /*6630*/  STG.E.128 desc[UR6][R4.64+0x100], R32 ;  /* 0x0001002004007986 */ /* 0x0103e8000c101d06 */
[----:B------:R1:W-:Y:S04]  /*6640*/  STG.E.128 desc[UR6][R4.64+0x80], R28 ;  /* 0x0000801c04007986 */ /* 0x0003e8000c101d06 */
[----:B------:R1:W-:Y:S04]  /*6650*/  STG.E.128 desc[UR6][R4.64], R24 ;  /* 0x0000001804007986 */ /* 0x0003e8000c101d06 */
[----:B------:R1:W-:Y:S02]  /*6660*/  STG.E.128 desc[UR6][R4.64+0x180], R36 ;  /* 0x0001802404007986 */ /* 0x0003e4000c101d06 */
.L_x_83:
[----:B------:R-:W-:Y:S05]  /*6670*/  BSYNC B1 ;  /* 0x0000000000017941 */ /* 0x000fea0003800000 */
.L_x_75:
[----:B-12---:R-:W2:Y:S01]  /*6680*/  LDL R4, [R1+0xc] ;  /* 0x00000c0001047983 */ /* 0x006ea20000100800 */
[----:B------:R-:W-:Y:S02]  /*6690*/  ULDC UR5, c[0x0][0xc] ;  /* 0x0000030000057ab9 */ /* 0x000fe40000000800 */
[----:B------:R-:W-:Y:S01]  /*66a0*/  UIADD3 UR22, UR5, UR22, URZ ;  /* 0x0000001605167290 */ /* 0x000fe2000fffe03f */
[----:B--2---:R-:W-:-:S13]  /*66b0*/  R2UR UR8, R4 ;  /* 0x00000000040872ca */ /* 0x004fda00000e0000 */
[----:B------:R-:W-:-:S06]  /*66c0*/  UISETP.GE.AND UP0, UPT, UR22, UR8, UPT ;  /* 0x000000081600728c */ /* 0x000fcc000bf06270 */
[----:B------:R-:W-:-:S13]  /*66d0*/  PLOP3.LUT P0, PT, PT, PT, UP0, 0x80, 0x0 ;  /* 0x000000000000781c */ /* 0x000fda0003f0f008 */
[----:B------:R-:W-:Y:S05]  /*66e0*/  @P0 BRA `(.L_x_93) ;  /* 0x0000000000040947 */ /* 0x000fea0003800000 */
[----:B------:R-:W-:Y:S05]  /*66f0*/  BRA `(.L_x_94) ;  /* 0xffffffa4000c7947 */ /* 0x000fea000383ffff */
.L_x_93:
[----:B------:R-:W-:Y:S05]  /*6700*/  EXIT ;  /* 0x000000000000794d */ /* 0x000fea0003800000 */
.L_x_95:
        /* <DEDUP_REMOVED lines=15> */
.L_x_1032:


//--------------------- .text._ZN5flash44flash_bwd_dq_dk_dv_loop_seqk_parallel_kernelI23Flash_bwd_kernel_traitsILi256ELi64ELi32ELi8ELi4ELi1ELi2ELb1ELb1EN7cutlass6half_tE19Flash_kernel_traitsILi256ELi64ELi32ELi8ES3_EELb0ELb1ELb0ELb0ELb0ELb1ELb1EEEvNS_16Flash_bwd_paramsE --------------------------
	.section	.text._ZN5flash44flash_bwd_dq_dk_dv_loop_seqk_parallel_kernelI23Flash_bwd_kernel_traitsILi256ELi64ELi32ELi8ELi4ELi1ELi2ELb1ELb1EN7cutlass6half_tE19Flash_kernel_traitsILi256ELi64ELi32ELi8ES3_EELb0ELb1ELb0ELb0ELb0ELb1ELb1EEEvNS_16Flash_bwd_paramsE,"ax",@progbits
	.align	128
        .global         _ZN5flash44flash_bwd_dq_dk_dv_loop_seqk_parallel_kernelI23Flash_bwd_kernel_traitsILi256ELi64ELi32ELi8ELi4ELi1ELi2ELb1ELb1EN7cutlass6half_tE19Flash_kernel_traitsILi256ELi64ELi32ELi8ES3_EELb0ELb1ELb0ELb0ELb0ELb1ELb1EEEvNS_16Flash_bwd_paramsE
        .type           _ZN5flash44flash_bwd_dq_dk_dv_loop_seqk_parallel_kernelI23Flash_bwd_kernel_traitsILi256ELi64ELi32ELi8ELi4ELi1ELi2ELb1ELb1EN7cutlass6half_tE19Flash_kernel_traitsILi256ELi64ELi32ELi8ES3_EELb0ELb1ELb0ELb0ELb0ELb1ELb1EEEvNS_16Flash_bwd_paramsE,@function
        .size           _ZN5flash44flash_bwd_dq_dk_dv_loop_seqk_parallel_kernelI23Flash_bwd_kernel_traitsILi256ELi64ELi32ELi8ELi4ELi1ELi2ELb1ELb1EN7cutlass6half_tE19Flash_kernel_traitsILi256ELi64ELi32ELi8ES3_EELb0ELb1ELb0ELb0ELb0ELb1ELb1EEEvNS_16Flash_bwd_paramsE,(.L_x_1033 - _ZN5flash44flash_bwd_dq_dk_dv_loop_seqk_parallel_kernelI23Flash_bwd_kernel_traitsILi256ELi64ELi32ELi8ELi4ELi1ELi2ELb1ELb1EN7cutlass6half_tE19Flash_kernel_traitsILi256ELi64ELi32ELi8ES3_EELb0ELb1ELb0ELb0ELb0ELb1ELb1EEEvNS_16Flash_bwd_paramsE)
        .other          _ZN5flash44flash_bwd_dq_dk_dv_loop_seqk_parallel_kernelI23Flash_bwd_kernel_traitsILi256ELi64ELi32ELi8ELi4ELi1ELi2ELb1ELb1EN7cutlass6half_tE19Flash_kernel_traitsILi256ELi64ELi32ELi8ES3_EELb0ELb1ELb0ELb0ELb0ELb1ELb1EEEvNS_16Flash_bwd_paramsE,@"STO_CUDA_ENTRY STV_DEFAULT"
_ZN5flash44flash_bwd_dq_dk_dv_loop_seqk_parallel_kernelI23Flash_bwd_kernel_traitsILi256ELi64ELi32ELi8ELi4ELi1ELi2ELb1ELb1EN7cutlass6half_tE19Flash_kernel_traitsILi256ELi64ELi32ELi8ES3_EELb0ELb1ELb0ELb0ELb0ELb1ELb1EEEvNS_16Flash_bwd_paramsE:
.text._ZN5flash44flash_bwd_dq_dk_dv_loop_seqk_parallel_kernelI23Flash_bwd_kernel_traitsILi256ELi64ELi32ELi8ELi4ELi1ELi2ELb1ELb1EN7cutlass6half_tE19Flash_kernel_traitsILi256ELi64ELi32ELi8ES3_EELb0ELb1ELb0ELb0ELb0ELb1ELb1EEEvNS_16Flash_bwd_paramsE:
        /* <DEDUP_REMOVED lines=179> */
.L_x_116:
        /* <DEDUP_REMOVED lines=67> */
.L_x_96:
        /* <DEDUP_REMOVED lines=132> */
.L_x_98:
        /* <DEDUP_REMOVED lines=13> */
.L_x_99:
        /* <DEDUP_REMOVED lines=11> */
.L_x_100:
[----:B------:R-:W-:-:S04]  /*1920*/  UIMAD UR5, UR45, UR59, UR54 ;  /* 0x0000003b2d0572a4 */ /* 0x000fc8000f8e0236 */
[----:B------:R-:W-:-:S12]  /*1930*/  UIMAD UR5, UR5, UR58, URZ ;  /* 0x0000003a050572a4 */ /* 0x000fd8000f8e023f */
.L_x_101:
[----:B------:R-:W1:Y:S01]  /*1940*/  S2R R19, SR_TID.X ;  /* 0x0000000000137919 */ /* 0x000e620000002100 */
[----:B------:R-:W2:Y:S01]  /*1950*/  LDC.64 R12, c[0x0][0x420] ;  /* 0x00010800ff0c7b82 */ /* 0x000ea20000000a00 */
[----:B------:R-:W-:Y:S01]  /*1960*/  UIADD3 UR39, UR16, UR5, URZ ;  /* 0x0000000510277290 */ /* 0x000fe2000fffe03f */
[----:B------:R-:W-:Y:S01]  /*1970*/  BSSY B1, `(.L_x_97) ;  /* 0x0000502000017945 */ /* 0x000fe20003800000 */
[----:B------:R-:W-:Y:S01]  /*1980*/  UIADD3 UR5, -UR8, UR25, UR26 ;  /* 0x0000001908057290 */ /* 0x000fe2000fffe11a */
[----:B------:R-:W-:Y:S01]  /*1990*/  ULDC UR9, c[0x0][0x398] ;  /* 0x0000e60000097ab9 */ /* 0x000fe20000000800 */
[----:B------:R-:W-:Y:S02]  /*19a0*/  UIMAD UR13, UR60, UR59, URZ ;  /* 0x0000003b3c0d72a4 */ /* 0x000fe4000f8e023f */
[----:B------:R-:W-:Y:S02]  /*19b0*/  UIADD3 UR5, UR5, -UR9, URZ ;  /* 0x8000000905057290 */ /* 0x000fe4000fffe03f */
[----:B------:R-:W-:-:S02]  /*19c0*/  UIADD3 UR38, UR16, UR15, URZ ;  /* 0x0000000f10267290 */ /* 0x000fc4000fffe03f */
[----:B------:R-:W-:Y:S02]  /*19d0*/  USHF.L.U32 UR9, UR13, 0x6, URZ ;  /* 0x000000060d097899 */ /* 0x000fe4000800063f */
[----:B------:R-:W-:Y:S02]  /*19e0*/  USHF.R.S32.HI UR15, URZ, 0x1f, UR5 ;  /* 0x0000001f3f0f7899 */ /* 0x000fe40008011405 */
[----:B------:R-:W-:Y:S02]  /*19f0*/  UIADD3 UR17, UP2, UP0, UR28, UR9, UR49 ;  /* 0x000000091c117290 */ /* 0x000fe4000f85e031 */
[----:B------:R-:W-:Y:S02]  /*1a00*/  ULEA.HI UR15, UR15, UR5, URZ, 0x6 ;  /* 0x000000050f0f7291 */ /* 0x000fe4000f8f303f */
[----:B------:R-:W-:Y:S02]  /*1a10*/  USHF.R.S32.HI UR9, URZ, 0x1f, UR9 ;  /* 0x0000001f3f097899 */ /* 0x000fe40008011409 */
[----:B------:R-:W-:Y:S01]  /*1a20*/  USHF.R.S32.HI UR15, URZ, 0x6, UR15 ;  /* 0x000000063f0f7899 */ /* 0x000fe2000801140f */
[----:B--2---:R-:W-:Y:S01]  /*1a30*/  IMAD R14, R12, UR27, RZ ;  /* 0x0000001b0c0e7c24 */ /* 0x004fe2000f8e02ff */
[----:B------:R-:W-:Y:S01]  /*1a40*/  ULDC.64 UR18, c[0x0][0x258] ;  /* 0x0000960000127ab9 */ /* 0x000fe20000000a00 */
[----:B------:R-:W-:-:S02]  /*1a50*/  UIADD3.X UR5, UR48, UR9, UR52, UP2, UP0 ;  /* 0x0000000930057290 */ /* 0x000fc400097e0434 */
[----:B------:R-:W-:Y:S01]  /*1a60*/  IMAD R14, R13, UR16, R14 ;  /* 0x000000100d0e7c24 */ /* 0x000fe2000f8e020e */
[----:B------:R-:W-:Y:S01]  /*1a70*/  UIADD3 UR9, UP3, UP2, UR53, UR17, UR56 ;  /* 0x0000001135097290 */ /* 0x000fe2000fa7e038 */
[----:B-1----:R-:W-:Y:S01]  /*1a80*/  SHF.R.S32.HI R15, RZ, 0x1f, R19 ;  /* 0x0000001fff0f7819 */ /* 0x002fe20000011413 */
[----:B------:R-:W-:Y:S02]  /*1a90*/  USHF.R.S32.HI UR14, URZ, 0x1f, UR54 ;  /* 0x0000001f3f0e7899 */ /* 0x000fe40008011436 */
[----:B------:R-:W-:Y:S01]  /*1aa0*/  UISETP.LT.AND UP0, UPT, URZ, UR15, UPT ;  /* 0x0000000f3f00728c */ /* 0x000fe2000bf01270 */
[----:B------:R-:W-:Y:S01]  /*1ab0*/  LEA.HI R4, R15, R19, RZ, 0x3 ;  /* 0x000000130f047211 */ /* 0x000fe200078f18ff */
[----:B------:R-:W-:Y:S02]  /*1ac0*/  UIADD3.X UR5, UR51, UR5, UR47, UP3, UP2 ;  /* 0x0000000533057290 */ /* 0x000fe40009fe442f */
[----:B------:R-:W-:Y:S01]  /*1ad0*/  USEL UR15, URZ, UR15, !UP0 ;  /* 0x0000000f3f0f7287 */ /* 0x000fe2000c000000 */
[----:B------:R-:W-:Y:S01]  /*1ae0*/  SHF.R.S32.HI R0, RZ, 0x3, R4 ;  /* 0x00000003ff007819 */ /* 0x000fe20000011404 */
[----:B------:R-:W-:Y:S01]  /*1af0*/  ULDC.64 UR28, c[0x0][0x400] ;  /* 0x00010000001c7ab9 */ /* 0x000fe20000000a00 */
[----:B------:R-:W-:Y:S01]  /*1b00*/  LOP3.LUT R4, R4, 0xfffffff8, RZ, 0xc0, !PT ;  /* 0xfffffff804047812 */ /* 0x000fe200078ec0ff */
[----:B------:R-:W-:Y:S01]  /*1b10*/  UISETP.GT.AND UP0, UPT, UR44, UR15, UPT ;  /* 0x0000000f2c00728c */ /* 0x000fe2000bf04270 */
[----:B------:R-:W-:Y:S01]  /*1b20*/  SHF.R.S32.HI R20, RZ, 0x1f, R0 ;  /* 0x0000001fff147819 */ /* 0x000fe20000011400 */
[----:B------:R-:W-:Y:S01]  /*1b30*/  ULDC.64 UR58, c[0x0][0x2b0] ;  /* 0x0000ac00003a7ab9 */ /* 0x000fe20000000a00 */
[----:B------:R-:W-:Y:S01]  /*1b40*/  IADD3 R8, P1, R0, UR16, RZ ;  /* 0x0000001000087c10 */ /* 0x000fe2000ff3e0ff */
[----:B------:R-:W-:Y:S01]  /*1b50*/  IMAD.IADD R17, R19, 0x1, -R4 ;  /* 0x0000000113117824 */ /* 0x000fe200078e0a04 */
[----:B------:R-:W-:Y:S01]  /*1b60*/  ULDC.64 UR42, c[0x0][0x210] ;  /* 0x00008400002a7ab9 */ /* 0x000fe20000000a00 */
[----:B------:R-:W-:Y:S01]  /*1b70*/  ULDC.64 UR40, c[0x0][0x3e0] ;  /* 0x0000f80000287ab9 */ /* 0x000fe20000000a00 */
        /* <DEDUP_REMOVED lines=12> */
[----:B------:R-:W-:Y:S01]  /*1c40*/  IMAD.U32 R15, RZ, RZ, UR10 ;  /* 0x0000000aff0f7e24 */ /* 0x000fe2000f8e00ff */
[----:B------:R-:W-:Y:S01]  /*1c50*/  IADD3.X R9, R5, UR50, RZ, P1, !PT ;  /* 0x0000003205097c10 */ /* 0x000fe20008ffe4ff */
[----:B------:R-:W-:Y:S01]  /*1c60*/  UIMAD UR11, UR54, UR11, UR12 ;  /* 0x0000000b360b72a4 */ /* 0x000fe2000f8e020c */
[----:B------:R-:W-:Y:S01]  /*1c70*/  LOP3.LUT R16, R7, 0xffffffe0, RZ, 0xc0, !PT ;  /* 0xffffffe007107812 */ /* 0x000fe200078ec0ff */
[----:B------:R-:W-:Y:S01]  /*1c80*/  UIMAD UR14, UR14, UR18, URZ ;  /* 0x000000120e0e72a4 */ /* 0x000fe2000f8e023f */
[----:B------:R-:W-:Y:S01]  /*1c90*/  SHF.R.S32.HI R7, RZ, 0x5, R7 ;  /* 0x00000005ff077819 */ /* 0x000fe20000011407 */
[----:B------:R-:W-:-:S02]  /*1ca0*/  IMAD.WIDE.U32 R8, R12, UR16, R8 ;  /* 0x000000100c087c25 */ /* 0x000fc4000f8e0008 */
[----:B------:R-:W-:Y:S02]  /*1cb0*/  UIMAD UR14, UR54, UR19, UR14 ;  /* 0x00000013360e72a4 */ /* 0x000fe4000f8e020e */
[----:B------:R-:W-:Y:S02]  /*1cc0*/  IMAD.IADD R16, R19, 0x1, -R16 ;  /* 0x0000000113107824 */ /* 0x000fe400078e0a10 */
[----:B------:R-:W-:Y:S02]  /*1cd0*/  IMAD.IADD R9, R9, 0x1, R14 ;  /* 0x0000000109097824 */ /* 0x000fe400078e020e */
[----:B------:R-:W-:Y:S02]  /*1ce0*/  IMAD.U32 R14, RZ, RZ, UR18 ;  /* 0x00000012ff0e7e24 */ /* 0x000fe4000f8e00ff */
[----:B------:R-:W-:Y:S02]  /*1cf0*/  IMAD R7, R7, UR13, R16 ;  /* 0x0000000d07077c24 */ /* 0x000fe4000f8e0210 */
[----:B------:R-:W-:-:S03]  /*1d00*/  IMAD.WIDE.U32 R10, R14, UR54, R10 ;  /* 0x000000360e0a7c25 */ /* 0x000fc6000f8e000a */
[----:B------:R-:W-:Y:S01]  /*1d10*/  IADD3 R14, P1, R7, UR9, RZ ;  /* 0x00000009070e7c10 */ /* 0x000fe2000ff3e0ff */
        /* <DEDUP_REMOVED lines=49> */
.L_x_103:
        /* <DEDUP_REMOVED lines=13> */
.L_x_104:
        /* <DEDUP_REMOVED lines=42> */
.L_x_102:
        /* <DEDUP_REMOVED lines=33> */
.L_x_107:
[----:B------:R-:W-:Y:S05]  /*25b0*/  BSYNC B0 ;  /* 0x0000000000007941 */ /* 0x000fea0003800000 */
.L_x_106:
        /* <DEDUP_REMOVED lines=98> */
.L_x_109:
[----:B------:R-:W-:Y:S05]  /*2be0*/  BSYNC B0 ;  /* 0x0000000000007941 */ /* 0x000fea0003800000 */
.L_x_108:
        /* <DEDUP_REMOVED lines=45> */
[----:B------:R-:W-:Y:S01]  /*2ec0*/  ULDC UR21, c[0x0][0x2dc] ;  /* 0x0000b70000157ab9 */ /* 0x000fe20000000800 */
        /* <DEDUP_REMOVED lines=29> */
.L_x_112:
        /* <DEDUP_REMOVED lines=72> */
[----:B--2---:R-:W-:Y:S03]  /*3520*/  MOV R0, UR22 ;  /* 0x0000001600007c02 */ /* 0x004fe60008000f00 */
[----:B------:R-:W1:Y:S01]  /*3530*/  LDSM.16.M88.4 R52, [R229+-0x1000] ;  /* 0xfff00000e534783b */ /* 0x000e620000000200 */
[----:B----4-:R-:W-:Y:S02]  /*3540*/  @!P0 LEA R0, R0, R68, 0x5 ;  /* 0x0000004400008211 */ /* 0x010fe400078e28ff */
[----:B------:R-:W-:Y:S10]  /*3550*/  MOV R68, 0x8 ;  /* 0x0000000800447802 */ /* 0x000ff40000000f00 */
        /* <DEDUP_REMOVED lines=11> */
[----:B------:R-:W-:Y:S11]  /*3610*/  HMMA.16816.F32 R8, R48, R54, R8 ;  /* 0x000000363008723c */ /* 0x000ff60000001808 */
[----:B------:R-:W-:Y:S07]  /*3620*/  @!UPT UIADD3 URZ, URZ, URZ, URZ ;  /* 0x0000003f3f3ff290 */ /* 0x000fee000fffe03f */
[C---:B--2---:R-:W-:Y:S06]  /*3630*/  HMMA.16816.F32 R4, R56.reuse, R60, R4 ;  /* 0x0000003c3804723c */ /* 0x044fec0000001804 */
[----:B------:R-:W-:Y:S11]  /*3640*/  HMMA.16816.F32 R8, R56, R62, R8 ;  /* 0x0000003e3808723c */ /* 0x000ff60000001808 */
[----:B------:R-:W-:Y:S07]  /*3650*/  @!UPT UIADD3 URZ, URZ, URZ, URZ ;  /* 0x0000003f3f3ff290 */ /* 0x000fee000fffe03f */
[C---:B---3--:R-:W-:Y:S06]  /*3660*/  HMMA.16816.F32 R4, R44.reuse, R64, R4 ;  /* 0x000000402c04723c */ /* 0x048fec0000001804 */
        /* <DEDUP_REMOVED lines=32> */
[-C--:B------:R-:W-:Y:S03]  /*3870*/  @!P0 ISETP.GE.AND P2, PT, R0, R6.reuse, PT ;  /* 0x000000060000820c */ /* 0x080fe60003f46270 */
[--C-:B------:R-:W-:Y:S01]  /*3880*/  FFMA.FTZ R8, R8, UR17, -R5.reuse ;  /* 0x0000001108087c23 */ /* 0x100fe20008010805 */
[----:B-1----:R-:W-:Y:S01]  /*3890*/  MOV R9, R57 ;  /* 0x0000003900097202 */ /* 0x002fe20000000f00 */
[----:B------:R-:W-:Y:S01]  /*38a0*/  MUFU.TANH R56, R11 ;  /* 0x0000000b00387308 */ /* 0x000fe20000002400 */
[----:B------:R-:W-:Y:S01]  /*38b0*/  @!P0 FSEL R9, R57, -INF , !P2 ;  /* 0xff80000039098808 */ /* 0x000fe20005000000 */
[----:B--2---:R-:W-:Y:S08]  /*38c0*/  FMUL.FTZ R4, R245, 1.4426950216293334961 ;  /* 0x3fb8aa3bf5047820 */ /* 0x004ff00000410000 */
[----:B------:R1:W2:Y:S01]  /*38d0*/  MUFU.EX2 R64, R8 ;  /* 0x0000000800407308 */ /* 0x0002a20000000800 */
[----:B------:R-:W-:Y:S02]  /*38e0*/  FSEL R4, R4, RZ, P1 ;  /* 0x000000ff04047208 */ /* 0x000fe40000800000 */
[-C--:B------:R-:W-:Y:S03]  /*38f0*/  @!P0 ISETP.GE.AND P1, PT, R10, R6.reuse, PT ;  /* 0x000000060a00820c */ /* 0x080fe60003f26270 */
        /* <DEDUP_REMOVED lines=26> */
[----:B------:R-:W-:Y:S03]  /*3aa0*/  IADD3 R52, P0, R247, UR12, RZ ;  /* 0x0000000cf7347c10 */ /* 0x000fe6000ff1e0ff */
[--C-:B--2---:R-:W-:Y:S01]  /*3ab0*/  FFMA.FTZ R5, R7, UR17, -R4.reuse ;  /* 0x0000001107057c23 */ /* 0x104fe20008010804 */
[----:B------:R-:W-:Y:S01]  /*3ac0*/  FFMA.FTZ R4, R0, UR17, -R4 ;  /* 0x0000001100047c23 */ /* 0x000fe20008010804 */
[----:B------:R-:W-:Y:S02]  /*3ad0*/  IADD3.X R53, R246, UR11, RZ, P0, !PT ;  /* 0x0000000bf6357c10 */ /* 0x000fe400087fe4ff */
[----:B------:R1:W-:Y:S10]  /*3ae0*/  MUFU.EX2 R67, R5 ;  /* 0x0000000500437308 */ /* 0x0003f40000000800 */
        /* <DEDUP_REMOVED lines=91> */
[C---:B------:R-:W-:Y:S01]  /*40a0*/  FADD.FTZ R0, -R52.reuse, R6 ;  /* 0x0000000634007221 */ /* 0x040fe20000010100 */
        /* <DEDUP_REMOVED lines=103> */
.L_x_110:
        /* <DEDUP_REMOVED lines=344> */
.L_x_111:
        /* <DEDUP_REMOVED lines=133> */
.L_x_113:
        /* <DEDUP_REMOVED lines=14> */
.L_x_114:
        /* <DEDUP_REMOVED lines=60> */
.L_x_105:
[----:B------:R-:W-:Y:S05]  /*6990*/  BSYNC B1 ;  /* 0x0000000000017941 */ /* 0x000fea0003800000 */
.L_x_97:
        /* <DEDUP_REMOVED lines=8> */
.L_x_115:
[----:B------:R-:W-:Y:S05]  /*6a20*/  EXIT ;  /* 0x000000000000794d */ /* 0x000fea0003800000 */
.L_x_117:
        /* <DEDUP_REMOVED lines=13> */
.L_x_1033:


//--------------------- .text._ZN5flash44flash_bwd_dq_dk_dv_loop_seqk_parallel_kernelI23Flash_bwd_kernel_traitsILi256ELi64ELi32ELi8ELi4ELi1ELi2ELb1ELb1EN7cutlass6half_tE19Flash_kernel_traitsILi256ELi64ELi32ELi8ES3_EELb0ELb1ELb0ELb1ELb0ELb0ELb0EEEvNS_16Flash_bwd_paramsE --------------------------
	.section	.text._ZN5flash44flash_bwd_dq_dk_dv_loop_seqk_parallel_kernelI23Flash_bwd_kernel_traitsILi256ELi64ELi32ELi8ELi4ELi1ELi2ELb1ELb1EN7cutlass6half_tE19Flash_kernel_traitsILi256ELi64ELi32ELi8ES3_EELb0ELb1ELb0ELb1ELb0ELb0ELb0EEEvNS_16Flash_bwd_paramsE,"ax",@progbits
	.align	128
        .global         _ZN5flash44flash_bwd_dq_dk_dv_loop_seqk_parallel_kernelI23Flash_bwd_kernel_traitsILi256ELi64ELi32ELi8ELi4ELi1ELi2ELb1ELb1EN7cutlass6half_tE19Flash_kernel_traitsILi256ELi64ELi32ELi8ES3_EELb0ELb1ELb0ELb1ELb0ELb0ELb0EEEvNS_16Flash_bwd_paramsE
        .type           _ZN5flash44flash_bwd_dq_dk_dv_loop_seqk_parallel_kernelI23Flash_bwd_kernel_traitsILi256ELi64ELi32ELi8ELi4ELi1ELi2ELb1ELb1EN7cutlass6half_tE19Flash_kernel_traitsILi256ELi64ELi32ELi8ES3_EELb0ELb1ELb0ELb1ELb0ELb0ELb0EEEvNS_16Flash_bwd_paramsE,@function
        .size           _ZN5flash44flash_bwd_dq_dk_dv_loop_seqk_parallel_kernelI23Flash_bwd_kernel_traitsILi256ELi64ELi32ELi8ELi4ELi1ELi2ELb1ELb1EN7cutlass6half_tE19Flash_kernel_traitsILi256ELi64ELi32ELi8ES3_EELb0ELb1ELb0ELb1ELb0ELb0ELb0EEEvNS_16Flash_bwd_paramsE,(.L_x_1034 - _ZN5flash44flash_bwd_dq_dk_dv_loop_seqk_parallel_kernelI23Flash_bwd_kernel_traitsILi256ELi64ELi32ELi8ELi4ELi1ELi2ELb1ELb1EN7cutlass6half_tE19Flash_kernel_traitsILi256ELi64ELi32ELi8ES3_EELb0ELb1ELb0ELb1ELb0ELb0ELb0EEEvNS_16Flash_bwd_paramsE)
        .other          _ZN5flash44flash_bwd_dq_dk_dv_loop_seqk_parallel_kernelI23Flash_bwd_kernel_traitsILi256ELi64ELi32ELi8ELi4ELi1ELi2ELb1ELb1EN7cutlass6half_tE19Flash_kernel_traitsILi256ELi64ELi32ELi8ES3_EELb0ELb1ELb0ELb1ELb0ELb0ELb0EEEvNS_16Flash_bwd_paramsE,@"STO_CUDA_ENTRY STV_DEFAULT"
_ZN5flash44flash_bwd_dq_dk_dv_loop_seqk_parallel_kernelI23Flash_bwd_kernel_traitsILi256ELi64ELi32ELi8ELi4ELi1ELi2ELb1ELb1EN7cutlass6half_tE19Flash_kernel_traitsILi256ELi64ELi32ELi8ES3_EELb0ELb1ELb0ELb1ELb0ELb0ELb0EEEvNS_16Flash_bwd_paramsE:
.text._ZN5flash44flash_bwd_dq_dk_dv_loop_seqk_parallel_kernelI23Flash_bwd_kernel_traitsILi256ELi64ELi32ELi8ELi4ELi1ELi2ELb1ELb1EN7cutlass6half_tE19Flash_kernel_traitsILi256ELi64ELi32ELi8ES3_EELb0ELb1ELb0ELb1ELb0ELb0ELb0EEEvNS_16Flash_bwd_paramsE:
        /* <DEDUP_REMOVED lines=15> */
[----:B------:R-:W-:-:S04]  /*00f0*/  IMAD.MOV.U32 R227, RZ, RZ, 0x40 ;  /* 0x00000040ffe37424 */ /* 0x000fc800078e00ff */
        /* <DEDUP_REMOVED lines=11> */
[----:B------:R-:W-:Y:S02]  /*01b0*/  LOP3.LUT R0, R16, 0xfffffff8, RZ, 0xc0, !PT ;  /* 0xfffffff810007812 */ /* 0x000fe400078ec0ff */
[----:B------:R-:W-:Y:S02]  /*01c0*/  SHF.R.S32.HI R3, RZ, 0x3, R16 ;  /* 0x00000003ff037819 */ /* 0x000fe40000011410 */
[----:B------:R-:W-:Y:S01]  /*01d0*/  LEA.HI R14, R13, R15, RZ, 0x2 ;  /* 0x0000000f0d0e7211 */ /* 0x000fe200078f10ff */
[----:B------:R-:W-:Y:S01]  /*01e0*/  IMAD.IADD R0, R15, 0x1, -R0 ;  /* 0x000000010f007824 */ /* 0x000fe200078e0a00 */
[----:B------:R-:W-:Y:S01]  /*01f0*/  LEA.HI R2, R11, R6, RZ, 0x1 ;  /* 0x000000060b027211 */ /* 0x000fe200078f08ff */
[----:B------:R-:W-:Y:S01]  /*0200*/  IMAD.SHL.U32 R3, R3, 0x40, RZ ;  /* 0x0000004003037824 */ /* 0x000fe200078e00ff */
[--C-:B------:R-:W-:Y:S01]  /*0210*/  SHF.R.S32.HI R8, RZ, 0x2, R14.reuse ;  /* 0x00000002ff087819 */ /* 0x100fe2000001140e */
[C---:B------:R-:W-:Y:S01]  /*0220*/  IMAD.SHL.U32 R5, R0.reuse, 0x40, RZ ;  /* 0x0000004000057824 */ /* 0x040fe200078e00ff */
[----:B------:R-:W-:Y:S01]  /*0230*/  SHF.R.S32.HI R4, RZ, 0x1f, R14 ;  /* 0x0000001fff047819 */ /* 0x000fe2000001140e */
[----:B------:R-:W-:Y:S01]  /*0240*/  IMAD.SHL.U32 R7, R0, 0x8, RZ ;  /* 0x0000000800077824 */ /* 0x000fe200078e00ff */
[----:B------:R-:W-:-:S02]  /*0250*/  LOP3.LUT R2, R2, 0xfffffffe, RZ, 0xc0, !PT ;  /* 0xfffffffe02027812 */ /* 0x000fc400078ec0ff */
[----:B------:R-:W-:Y:S02]  /*0260*/  LEA.HI R4, R4, R8, RZ, 0x3 ;  /* 0x0000000804047211 */ /* 0x000fe400078f18ff */
[----:B------:R-:W-:Y:S01]  /*0270*/  LOP3.LUT R3, R3, 0x1c0, RZ, 0xc0, !PT ;  /* 0x000001c003037812 */ /* 0x000fe200078ec0ff */
[----:B------:R-:W-:Y:S01]  /*0280*/  IMAD.IADD R10, R6, 0x1, -R2 ;  /* 0x00000001060a7824 */ /* 0x000fe200078e0a02 */
[----:B------:R-:W-:Y:S02]  /*0290*/  LOP3.LUT R2, R5, 0x1c0, RZ, 0xc0, !PT ;  /* 0x000001c005027812 */ /* 0x000fe400078ec0ff */
[----:B------:R-:W-:Y:S02]  /*02a0*/  LOP3.LUT R5, R4, 0xfffffff8, RZ, 0xc0, !PT ;  /* 0xfffffff804057812 */ /* 0x000fe400078ec0ff */
[----:B------:R-:W-:Y:S02]  /*02b0*/  LOP3.LUT R6, R3, 0x38, R7, 0xf8, !PT ;  /* 0x0000003803067812 */ /* 0x000fe400078ef807 */
[----:B------:R-:W-:Y:S01]  /*02c0*/  SHF.R.U32.HI R4, RZ, 0x3, R3 ;  /* 0x00000003ff047819 */ /* 0x000fe20000011603 */
[----:B------:R-:W-:Y:S01]  /*02d0*/  IMAD.IADD R8, R8, 0x1, -R5 ;  /* 0x0000000108087824 */ /* 0x000fe200078e0a05 */
[----:B------:R-:W-:-:S02]  /*02e0*/  LOP3.LUT R3, R2, 0x8, R16, 0xf8, !PT ;  /* 0x0000000802037812 */ /* 0x000fc400078ef810 */
[----:B------:R-:W-:Y:S02]  /*02f0*/  SHF.R.U32.HI R2, RZ, 0x3, R2 ;  /* 0x00000003ff027819 */ /* 0x000fe40000011602 */
[----:B------:R-:W-:Y:S02]  /*0300*/  LEA.HI R7, R13, R15, RZ, 0x7 ;  /* 0x0000000f0d077211 */ /* 0x000fe400078f38ff */
[----:B------:R-:W-:Y:S01]  /*0310*/  LOP3.LUT R2, R3, R2, RZ, 0x3c, !PT ;  /* 0x0000000203027212 */ /* 0x000fe200078e3cff */
[----:B------:R-:W-:Y:S01]  /*0320*/  IMAD.SHL.U32 R3, R10, 0x100, RZ ;  /* 0x000001000a037824 */ /* 0x000fe200078e00ff */
[----:B------:R-:W-:Y:S01]  /*0330*/  LOP3.LUT R9, R6, R4, RZ, 0x3c, !PT ;  /* 0x0000000406097212 */ /* 0x000fe200078e3cff */
[C---:B------:R-:W-:Y:S01]  /*0340*/  IMAD.SHL.U32 R4, R0.reuse, 0x20, RZ ;  /* 0x0000002000047824 */ /* 0x040fe200078e00ff */
[----:B------:R-:W-:Y:S02]  /*0350*/  SHF.R.S32.HI R6, RZ, 0x7, R7 ;  /* 0x00000007ff067819 */ /* 0x000fe40000011407 */
[----:B------:R-:W-:-:S02]  /*0360*/  LOP3.LUT P0, RZ, R0, 0x4, RZ, 0xc0, !PT ;  /* 0x0000000400ff7812 */ /* 0x000fc4000780c0ff */
[----:B------:R-:W-:Y:S01]  /*0370*/  LOP3.LUT P5, RZ, R0, 0x2, RZ, 0xc0, !PT ;  /* 0x0000000200ff7812 */ /* 0x000fe200078ac0ff */
[----:B------:R-:W-:Y:S01]  /*0380*/  IMAD R0, R6, 0x2, R10 ;  /* 0x0000000206007824 */ /* 0x000fe200078e020a */
[----:B------:R-:W-:Y:S02]  /*0390*/  LOP3.LUT R3, R3, 0x100, RZ, 0xc0, !PT ;  /* 0x0000010003037812 */ /* 0x000fe400078ec0ff */
[----:B------:R-:W-:Y:S01]  /*03a0*/  LEA.HI R7, R13, R15, RZ, 0x5 ;  /* 0x0000000f0d077211 */ /* 0x000fe200078f28ff */
[----:B------:R-:W-:Y:S01]  /*03b0*/  IMAD.U32 R234, R0, 0x200, R2 ;  /* 0x0000020000ea7824 */ /* 0x000fe200078e0002 */
[----:B------:R-:W-:Y:S02]  /*03c0*/  LOP3.LUT R12, R3, 0xe0, R4, 0xf8, !PT ;  /* 0x000000e0030c7812 */ /* 0x000fe400078ef804 */
[----:B------:R-:W-:Y:S02]  /*03d0*/  LOP3.LUT R4, R7, 0xffffffe0, RZ, 0xc0, !PT ;  /* 0xffffffe007047812 */ /* 0x000fe400078ec0ff */
[----:B------:R-:W-:-:S02]  /*03e0*/  LOP3.LUT R0, R11, 0xfffffff0, RZ, 0xc0, !PT ;  /* 0xfffffff00b007812 */ /* 0x000fc400078ec0ff */
[----:B------:R-:W-:Y:S01]  /*03f0*/  LEA.HI R3, R13, R15, RZ, 0x6 ;  /* 0x0000000f0d037211 */ /* 0x000fe200078f30ff */
[C---:B------:R-:W-:Y:S01]  /*0400*/  IMAD.IADD R17, R15.reuse, 0x1, -R4 ;  /* 0x000000010f117824 */ /* 0x040fe200078e0a04 */
[----:B------:R-:W-:Y:S01]  /*0410*/  LOP3.LUT R2, R14, 0x7ffffffc, RZ, 0xc0, !PT ;  /* 0x7ffffffc0e027812 */ /* 0x000fe200078ec0ff */
[C---:B------:R-:W-:Y:S01]  /*0420*/  IMAD.IADD R0, R15.reuse, 0x1, -R0 ;  /* 0x000000010f007824 */ /* 0x040fe200078e0a00 */
[----:B------:R-:W-:Y:S01]  /*0430*/  SHF.R.S32.HI R3, RZ, 0x6, R3 ;  /* 0x00000006ff037819 */ /* 0x000fe20000011403 */
[C---:B------:R-:W-:Y:S01]  /*0440*/  IMAD.SHL.U32 R4, R8.reuse, 0x20, RZ ;  /* 0x0000002008047824 */ /* 0x040fe200078e00ff */
[----:B------:R-:W-:Y:S01]  /*0450*/  LOP3.LUT R5, R8, 0x1, RZ, 0xc0, !PT ;  /* 0x0000000108057812 */ /* 0x000fe200078ec0ff */
[----:B------:R-:W-:Y:S01]  /*0460*/  IMAD.IADD R14, R15, 0x1, -R2 ;  /* 0x000000010f0e7824 */ /* 0x000fe200078e0a02 */
[----:B------:R-:W-:Y:S01]  /*0470*/  STL [R1+0x28], R17 ;  /* 0x0000281101007387 */ /* 0x000fe20000100800 */
[----:B------:R-:W-:Y:S01]  /*0480*/  IMAD.SHL.U32 R2, R6, 0x10, RZ ;  /* 0x0000001006027824 */ /* 0x000fe200078e00ff */
[----:B------:R-:W-:Y:S01]  /*0490*/  LOP3.LUT R4, R4, 0xe0, RZ, 0xc0, !PT ;  /* 0x000000e004047812 */ /* 0x000fe200078ec0ff */
[----:B------:R-:W-:Y:S01]  /*04a0*/  IMAD.SHL.U32 R6, R10, 0x20, RZ ;  /* 0x000000200a067824 */ /* 0x000fe200078e00ff */
[----:B------:R-:W-:Y:S01]  /*04b0*/  ISETP.NE.U32.AND P1, PT, R5, 0x1, PT ;  /* 0x000000010500780c */ /* 0x000fe20003f25070 */
[----:B------:R-:W-:Y:S01]  /*04c0*/  IMAD.SHL.U32 R15, R15, 0x2, RZ ;  /* 0x000000020f0f7824 */ /* 0x000fe200078e00ff */
[----:B------:R-:W-:Y:S01]  /*04d0*/  SHF.R.S32.HI R18, RZ, 0x5, R7 ;  /* 0x00000005ff127819 */ /* 0x000fe20000011407 */
[C---:B------:R-:W-:Y:S01]  /*04e0*/  IMAD R237, R3.reuse, 0x200, R9 ;  /* 0x0000020003ed7824 */ /* 0x040fe200078e0209 */
[----:B------:R-:W-:Y:S01]  /*04f0*/  SHF.R.S32.HI R9, RZ, 0x1f, R0 ;  /* 0x0000001fff097819 */ /* 0x000fe20000011400 */
[----:B------:R-:W-:Y:S01]  /*0500*/  IMAD.SHL.U32 R5, R3, 0x8, RZ ;  /* 0x0000000803057824 */ /* 0x000fe200078e00ff */
[----:B------:R-:W-:-:S02]  /*0510*/  LOP3.LUT R3, R6, 0x20, RZ, 0xc0, !PT ;  /* 0x0000002006037812 */ /* 0x000fc400078ec0ff */
[----:B------:R-:W-:Y:S02]  /*0520*/  LOP3.LUT R11, R2, 0x6, R15, 0xf8, !PT ;  /* 0x00000006020b7812 */ /* 0x000fe400078ef80f */
[----:B------:R-:W-:Y:S01]  /*0530*/  LOP3.LUT R6, R4, 0x10, R2, 0xf8, !PT ;  /* 0x0000001004067812 */ /* 0x000fe200078ef802 */
[----:B------:R-:W-:Y:S01]  /*0540*/  IMAD.SHL.U32 R2, R10, 0x8, RZ ;  /* 0x000000080a027824 */ /* 0x000fe200078e00ff */
[----:B------:R-:W-:Y:S01]  /*0550*/  LEA.HI R9, R9, R0, RZ, 0x3 ;  /* 0x0000000009097211 */ /* 0x000fe200078f18ff */
[----:B------:R1:W-:Y:S01]  /*0560*/  STL [R1+0x2c], R11 ;  /* 0x00002c0b01007387 */ /* 0x0003e20000100800 */
[----:B------:R-:W-:Y:S01]  /*0570*/  LOP3.LUT R15, R3, 0x18, R5, 0xf8, !PT ;  /* 0x00000018030f7812 */ /* 0x000fe200078ef805 */
[----:B------:R-:W-:Y:S01]  /*0580*/  IMAD.SHL.U32 R5, R0, 0x20, RZ ;  /* 0x0000002000057824 */ /* 0x000fe200078e00ff */
[C---:B------:R-:W-:Y:S01]  /*0590*/  LOP3.LUT R3, R9.reuse, 0xfffffff8, RZ, 0xc0, !PT ;  /* 0xfffffff809037812 */ /* 0x040fe200078ec0ff */
[----:B------:R-:W-:Y:S01]  /*05a0*/  IMAD.SHL.U32 R226, R9, 0x40, RZ ;  /* 0x0000004009e27824 */ /* 0x000fe200078e00ff */
[----:B------:R-:W-:-:S02]  /*05b0*/  SHF.R.S32.HI R13, RZ, 0x1f, R7 ;  /* 0x0000001fff0d7819 */ /* 0x000fc40000011407 */
[C---:B------:R-:W-:Y:S01]  /*05c0*/  LOP3.LUT P6, RZ, R0.reuse, 0x4, RZ, 0xc0, !PT ;  /* 0x0000000400ff7812 */ /* 0x040fe200078cc0ff */
[----:B------:R-:W-:Y:S01]  /*05d0*/  IMAD.IADD R4, R0, 0x1, -R3 ;  /* 0x0000000100047824 */ /* 0x000fe200078e0a03 */
[C---:B------:R-:W-:Y:S01]  /*05e0*/  LOP3.LUT P2, RZ, R8.reuse, 0x2, RZ, 0xc0, !PT ;  /* 0x0000000208ff7812 */ /* 0x040fe2000784c0ff */
[----:B------:R-:W-:Y:S01]  /*05f0*/  IMAD.SHL.U32 R3, R8, 0x4, RZ ;  /* 0x0000000408037824 */ /* 0x000fe200078e00ff */
[----:B------:R-:W-:Y:S02]  /*0600*/  LOP3.LUT R226, R226, 0xfffffe00, RZ, 0xc0, !PT ;  /* 0xfffffe00e2e27812 */ /* 0x000fe400078ec0ff */
[C---:B------:R-:W-:Y:S02]  /*0610*/  LOP3.LUT P4, RZ, R4.reuse, 0x4, RZ, 0xc0, !PT ;  /* 0x0000000404ff7812 */ /* 0x040fe4000788c0ff */
[----:B------:R-:W-:Y:S02]  /*0620*/  LOP3.LUT P3, RZ, R4, 0x2, RZ, 0xc0, !PT ;  /* 0x0000000204ff7812 */ /* 0x000fe4000786c0ff */
[----:B------:R-:W-:-:S02]  /*0630*/  SEL R225, R224, 0xffffffe0, !P0 ;  /* 0xffffffe0e0e17807 */ /* 0x000fc40004000000 */
[C---:B------:R-:W-:Y:S02]  /*0640*/  SEL R231, R227.reuse, 0xffffffc0, !P0 ;  /* 0xffffffc0e3e77807 */ /* 0x040fe40004000000 */
[----:B------:R-:W-:Y:S02]  /*0650*/  SEL R227, R227, 0xffffffc0, !P4 ;  /* 0xffffffc0e3e37807 */ /* 0x000fe40006000000 */
[----:B------:R-:W-:Y:S02]  /*0660*/  LEA R237, R237, UR4, 0x1 ;  /* 0x00000004eded7c11 */ /* 0x000fe4000f8e08ff */
[----:B-1----:R-:W-:Y:S01]  /*0670*/  LOP3.LUT R11, R2, 0x8, RZ, 0xc0, !PT ;  /* 0x00000008020b7812 */ /* 0x002fe200078ec0ff */
[----:B------:R-:W-:-:S03]  /*0680*/  IMAD.SHL.U32 R2, R0, 0x4, RZ ;  /* 0x0000000400027824 */ /* 0x000fc600078e00ff */
[----:B------:R-:W-:Y:S02]  /*0690*/  LOP3.LUT R0, R11, 0x1e0, R5, 0xf8, !PT ;  /* 0x000001e00b007812 */ /* 0x000fe400078ef805 */
[-C--:B------:R-:W-:Y:S02]  /*06a0*/  LEA.HI R5, R13, R18.reuse, RZ, 0x2 ;  /* 0x000000120d057211 */ /* 0x080fe400078f10ff */
[----:B------:R-:W-:Y:S01]  /*06b0*/  LOP3.LUT R8, R0, 0x38, R2, 0x78, !PT ;  /* 0x0000003800087812 */ /* 0x000fe200078e7802 */
[----:B------:R-:W-:Y:S01]  /*06c0*/  IMAD.SHL.U32 R2, R14, 0x2, RZ ;  /* 0x000000020e027824 */ /* 0x000fe200078e00ff */
[----:B------:R-:W-:Y:S02]  /*06d0*/  LEA.HI R0, R7, R18, RZ, 0x1 ;  /* 0x0000001207007211 */ /* 0x000fe400078f08ff */
[----:B------:R-:W-:Y:S02]  /*06e0*/  LOP3.LUT R7, R6, 0x18, R3, 0x78, !PT ;  /* 0x0000001806077812 */ /* 0x000fe400078e7803 */
[----:B------:R-:W-:-:S02]  /*06f0*/  LOP3.LUT R3, R5, 0xfffffffc, RZ, 0xc0, !PT ;  /* 0xfffffffc05037812 */ /* 0x000fc400078ec0ff */
[----:B------:R-:W-:-:S03]  /*0700*/  LOP3.LUT R0, R0, 0x3ffffe, RZ, 0xc0, !PT ;  /* 0x003ffffe00007812 */ /* 0x000fc600078ec0ff */
[C---:B------:R-:W-:Y:S01]  /*0710*/  IMAD.IADD R6, R18.reuse, 0x1, -R3 ;  /* 0x0000000112067824 */ /* 0x040fe200078e0a03 */
[----:B------:R-:W-:Y:S01]  /*0720*/  SHF.R.U32.HI R3, RZ, 0x3, R12 ;  /* 0x00000003ff037819 */ /* 0x000fe2000001160c */
[----:B------:R-:W-:Y:S01]  /*0730*/  IMAD.IADD R232, R18, 0x1, -R0 ;  /* 0x0000000112e87824 */ /* 0x000fe200078e0a00 */
[----:B------:R-:W-:Y:S01]  /*0740*/  LOP3.LUT R0, R12, 0x8, R16, 0xf8, !PT ;  /* 0x000000080c007812 */ /* 0x000fe200078ef810 */
[----:B------:R-:W-:Y:S02]  /*0750*/  IMAD R5, R6, 0x200, R2 ;  /* 0x0000020006057824 */ /* 0x000fe400078e0202 */
[----:B------:R-:W-:Y:S01]  /*0760*/  IMAD.SHL.U32 R2, R4, 0x40, RZ ;  /* 0x0000004004027824 */ /* 0x000fe200078e00ff */
[----:B------:R-:W-:Y:S01]  /*0770*/  LOP3.LUT R3, R0, 0x38, R3, 0x78, !PT ;  /* 0x0000003800037812 */ /* 0x000fe200078e7803 */
[----:B------:R-:W-:Y:S02]  /*0780*/  IMAD.SHL.U32 R0, R18, 0x8, RZ ;  /* 0x0000000812007824 */ /* 0x000fe400078e00ff */
[----:B------:R-:W-:Y:S01]  /*0790*/  IMAD.IADD R12, R5, 0x1, R7 ;  /* 0x00000001050c7824 */ /* 0x000fe200078e0207 */
[----:B------:R-:W-:Y:S01]  /*07a0*/  LOP3.LUT R2, R2, 0x1c0, RZ, 0xc0, !PT ;  /* 0x000001c002027812 */ /* 0x000fe200078ec0ff */
[----:B------:R-:W-:Y:S01]  /*07b0*/  IMAD R232, R232, 0x200, R8 ;  /* 0x00000200e8e87824 */ /* 0x000fe200078e0208 */
[----:B------:R-:W-:-:S02]  /*07c0*/  LOP3.LUT R0, R0, 0x38, RZ, 0xc0, !PT ;  /* 0x0000003800007812 */ /* 0x000fc400078ec0ff */
[----:B------:R-:W-:Y:S02]  /*07d0*/  SHF.R.U32.HI R4, RZ, 0x3, R2 ;  /* 0x00000003ff047819 */ /* 0x000fe40000011602 */
[----:B------:R-:W-:Y:S02]  /*07e0*/  SHF.R.S32.HI R7, RZ, 0x1f, R17 ;  /* 0x0000001fff077819 */ /* 0x000fe40000011411 */
[CC--:B------:R-:W-:Y:S02]  /*07f0*/  LOP3.LUT R8, R4.reuse, R2.reuse, R11, 0x1e, !PT ;  /* 0x0000000204087212 */ /* 0x0c0fe400078e1e0b */
[C---:B------:R-:W-:Y:S02]  /*0800*/  LOP3.LUT R0, R4.reuse, R2, R0, 0x1e, !PT ;  /* 0x0000000204007212 */ /* 0x040fe400078e1e00 */
[----:B------:R-:W-:Y:S01]  /*0810*/  LOP3.LUT R5, R4, R15, R2, 0x1e, !PT ;  /* 0x0000000f04057212 */ /* 0x000fe200078e1e02 */
[----:B------:R-:W-:Y:S01]  /*0820*/  IMAD R2, R10, 0x1000, R226 ;  /* 0x000010000a027824 */ /* 0x000fe200078e02e2 */
[----:B------:R-:W-:-:S02]  /*0830*/  LEA.HI R7, R7, R17, RZ, 0x2 ;  /* 0x0000001107077211 */ /* 0x000fc400078f10ff */
[----:B------:R-:W-:Y:S01]  /*0840*/  LEA R3, R3, UR4, 0x1 ;  /* 0x0000000403037c11 */ /* 0x000fe2000f8e08ff */
[----:B------:R-:W-:Y:S01]  /*0850*/  IMAD.IADD R233, R2, 0x1, R0 ;  /* 0x0000000102e97824 */ /* 0x000fe200078e0200 */
[----:B------:R-:W-:Y:S01]  /*0860*/  SHF.R.S32.HI R4, RZ, 0x2, R7 ;  /* 0x00000002ff047819 */ /* 0x000fe20000011407 */
[----:B------:R-:W-:Y:S01]  /*0870*/  IMAD.U32 R0, RZ, RZ, UR5 ;  /* 0x00000005ff007e24 */ /* 0x000fe2000f8e00ff */
[----:B------:R-:W-:Y:S01]  /*0880*/  USHF.R.S32.HI UR5, URZ, 0x1f, UR49 ;  /* 0x0000001f3f057899 */ /* 0x000fe20008011431 */
[----:B------:R-:W-:Y:S02]  /*0890*/  IMAD.U32 R0, RZ, RZ, UR6 ;  /* 0x00000006ff007e24 */ /* 0x000fe4000f8e00ff */
[C---:B------:R-:W-:Y:S02]  /*08a0*/  IMAD R4, R6.reuse, 0x10, R4 ;  /* 0x0000001006047824 */ /* 0x040fe400078e0204 */
[----:B------:R-:W-:Y:S01]  /*08b0*/  IMAD R2, R6, 0x400, R226 ;  /* 0x0000040006027824 */ /* 0x000fe200078e02e2 */
[----:B------:R-:W-:Y:S01]  /*08c0*/  LEA R6, R12, UR4, 0x1 ;  /* 0x000000040c067c11 */ /* 0x000fe2000f8e08ff */
[----:B------:R-:W-:Y:S01]  /*08d0*/  IMAD.U32 R0, RZ, RZ, UR5 ;  /* 0x00000005ff007e24 */ /* 0x000fe2000f8e00ff */
[----:B------:R-:W-:Y:S01]  /*08e0*/  UIADD3 UR5, UR4, 0x14000, URZ ;  /* 0x0001400004057890 */ /* 0x000fe2000fffe03f */
[----:B------:R1:W-:Y:S01]  /*08f0*/  STL [R1+0x24], R4 ;  /* 0x0000240401007387 */ /* 0x0003e20000100800 */
[----:B------:R-:W-:Y:S01]  /*0900*/  IMAD.U32 R0, RZ, RZ, UR6 ;  /* 0x00000006ff007e24 */ /* 0x000fe2000f8e00ff */
[----:B------:R-:W-:Y:S01]  /*0910*/  SEL R0, R224, 0xffffffe0, !P5 ;  /* 0xffffffe0e0007807 */ /* 0x000fe20006800000 */
[----:B------:R-:W-:Y:S01]  /*0920*/  IMAD.IADD R2, R2, 0x1, R8 ;  /* 0x0000000102027824 */ /* 0x000fe200078e0208 */
[----:B------:R-:W-:Y:S01]  /*0930*/  LOP3.LUT R226, R5, R226, RZ, 0xfc, !PT ;  /* 0x000000e205e27212 */ /* 0x000fe200078efcff */
[----:B------:R-:W-:Y:S01]  /*0940*/  IMAD.U32 R5, RZ, RZ, UR7 ;  /* 0x00000007ff057e24 */ /* 0x000fe2000f8e00ff */
[----:B------:R-:W-:Y:S01]  /*0950*/  LEA R230, R234, UR5, 0x1 ;  /* 0x00000005eae67c11 */ /* 0x000fe2000f8e08ff */
[C---:B------:R-:W-:Y:S01]  /*0960*/  VIADD R5, R6.reuse, 0x10 ;  /* 0x0000001006057836 */ /* 0x040fe20000000000 */
[----:B------:R-:W-:Y:S01]  /*0970*/  STL [R1+0x10], R6 ;  /* 0x0000100601007387 */ /* 0x000fe20000100800 */
[----:B------:R-:W-:Y:S01]  /*0980*/  @P2 VIADD R5, R6, 0xfffffff0 ;  /* 0xfffffff006052836 */ /* 0x000fe20000000000 */
[----:B------:R-:W-:Y:S01]  /*0990*/  LEA R232, R232, UR5, 0x1 ;  /* 0x00000005e8e87c11 */ /* 0x000fe2000f8e08ff */
[----:B------:R-:W-:Y:S01]  /*09a0*/  IMAD.IADD R229, R230, 0x1, R0 ;  /* 0x00000001e6e57824 */ /* 0x000fe200078e0200 */
[----:B------:R-:W-:Y:S01]  /*09b0*/  SEL R224, R224, 0xffffffe0, !P3 ;  /* 0xffffffe0e0e07807 */ /* 0x000fe20005800000 */
[----:B------:R-:W-:Y:S01]  /*09c0*/  UIADD3 UR6, UR4, 0x10000, URZ ;  /* 0x0001000004067890 */ /* 0x000fe2000fffe03f */
[----:B------:R-:W-:Y:S01]  /*09d0*/  LEA R2, R2, UR4, 0x1 ;  /* 0x0000000402027c11 */ /* 0x000fe2000f8e08ff */
[----:B------:R-:W-:-:S02]  /*09e0*/  VIADD R235, R232, 0x20 ;  /* 0x00000020e8eb7836 */ /* 0x000fc40000000000 */
[----:B------:R-:W-:Y:S02]  /*09f0*/  @P6 VIADD R235, R232, 0xffffffe0 ;  /* 0xffffffe0e8eb6836 */ /* 0x000fe40000000000 */
[----:B------:R-:W-:Y:S01]  /*0a00*/  IMAD.IADD R224, R2, 0x1, R224 ;  /* 0x0000000102e07824 */ /* 0x000fe200078e02e0 */
[----:B------:R-:W-:Y:S01]  /*0a10*/  LEA R226, R226, UR6, 0x1 ;  /* 0x00000006e2e27c11 */ /* 0x000fe2000f8e08ff */
[----:B------:R-:W-:Y:S01]  /*0a20*/  IMAD.IADD R230, R230, 0x1, R231 ;  /* 0x00000001e6e67824 */ /* 0x000fe200078e02e7 */
[----:B------:R-:W-:Y:S01]  /*0a30*/  ULDC.64 UR6, c[0x0][0x208] ;  /* 0x0000820000067ab9 */ /* 0x000fe20000000a00 */
[----:B------:R-:W-:Y:S02]  /*0a40*/  IMAD.IADD R228, R2, 0x1, R227 ;  /* 0x0000000102e47824 */ /* 0x000fe400078e02e3 */
[----:B-1----:R-:W-:Y:S02]  /*0a50*/  IMAD.MOV.U32 R4, RZ, RZ, 0x1c0 ;  /* 0x000001c0ff047424 */ /* 0x002fe400078e00ff */
[----:B------:R-:W-:-:S02]  /*0a60*/  IMAD.IADD R231, R229, 0x1, R231 ;  /* 0x00000001e5e77824 */ /* 0x000fc400078e02e7 */
[----:B------:R-:W-:Y:S01]  /*0a70*/  IMAD.IADD R225, R225, 0x1, R3 ;  /* 0x00000001e1e17824 */ /* 0x000fe200078e0203 */
[----:B------:R-:W-:Y:S01]  /*0a80*/  SEL R4, R4, 0x240, !P1 ;  /* 0x0000024004047807 */ /* 0x000fe20004800000 */
[----:B------:R-:W-:Y:S02]  /*0a90*/  VIADD R236, R235, 0x800 ;  /* 0x00000800ebec7836 */ /* 0x000fe40000000000 */
[----:B------:R-:W-:Y:S02]  /*0aa0*/  IMAD.IADD R227, R224, 0x1, R227 ;  /* 0x00000001e0e37824 */ /* 0x000fe400078e02e3 */
[----:B------:R-:W-:-:S05]  /*0ab0*/  IMAD.IADD R0, R6, 0x1, R4 ;  /* 0x0000000106007824 */ /* 0x000fca00078e0204 */
[----:B------:R1:W-:Y:S04]  /*0ac0*/  STL [R1+0x1c], R0 ;  /* 0x00001c0001007387 */ /* 0x0003e80000100800 */
[----:B------:R2:W-:Y:S01]  /*0ad0*/  STL [R1+0x14], R5 ;  /* 0x0000140501007387 */ /* 0x0005e20000100800 */
[----:B-1----:R-:W-:-:S05]  /*0ae0*/  IMAD.IADD R0, R4, 0x1, R5 ;  /* 0x0000000104007824 */ /* 0x002fca00078e0205 */
[----:B------:R2:W-:Y:S02]  /*0af0*/  STL [R1+0x18], R0 ;  /* 0x0000180001007387 */ /* 0x0005e40000100800 */
.L_x_150:
        /* <DEDUP_REMOVED lines=19> */
[----:B--2---:R-:W-:Y:S01]  /*0c30*/  IMAD.U32 R5, RZ, RZ, UR9 ;  /* 0x00000009ff057e24 */ /* 0x004fe2000f8e00ff */
        /* <DEDUP_REMOVED lines=47> */
.L_x_118:
        /* <DEDUP_REMOVED lines=49> */
[----:B------:R-:W-:Y:S01]  /*1240*/  USHF.L.U64.HI UR15, UR49, 0x7, UR55 ;  /* 0x00000007310f7899 */ /* 0x000fe20008010237 */
[----:B------:R-:W1:Y:S01]  /*1250*/  F2I.FTZ.U32.TRUNC.NTZ R5, R4 ;  /* 0x0000000400057305 */ /* 0x000e62000021f000 */
[----:B------:R-:W-:Y:S02]  /*1260*/  @UP1 UIADD3 UR37, UR13, UR20, URZ ;  /* 0x000000140d251290 */ /* 0x000fe4000fffe03f */
[----:B------:R-:W-:Y:S02]  /*1270*/  UIMAD UR12, UR9, UR10, URZ ;  /* 0x0000000a090c72a4 */ /* 0x000fe4000f8e023f */
[----:B------:R-:W-:Y:S01]  /*1280*/  UIADD3 UR5, UR11, UR5, URZ ;  /* 0x000000050b057290 */ /* 0x000fe2000fffe03f */
[----:B------:R-:W-:Y:S01]  /*1290*/  ULDC.U8 UR32, c[0x0][0x3d8] ;  /* 0x0000f60000207ab9 */ /* 0x000fe20000000000 */
[----:B------:R-:W-:Y:S02]  /*12a0*/  ULOP3.LUT UR13, UR18, 0xffffffc0, URZ, 0xc0, !UPT ;  /* 0xffffffc0120d7892 */ /* 0x000fe4000f8ec03f */
[----:B------:R-:W-:-:S02]  /*12b0*/  UISETP.NE.AND UP3, UPT, UR32, URZ, UPT ;  /* 0x0000003f2000728c */ /* 0x000fc4000bf65270 */
[----:B------:R-:W-:Y:S02]  /*12c0*/  USEL UR36, UR15, URZ, UP2 ;  /* 0x0000003f0f247287 */ /* 0x000fe40009000000 */
[----:B------:R-:W-:Y:S01]  /*12d0*/  UIMAD.WIDE.U32 UR16, UR8, UR10, URZ ;  /* 0x0000000a081072a5 */ /* 0x000fe2000f8e003f */
[--C-:B-1----:R-:W-:Y:S01]  /*12e0*/  IMAD.MOV R0, RZ, RZ, -R5.reuse ;  /* 0x000000ffff007224 */ /* 0x102fe200078e0a05 */
[----:B------:R-:W-:Y:S01]  /*12f0*/  UIMAD UR5, UR8, UR5, UR12 ;  /* 0x00000005080572a4 */ /* 0x000fe2000f8e020c */
[----:B------:R-:W-:Y:S01]  /*1300*/  IMAD.MOV.U32 R4, RZ, RZ, RZ ;  /* 0x000000ffff047224 */ /* 0x000fe200078e00ff */
[----:B------:R-:W-:Y:S01]  /*1310*/  UIADD3 UR15, UR13, -0x40, URZ ;  /* 0xffffffc00d0f7890 */ /* 0x000fe2000fffe03f */
[----:B------:R-:W-:Y:S01]  /*1320*/  IMAD R0, R0, R7, RZ ;  /* 0x0000000700007224 */ /* 0x000fe200078e02ff */
[----:B------:R-:W-:Y:S02]  /*1330*/  UIMAD.WIDE.U32 UR10, UR8, UR14, URZ ;  /* 0x0000000e080a72a5 */ /* 0x000fe4000f8e003f */
[----:B------:R-:W-:Y:S01]  /*1340*/  UIMAD UR12, UR9, UR14, URZ ;  /* 0x0000000e090c72a4 */ /* 0x000fe2000f8e023f */
[----:B------:R-:W-:Y:S01]  /*1350*/  IMAD.HI.U32 R0, R5, R0, R4 ;  /* 0x0000000005007227 */ /* 0x000fe200078e0004 */
[----:B------:R-:W-:Y:S01]  /*1360*/  MOV R4, R6 ;  /* 0x0000000600047202 */ /* 0x000fe20000000f00 */
[----:B------:R-:W-:-:S02]  /*1370*/  @UP0 UIADD3 UR21, UR22, UR30, URZ ;  /* 0x0000001e16150290 */ /* 0x000fc4000fffe03f */
[----:B------:R-:W-:Y:S02]  /*1380*/  UIADD3 UR25, UR17, UR5, URZ ;  /* 0x0000000511197290 */ /* 0x000fe4000fffe03f */
[----:B------:R-:W-:Y:S01]  /*1390*/  IMAD.HI.U32 R0, R0, R4, RZ ;  /* 0x0000000400007227 */ /* 0x000fe200078e00ff */
[----:B------:R-:W-:Y:S01]  /*13a0*/  UIADD3 UR5, UP2, UR15, UR29, URZ ;  /* 0x0000001d0f057290 */ /* 0x000fe2000ff5e03f */
[----:B------:R-:W-:Y:S02]  /*13b0*/  @UP0 ULDC.64 UR34, c[0x0][0x248] ;  /* 0x0000920000220ab9 */ /* 0x000fe40000000a00 */
[----:B------:R-:W-:Y:S01]  /*13c0*/  IMAD.MOV R5, RZ, RZ, -R0 ;  /* 0x000000ffff057224 */ /* 0x000fe200078e0a00 */
[----:B------:R-:W-:Y:S02]  /*13d0*/  USHF.R.S32.HI UR42, URZ, 0x1f, UR15 ;  /* 0x0000001f3f2a7899 */ /* 0x000fe4000801140f */
[----:B------:R-:W-:Y:S01]  /*13e0*/  @UP1 UIADD3 UR25, UR11, UR12, URZ ;  /* 0x0000000c0b191290 */ /* 0x000fe2000fffe03f */
[----:B------:R-:W-:Y:S01]  /*13f0*/  IMAD R4, R7, R5, R4 ;  /* 0x0000000507047224 */ /* 0x000fe200078e0204 */
[----:B------:R-:W-:Y:S01]  /*1400*/  ULDC UR59, c[0x0][0x2c4] ;  /* 0x0000b100003b7ab9 */ /* 0x000fe20000000800 */
[----:B------:R-:W-:-:S02]  /*1410*/  @UP0 UIMAD.WIDE.U32 UR12, UR21, UR34, URZ ;  /* 0x00000022150c02a5 */ /* 0x000fc4000f8e003f */
[----:B------:R-:W-:Y:S01]  /*1420*/  @UP0 UIMAD UR17, UR21, UR35, URZ ;  /* 0x00000023151102a4 */ /* 0x000fe2000f8e023f */
[----:B------:R-:W-:Y:S01]  /*1430*/  ISETP.GT.U32.AND P0, PT, R7, R4, PT ;  /* 0x000000040700720c */ /* 0x000fe20003f04070 */
[----:B------:R-:W-:Y:S02]  /*1440*/  USEL UR53, UR16, UR10, !UP1 ;  /* 0x0000000a10357287 */ /* 0x000fe4000c800000 */
        /* <DEDUP_REMOVED lines=8> */
[----:B------:R-:W-:Y:S01]  /*14d0*/  UISETP.NE.AND UP4, UPT, UR33, URZ, UPT ;  /* 0x0000003f2100728c */ /* 0x000fe2000bf85270 */
[----:B------:R-:W-:Y:S01]  /*14e0*/  PLOP3.LUT P0, PT, PT, PT, UP0, 0x40, 0x0 ;  /* 0x000000000000781c */ /* 0x000fe20003f0e808 */
[----:B------:R-:W-:Y:S01]  /*14f0*/  UIMAD UR9, UR8, UR10, UR9 ;  /* 0x0000000a080972a4 */ /* 0x000fe2000f8e0209 */
[----:B------:R-:W-:Y:S01]  /*1500*/  ISETP.GE.U32.AND P1, PT, R4, R7, PT ;  /* 0x000000070400720c */ /* 0x000fe20003f26070 */
[----:B------:R-:W-:Y:S01]  /*1510*/  @UP0 ULDC.64 UR32, c[0x0][0x250] ;  /* 0x0000940000200ab9 */ /* 0x000fe20000000a00 */
[----:B------:R-:W-:Y:S01]  /*1520*/  LOP3.LUT R4, R8, UR52, RZ, 0x3c, !PT ;  /* 0x0000003408047c12 */ /* 0x000fe2000f8e3cff */
[----:B------:R-:W-:Y:S02]  /*1530*/  @UP3 USEL UR8, UR5, UR14, !UP1 ;  /* 0x0000000e05083287 */ /* 0x000fe4000c800000 */
[----:B------:R-:W-:Y:S01]  /*1540*/  @UP0 UIMAD.WIDE.U32 UR10, UR24, UR32, URZ ;  /* 0x00000020180a02a5 */ /* 0x000fe2000f8e003f */
[----:B------:R-:W-:Y:S01]  /*1550*/  ISETP.GE.AND P3, PT, R4, RZ, PT ;  /* 0x000000ff0400720c */ /* 0x000fe20003f66270 */
[----:B------:R-:W-:Y:S01]  /*1560*/  @UP3 ULDC UR5, c[0x0][0x2e4] ;  /* 0x0000b90000053ab9 */ /* 0x000fe20000000800 */
[----:B------:R-:W-:-:S02]  /*1570*/  @UP0 UIMAD UR16, UR24, UR33, URZ ;  /* 0x00000021181002a4 */ /* 0x000fc4000f8e023f */
[----:B------:R-:W-:Y:S02]  /*1580*/  @UP3 UIMAD UR24, UR52, UR5, UR8 ;  /* 0x00000005341832a4 */ /* 0x000fe4000f8e0208 */
[----:B------:R-:W-:Y:S01]  /*1590*/  UIMAD UR43, UR52, UR58, URZ ;  /* 0x0000003a342b72a4 */ /* 0x000fe2000f8e023f */
[----:B------:R-:W-:Y:S01]  /*15a0*/  @P1 VIADD R0, R0, 0x1 ;  /* 0x0000000100001836 */ /* 0x000fe20000000000 */
[----:B------:R-:W-:Y:S01]  /*15b0*/  @!UP3 UIMAD UR5, UR49, UR57, UR52 ;  /* 0x000000393105b2a4 */ /* 0x000fe2000f8e0234 */
[----:B------:R-:W-:Y:S01]  /*15c0*/  PLOP3.LUT P1, PT, PT, PT, UP3, 0x80, 0x0 ;  /* 0x000000000000781c */ /* 0x000fe20003f2f038 */
[----:B------:R-:W-:Y:S01]  /*15d0*/  @!UP1 UIADD3 UR39, UR45, UR38, URZ ;  /* 0x000000262d279290 */ /* 0x000fe2000fffe03f */
[----:B------:R-:W-:Y:S01]  /*15e0*/  IMAD.MOV.U32 R23, RZ, RZ, R0 ;  /* 0x000000ffff177224 */ /* 0x000fe200078e0000 */
[----:B------:R-:W-:Y:S02]  /*15f0*/  @UP0 UIADD3 UR40, UR11, UR16, URZ ;  /* 0x000000100b280290 */ /* 0x000fe4000fffe03f */
[----:B------:R-:W-:-:S02]  /*1600*/  USEL UR51, UR41, URZ, UP4 ;  /* 0x0000003f29337287 */ /* 0x000fc4000a000000 */
[----:B------:R-:W-:Y:S01]  /*1610*/  USHF.R.S32.HI UR29, URZ, 0x1f, UR43 ;  /* 0x0000001f3f1d7899 */ /* 0x000fe2000801142b */
[----:B------:R-:W-:Y:S01]  /*1620*/  @!P3 IADD3 R23, -R23, RZ, RZ ;  /* 0x000000ff1717b210 */ /* 0x000fe20007ffe1ff */
[----:B------:R-:W-:Y:S01]  /*1630*/  USEL UR28, UR28, URZ, UP4 ;  /* 0x0000003f1c1c7287 */ /* 0x000fe2000a000000 */
[----:B------:R-:W-:Y:S01]  /*1640*/  @!P4 LOP3.LUT R23, RZ, R8, RZ, 0x33, !PT ;  /* 0x00000008ff17c212 */ /* 0x000fe200078e33ff */
[----:B------:R-:W-:Y:S02]  /*1650*/  USHF.R.S32.HI UR50, URZ, 0x6, UR18 ;  /* 0x000000063f327899 */ /* 0x000fe40008011412 */
[----:B------:R-:W-:Y:S02]  /*1660*/  @!UP3 UIMAD UR24, UR5, UR59, URZ ;  /* 0x0000003b0518b2a4 */ /* 0x000fe4000f8e023f */
        /* <DEDUP_REMOVED lines=17> */
.L_x_120:
        /* <DEDUP_REMOVED lines=13> */
.L_x_121:
        /* <DEDUP_REMOVED lines=11> */
.L_x_122:
[----:B------:R-:W-:-:S04]  /*1900*/  UIMAD UR5, UR49, UR57, UR52 ;  /* 0x00000039310572a4 */ /* 0x000fc8000f8e0234 */
[----:B------:R-:W-:-:S12]  /*1910*/  UIMAD UR5, UR5, UR56, URZ ;  /* 0x00000038050572a4 */ /* 0x000fd8000f8e023f */
.L_x_123:
[----:B------:R-:W2:Y:S01]  /*1920*/  LDL R6, [R1+0x28] ;  /* 0x0000280001067983 */ /* 0x000ea20000100800 */
[----:B------:R-:W-:Y:S01]  /*1930*/  UIMAD UR9, UR58, UR57, URZ ;  /* 0x000000393a0972a4 */ /* 0x000fe2000f8e023f */
[----:B------:R-:W1:Y:S01]  /*1940*/  LDC.64 R8, c[0x0][0x420] ;  /* 0x00010800ff087b82 */ /* 0x000e620000000a00 */
[----:B------:R-:W-:Y:S01]  /*1950*/  UIADD3 UR11, UR15, UR5, URZ ;  /* 0x000000050f0b7290 */ /* 0x000fe2000fffe03f */
[----:B------:R-:W3:Y:S01]  /*1960*/  S2R R0, SR_TID.X ;  /* 0x0000000000007919 */ /* 0x000ee20000002100 */
[----:B------:R-:W-:Y:S01]  /*1970*/  USHF.L.U32 UR5, UR9, 0x6, URZ ;  /* 0x0000000609057899 */ /* 0x000fe2000800063f */
[----:B------:R-:W-:Y:S01]  /*1980*/  BSSY B1, `(.L_x_119) ;  /* 0x0000655000017945 */ /* 0x000fe20003800000 */
[----:B------:R-:W-:Y:S01]  /*1990*/  UIADD3 UR14, -UR19, UR31, UR23 ;  /* 0x0000001f130e7290 */ /* 0x000fe2000fffe117 */
[----:B------:R-:W4:Y:S01]  /*19a0*/  S2R R5, SR_TID.X ;  /* 0x0000000000057919 */ /* 0x000f220000002100 */
[----:B------:R-:W-:Y:S02]  /*19b0*/  UIADD3 UR10, UP2, UP1, UR20, UR5, UR43 ;  /* 0x00000005140a7290 */ /* 0x000fe4000f95e02b */
[----:B------:R-:W-:Y:S01]  /*19c0*/  USHF.R.S32.HI UR5, URZ, 0x1f, UR5 ;  /* 0x0000001f3f057899 */ /* 0x000fe20008011405 */
[----:B------:R-:W5:Y:S01]  /*19d0*/  S2R R37, SR_TID.X ;  /* 0x0000000000257919 */ /* 0x000f620000002100 */
[----:B------:R-:W-:Y:S01]  /*19e0*/  ULDC.64 UR12, c[0x0][0x400] ;  /* 0x00010000000c7ab9 */ /* 0x000fe20000000a00 */
[----:B------:R-:W-:Y:S01]  /*19f0*/  ULDC UR45, c[0x0][0x398] ;  /* 0x0000e600002d7ab9 */ /* 0x000fe20000000800 */
[----:B------:R-:W-:-:S02]  /*1a00*/  UIADD3.X UR5, UR16, UR5, UR29, UP2, UP1 ;  /* 0x0000000510057290 */ /* 0x000fc400097e241d */
[----:B------:R-:W-:Y:S01]  /*1a10*/  UIADD3 UR10, UP2, UP1, UR28, UR10, UR53 ;  /* 0x0000000a1c0a7290 */ /* 0x000fe2000f95e035 */
[----:B------:R-:W-:Y:S01]  /*1a20*/  ULDC UR44, c[0x0][0x2d0] ;  /* 0x0000b400002c7ab9 */ /* 0x000fe20000000800 */
[----:B------:R-:W-:Y:S02]  /*1a30*/  USHF.R.S32.HI UR59, URZ, 0x1f, UR52 ;  /* 0x0000001f3f3b7899 */ /* 0x000fe40008011434 */
[----:B------:R-:W-:Y:S02]  /*1a40*/  UIADD3.X UR5, UR51, UR5, UR25, UP2, UP1 ;  /* 0x0000000533057290 */ /* 0x000fe400097e2419 */
[----:B------:R-:W-:Y:S01]  /*1a50*/  UIADD3 UR43, UR15, UR24, URZ ;  /* 0x000000180f2b7290 */ /* 0x000fe2000fffe03f */
[----:B------:R-:W-:Y:S02]  /*1a60*/  ULDC.64 UR28, c[0x0][0x258] ;  /* 0x00009600001c7ab9 */ /* 0x000fe40000000a00 */
[----:B------:R-:W-:Y:S01]  /*1a70*/  ULDC.64 UR24, c[0x0][0x428] ;  /* 0x00010a0000187ab9 */ /* 0x000fe20000000a00 */
[----:B------:R-:W-:Y:S01]  /*1a80*/  ULDC.64 UR46, c[0x0][0x478] ;  /* 0x00011e00002e7ab9 */ /* 0x000fe20000000a00 */
[----:B------:R-:W-:Y:S01]  /*1a90*/  IMAD.U32 R29, RZ, RZ, UR24 ;  /* 0x00000018ff1d7e24 */ /* 0x000fe2000f8e00ff */
[----:B------:R-:W-:Y:S01]  /*1aa0*/  ULDC.64 UR56, c[0x0][0x2b0] ;  /* 0x0000ac0000387ab9 */ /* 0x000fe20000000a00 */
[----:B------:R-:W-:Y:S01]  /*1ab0*/  IMAD.U32 R34, RZ, RZ, UR28 ;  /* 0x0000001cff227e24 */ /* 0x000fe2000f8e00ff */
[----:B------:R-:W-:Y:S01]  /*1ac0*/  ULDC.64 UR20, c[0x0][0x210] ;  /* 0x0000840000147ab9 */ /* 0x000fe20000000a00 */
[----:B------:R-:W-:Y:S01]  /*1ad0*/  ULDC.64 UR16, c[0x0][0x3e0] ;  /* 0x0000f80000107ab9 */ /* 0x000fe20000000a00 */
[----:B------:R-:W-:Y:S01]  /*1ae0*/  UIADD3 UR8, UR50, -0x1, URZ ;  /* 0xffffffff32087890 */ /* 0x000fe2000fffe03f */
[----:B---3--:R-:W-:-:S04]  /*1af0*/  SHF.R.S32.HI R0, RZ, 0x1f, R0 ;  /* 0x0000001fff007819 */ /* 0x008fc80000011400 */
[----:B----4-:R-:W-:Y:S02]  /*1b00*/  LEA.HI R0, R0, R5, RZ, 0x5 ;  /* 0x0000000500007211 */ /* 0x010fe400078f28ff */
[----:B-----5:R-:W-:Y:S02]  /*1b10*/  SHF.R.S32.HI R10, RZ, 0x1f, R37 ;  /* 0x0000001fff0a7819 */ /* 0x020fe40000011425 */
[----:B------:R-:W-:Y:S02]  /*1b20*/  SHF.R.S32.HI R0, RZ, 0x5, R0 ;  /* 0x00000005ff007819 */ /* 0x000fe40000011400 */
[----:B------:R-:W-:-:S04]  /*1b30*/  LEA.HI R10, R10, R37, RZ, 0x3 ;  /* 0x000000250a0a7211 */ /* 0x000fc800078f18ff */
[----:B------:R-:W-:-:S05]  /*1b40*/  LOP3.LUT R4, R10, 0xfffffff8, RZ, 0xc0, !PT ;  /* 0xfffffff80a047812 */ /* 0x000fca00078ec0ff */
[----:B------:R-:W-:-:S04]  /*1b50*/  IMAD.IADD R37, R37, 0x1, -R4 ;  /* 0x0000000125257824 */ /* 0x000fc800078e0a04 */
[----:B------:R-:W-:-:S04]  /*1b60*/  IMAD.SHL.U32 R4, R37, 0x8, RZ ;  /* 0x0000000825047824 */ /* 0x000fc800078e00ff */
[C---:B------:R-:W-:Y:S01]  /*1b70*/  VIADD R17, R4.reuse, 0x40 ;  /* 0x0000004004117836 */ /* 0x040fe20000000000 */
[C---:B------:R-:W-:Y:S01]  /*1b80*/  ISETP.GE.AND P3, PT, R4.reuse, UR44, PT ;  /* 0x0000002c04007c0c */ /* 0x040fe2000bf66270 */
[C---:B------:R-:W-:Y:S02]  /*1b90*/  VIADD R15, R4.reuse, 0x80 ;  /* 0x00000080040f7836 */ /* 0x040fe40000000000 */
[----:B------:R-:W-:Y:S01]  /*1ba0*/  VIADD R16, R4, 0xc0 ;  /* 0x000000c004107836 */ /* 0x000fe20000000000 */
[----:B------:R-:W-:Y:S02]  /*1bb0*/  ISETP.GE.AND P5, PT, R17, UR44, PT ;  /* 0x0000002c11007c0c */ /* 0x000fe4000bfa6270 */
[----:B------:R-:W-:Y:S02]  /*1bc0*/  SEL R11, RZ, 0x1, P3 ;  /* 0x00000001ff0b7807 */ /* 0x000fe40001800000 */
[----:B------:R-:W-:Y:S02]  /*1bd0*/  ISETP.GE.AND P4, PT, R15, UR44, PT ;  /* 0x0000002c0f007c0c */ /* 0x000fe4000bf86270 */
[----:B------:R-:W-:-:S02]  /*1be0*/  ISETP.GE.AND P6, PT, R16, UR44, PT ;  /* 0x0000002c10007c0c */ /* 0x000fc4000bfc6270 */
[----:B------:R-:W-:Y:S01]  /*1bf0*/  SEL R14, RZ, 0x4, P4 ;  /* 0x00000004ff0e7807 */ /* 0x000fe20002000000 */
[----:B--2---:R-:W-:Y:S01]  /*1c00*/  IMAD R0, R0, UR9, R6 ;  /* 0x0000000900007c24 */ /* 0x004fe2000f8e0206 */
[----:B------:R-:W-:-:S04]  /*1c10*/  UIMAD UR9, UR59, UR28, URZ ;  /* 0x0000001c3b0972a4 */ /* 0x000fc8000f8e023f */
[----:B------:R-:W-:Y:S01]  /*1c20*/  IADD3 R5, P0, R0, UR10, RZ ;  /* 0x0000000a00057c10 */ /* 0x000fe2000ff1e0ff */
[----:B------:R-:W-:-:S03]  /*1c30*/  UIMAD.WIDE UR10, UR11, 0x4, UR46 ;  /* 0x000000040b0a78a5 */ /* 0x000fc6000f8e022e */
[----:B------:R-:W-:Y:S01]  /*1c40*/  LEA.HI.X.SX32 R0, R0, UR5, 0x1, P0 ;  /* 0x0000000500007c11 */ /* 0x000fe200080f0eff */
[----:B------:R-:W-:Y:S01]  /*1c50*/  UIADD3 UR5, UR14, -UR45, URZ ;  /* 0x8000002d0e057290 */ /* 0x000fe2000fffe03f */
[C---:B------:R-:W-:Y:S02]  /*1c60*/  LEA R238, P0, R5.reuse, UR12, 0x2 ;  /* 0x0000000c05ee7c11 */ /* 0x040fe4000f8010ff */
[----:B------:R-:W-:Y:S01]  /*1c70*/  UMOV UR12, UR10 ;  /* 0x0000000a000c7c82 */ /* 0x000fe20008000000 */
[----:B------:R-:W-:Y:S01]  /*1c80*/  USHF.R.S32.HI UR14, URZ, 0x1f, UR5 ;  /* 0x0000001f3f0e7899 */ /* 0x000fe20008011405 */
[----:B------:R-:W-:Y:S01]  /*1c90*/  LEA.HI.X R239, R5, UR13, R0, 0x2, P0 ;  /* 0x0000000d05ef7c11 */ /* 0x000fe200080f1400 */
[----:B-1----:R-:W-:Y:S01]  /*1ca0*/  IMAD R0, R8, UR42, RZ ;  /* 0x0000002a08007c24 */ /* 0x002fe2000f8e02ff */
[----:B------:R-:W-:Y:S01]  /*1cb0*/  SHF.R.S32.HI R5, RZ, 0x1f, R4 ;  /* 0x0000001fff057819 */ /* 0x000fe20000011404 */
[----:B------:R-:W-:Y:S01]  /*1cc0*/  ULEA.HI UR14, UR14, UR5, URZ, 0x6 ;  /* 0x000000050e0e7291 */ /* 0x000fe2000f8f303f */
[----:B------:R-:W-:Y:S01]  /*1cd0*/  IADD3 R6, P0, R4, UR18, RZ ;  /* 0x0000001204067c10 */ /* 0x000fe2000ff1e0ff */
[----:B------:R-:W-:Y:S01]  /*1ce0*/  IMAD R12, R9, UR15, R0 ;  /* 0x0000000f090c7c24 */ /* 0x000fe2000f8e0200 */
[----:B------:R-:W-:Y:S01]  /*1cf0*/  SHF.R.S32.HI R0, RZ, 0x3, R10 ;  /* 0x00000003ff007819 */ /* 0x000fe2000001140a */
[----:B------:R-:W-:Y:S01]  /*1d00*/  USHF.R.S32.HI UR14, URZ, 0x6, UR14 ;  /* 0x000000063f0e7899 */ /* 0x000fe2000801140e */
[----:B------:R-:W-:Y:S01]  /*1d10*/  SEL R10, RZ, 0xffffffff, P5 ;  /* 0xffffffffff0a7807 */ /* 0x000fe20002800000 */
[----:B------:R-:W-:Y:S01]  /*1d20*/  UIMAD UR13, UR59, UR24, URZ ;  /* 0x000000183b0d72a4 */ /* 0x000fe2000f8e023f */
[----:B------:R-:W-:Y:S01]  /*1d30*/  IADD3.X R7, R5, UR39, RZ, P0, !PT ;  /* 0x0000002705077c10 */ /* 0x000fe200087fe4ff */
[----:B------:R-:W-:Y:S01]  /*1d40*/  UISETP.LT.AND UP1, UPT, URZ, UR14, UPT ;  /* 0x0000000e3f00728c */ /* 0x000fe2000bf21270 */
[----:B------:R-:W-:Y:S01]  /*1d50*/  SHF.R.S32.HI R39, RZ, 0x1f, R0 ;  /* 0x0000001fff277819 */ /* 0x000fe20000011400 */
[----:B------:R-:W-:Y:S01]  /*1d60*/  IMAD.SHL.U32 R10, R10, 0x2, RZ ;  /* 0x000000020a0a7824 */ /* 0x000fe200078e00ff */
[----:B------:R-:W-:Y:S01]  /*1d70*/  IADD3 R22, P0, R0, UR15, RZ ;  /* 0x0000000f00167c10 */ /* 0x000fe2000ff1e0ff */
[----:B------:R-:W-:Y:S01]  /*1d80*/  IMAD.WIDE.U32 R6, R8, UR15, R6 ;  /* 0x0000000f08067c25 */ /* 0x000fe2000f8e0006 */
[----:B------:R-:W-:-:S02]  /*1d90*/  USEL UR14, URZ, UR14, !UP1 ;  /* 0x0000000e3f0e7287 */ /* 0x000fc4000c800000 */
[----:B------:R-:W-:Y:S01]  /*1da0*/  IADD3.X R27, R39, UR42, RZ, P0, !PT ;  /* 0x0000002a271b7c10 */ /* 0x000fe200087fe4ff */
[----:B------:R-:W-:Y:S01]  /*1db0*/  IMAD.IADD R7, R7, 0x1, R12 ;  /* 0x0000000107077824 */ /* 0x000fe200078e020c */
[----:B------:R-:W-:Y:S01]  /*1dc0*/  LOP3.LUT R18, R10, 0x2, R11, 0xe2, !PT ;  /* 0x000000020a127812 */ /* 0x000fe200078ee20b */
[----:B------:R-:W-:Y:S01]  /*1dd0*/  IMAD.WIDE.U32 R12, R22, UR26, R4 ;  /* 0x0000001a160c7c25 */ /* 0x000fe2000f8e0004 */
[----:B------:R-:W-:Y:S02]  /*1de0*/  UISETP.GT.AND UP1, UPT, UR50, UR14, UPT ;  /* 0x0000000e3200728c */ /* 0x000fe4000bf24270 */
[----:B------:R-:W-:Y:S01]  /*1df0*/  UIMAD UR13, UR52, UR25, UR13 ;  /* 0x00000019340d72a4 */ /* 0x000fe2000f8e020d */
[----:B------:R-:W-:Y:S01]  /*1e00*/  IMAD R10, R27, UR26, RZ ;  /* 0x0000001a1b0a7c24 */ /* 0x000fe2000f8e02ff */
[----:B------:R-:W-:Y:S01]  /*1e10*/  IADD3 R12, P0, R12, UR48, RZ ;  /* 0x000000300c0c7c10 */ /* 0x000fe2000ff1e0ff */
[----:B------:R-:W-:Y:S01]  /*1e20*/  IMAD.WIDE.U32 R6, R29, UR52, R6 ;  /* 0x000000341d067c25 */ /* 0x000fe2000f8e0006 */
[----:B------:R-:W-:Y:S01]  /*1e30*/  PLOP3.LUT P2, PT, PT, PT, UP1, 0x80, 0x0 ;  /* 0x000000000000781c */ /* 0x000fe20003f4f018 */
[----:B------:R-:W-:-:S02]  /*1e40*/  UIMAD UR15, UR52, UR29, UR9 ;  /* 0x0000001d340f72a4 */ /* 0x000fc4000f8e0209 */
[----:B------:R-:W-:Y:S01]  /*1e50*/  IMAD R35, R22, UR27, R10 ;  /* 0x0000001b16237c24 */ /* 0x000fe2000f8e020a */
[----:B------:R-:W-:Y:S01]  /*1e60*/  SEL R10, RZ, 0x8, P6 ;  /* 0x00000008ff0a7807 */ /* 0x000fe20003000000 */
[----:B------:R-:W-:Y:S01]  /*1e70*/  VIADD R11, R7, UR13 ;  /* 0x0000000d070b7c36 */ /* 0x000fe20008000000 */
[----:B------:R-:W-:Y:S02]  /*1e80*/  UIMAD.WIDE UR24, UR43, 0x4, UR56 ;  /* 0x000000042b1878a5 */ /* 0x000fe4000f8e0238 */
[----:B------:R-:W-:Y:S01]  /*1e90*/  LOP3.LUT R26, R10, R18, R14, 0xfe, !PT ;  /* 0x000000120a1a7212 */ /* 0x000fe200078efe0e */
[----:B------:R-:W-:Y:S01]  /*1ea0*/  IMAD.MOV.U32 R10, RZ, RZ, R6 ;  /* 0x000000ffff0a7224 */ /* 0x000fe200078e0006 */
[----:B------:R-:W-:Y:S01]  /*1eb0*/  IADD3.X R13, R13, UR37, R35, P0, !PT ;  /* 0x000000250d0d7c10 */ /* 0x000fe200087fe423 */
[-C--:B------:R-:W-:Y:S02]  /*1ec0*/  IMAD R6, R39, R8.reuse, RZ ;  /* 0x0000000827067224 */ /* 0x080fe400078e02ff */
[----:B------:R-:W-:Y:S01]  /*1ed0*/  IMAD.WIDE.U32 R10, R0, R8, R10 ;  /* 0x00000008000a7225 */ /* 0x000fe200078e000a */
[----:B------:R-:W-:Y:S01]  /*1ee0*/  UMOV UR10, UR24 ;  /* 0x00000018000a7c82 */ /* 0x000fe20008000000 */
[----:B------:R-:W-:-:S02]  /*1ef0*/  UMOV UR9, UR25 ;  /* 0x0000001900097c82 */ /* 0x000fc40008000000 */
        /* <DEDUP_REMOVED lines=29> */
.L_x_125:
        /* <DEDUP_REMOVED lines=20> */
.L_x_126:
        /* <DEDUP_REMOVED lines=30> */
.L_x_128:
[----:B------:R-:W-:Y:S05]  /*23f0*/  BSYNC B0 ;  /* 0x0000000000007941 */ /* 0x000fea0003800000 */
.L_x_127:
        /* <DEDUP_REMOVED lines=29> */
.L_x_124:
        /* <DEDUP_REMOVED lines=71> */
.L_x_131:
[----:B------:R-:W-:Y:S05]  /*2a40*/  BSYNC B0 ;  /* 0x0000000000007941 */ /* 0x000fea0003800000 */
.L_x_130:
        /* <DEDUP_REMOVED lines=54> */
.L_x_133:
[----:B------:R-:W-:Y:S05]  /*2db0*/  BSYNC B0 ;  /* 0x0000000000007941 */ /* 0x000fea0003800000 */
.L_x_132:
        /* <DEDUP_REMOVED lines=44> */
.L_x_135:
[----:B------:R-:W-:Y:S05]  /*3080*/  BSYNC B0 ;  /* 0x0000000000007941 */ /* 0x000fea0003800000 */
.L_x_134:
        /* <DEDUP_REMOVED lines=39> */
.L_x_137:
[----:B------:R-:W-:Y:S05]  /*3300*/  BSYNC B0 ;  /* 0x0000000000007941 */ /* 0x000fea0003800000 */
.L_x_136:
        /* <DEDUP_REMOVED lines=42> */
.L_x_139:
[----:B------:R-:W-:Y:S05]  /*35b0*/  BSYNC B0 ;  /* 0x0000000000007941 */ /* 0x000fea0003800000 */
.L_x_138:
        /* <DEDUP_REMOVED lines=61> */
.L_x_141:
[----:B------:R-:W-:Y:S05]  /*3990*/  BSYNC B0 ;  /* 0x0000000000007941 */ /* 0x000fea0003800000 */
.L_x_140:
[----:B------:R-:W0:Y:S01]  /*39a0*/  LDGDEPBAR ;  /* 0x00000000000079af */ /* 0x000e220000000000 */
[----:B------:R-:W-:Y:S02]  /*39b0*/  ULDC.64 UR20, c[0x0][0x3c8] ;  /* 0x0000f20000147ab9 */ /* 0x000fe40000000a00 */
[----:B------:R-:W-:Y:S01]  /*39c0*/  UISETP.NE.U32.AND UP1, UPT, UR20, URZ, UPT ;  /* 0x0000003f1400728c */ /* 0x000fe2000bf25070 */
[----:B-12---:R-:W2:Y:S01]  /*39d0*/  LDL R8, [R1+0x2c] ;  /* 0x00002c0001087983 */ /* 0x006ea20000100800 */
[----:B------:R-:W-:Y:S02]  /*39e0*/  USHF.R.S32.HI UR13, URZ, 0x1f, UR52 ;  /* 0x0000001f3f0d7899 */ /* 0x000fe40008011434 */
[----:B------:R-:W-:-:S06]  /*39f0*/  UISETP.NE.AND.EX UP1, UPT, UR21, URZ, UPT, UP1 ;  /* 0x0000003f1500728c */ /* 0x000fcc000bf25310 */
[----:B------:R-:W-:-:S05]  /*3a00*/  PLOP3.LUT P0, PT, PT, PT, UP1, 0x80, 0x0 ;  /* 0x000000000000781c */ /* 0x000fca0003f0f018 */
[----:B------:R-:W-:Y:S01]  /*3a10*/  @UP1 ULDC.64 UR24, c[0x0][0x3d0] ;  /* 0x0000f40000181ab9 */ /* 0x000fe20000000a00 */
[----:B------:R-:W-:Y:S01]  /*3a20*/  @UP1 UMOV UR16, UR52 ;  /* 0x0000003400101c82 */ /* 0x000fe20008000000 */
[----:B------:R-:W-:Y:S01]  /*3a30*/  @UP1 UIMAD UR5, UR55, UR24, URZ ;  /* 0x00000018370512a4 */ /* 0x000fe2000f8e023f */
[----:B------:R-:W-:Y:S01]  /*3a40*/  @UP1 UMOV UR17, UR13 ;  /* 0x0000000d00111c82 */ /* 0x000fe20008000000 */
[----:B------:R-:W-:-:S04]  /*3a50*/  DEPBAR.LE SB0, 0x1 ;  /* 0x000080400000791a */ /* 0x000fc80000000000 */
[----:B------:R-:W-:Y:S01]  /*3a60*/  BAR.SYNC.DEFER_BLOCKING 0x0 ;  /* 0x0000000000007b1d */ /* 0x000fe20000010000 */
[----:B------:R-:W-:Y:S02]  /*3a70*/  @UP1 UIMAD.WIDE.U32 UR16, UR49, UR24, UR16 ;  /* 0x00000018311012a5 */ /* 0x000fe4000f8e0010 */
[----:B------:R-:W-:Y:S02]  /*3a80*/  @UP1 UIMAD UR5, UR49, UR25, UR5 ;  /* 0x00000019310512a4 */ /* 0x000fe4000f8e0205 */
[----:B------:R-:W-:Y:S02]  /*3a90*/  @UP1 ULEA UR20, UP0, UR16, UR20, 0x2 ;  /* 0x0000001410141291 */ /* 0x000fe4000f80103f */
[----:B------:R-:W-:-:S04]  /*3aa0*/  @UP1 UIADD3 UR5, UR17, UR5, URZ ;  /* 0x0000000511051290 */ /* 0x000fc8000fffe03f */
[----:B------:R-:W-:Y:S01]  /*3ab0*/  @UP1 ULEA.HI.X UR21, UR16, UR21, UR5, 0x2, UP0 ;  /* 0x0000001510151291 */ /* 0x000fe200080f1405 */
[----:B------:R-:W-:Y:S01]  /*3ac0*/  IMAD.U32 R4, RZ, RZ, UR20 ;  /* 0x00000014ff047e24 */ /* 0x000fe2000f8e00ff */
[----:B------:R-:W-:Y:S01]  /*3ad0*/  UIADD3 UR13, UR4, 0x14000, URZ ;  /* 0x00014000040d7890 */ /* 0x000fe2000fffe03f */
[----:B------:R-:W-:Y:S01]  /*3ae0*/  @UP1 ULDC UR5, c[0x0][0x2e8] ;  /* 0x0000ba0000051ab9 */ /* 0x000fe20000000800 */
[----:B------:R-:W-:Y:S01]  /*3af0*/  IMAD.MOV.U32 R192, RZ, RZ, 0x40 ;  /* 0x00000040ffc07424 */ /* 0x000fe200078e00ff */
[C---:B------:R-:W-:Y:S01]  /*3b00*/  LOP3.LUT P2, RZ, R37.reuse, 0x4, RZ, 0xc0, !PT ;  /* 0x0000000425ff7812 */ /* 0x040fe2000784c0ff */
[----:B------:R-:W-:Y:S01]  /*3b10*/  IMAD.U32 R5, RZ, RZ, UR21 ;  /* 0x00000015ff057e24 */ /* 0x000fe2000f8e00ff */
[----:B------:R-:W-:Y:S02]  /*3b20*/  LOP3.LUT P1, RZ, R37, 0x2, RZ, 0xc0, !PT ;  /* 0x0000000225ff7812 */ /* 0x000fe4000782c0ff */
[----:B------:R-:W-:Y:S01]  /*3b30*/  LEA R180, R234, UR4, 0x1 ;  /* 0x00000004eab47c11 */ /* 0x000fe2000f8e08ff */
[----:B------:R-:W1:Y:S04]  /*3b40*/  LDSM.16.M88.4 R136, [R229] ;  /* 0x00000000e588783b */ /* 0x000e680000000200 */
[----:B------:R-:W1:Y:S04]  /*3b50*/  LDSM.16.M88.4 R140, [R230] ;  /* 0x00000000e68c783b */ /* 0x000e680000000200 */
[----:B------:R-:W1:Y:S04]  /*3b60*/  LDSM.16.M88.4 R144, [R231] ;  /* 0x00000000e790783b */ /* 0x000e680000000200 */
[----:B------:R-:W1:Y:S04]  /*3b70*/  LDSM.16.M88.4 R152, [R229+0x1000] ;  /* 0x00100000e598783b */ /* 0x000e680000000200 */
[----:B------:R-:W1:Y:S04]  /*3b80*/  LDSM.16.M88.4 R156, [R230+0x1000] ;  /* 0x00100000e69c783b */ /* 0x000e680000000200 */
[----:B------:R-:W1:Y:S04]  /*3b90*/  LDSM.16.M88.4 R168, [R229+0x2000] ;  /* 0x00200000e5a8783b */ /* 0x000e680000000200 */
[----:B------:R-:W1:Y:S04]  /*3ba0*/  LDSM.16.M88.4 R172, [R230+0x2000] ;  /* 0x00200000e6ac783b */ /* 0x000e680000000200 */
[----:B------:R-:W1:Y:S04]  /*3bb0*/  LDSM.16.M88.4 R184, [R229+0x3000] ;  /* 0x00300000e5b8783b */ /* 0x000e680000000200 */
[----:B------:R-:W1:Y:S01]  /*3bc0*/  LDSM.16.M88.4 R188, [R230+0x3000] ;  /* 0x00300000e6bc783b */ /* 0x000e620000000200 */
[----:B------:R-:W-:Y:S01]  /*3bd0*/  UIADD3 UR18, UR31, 0x20, UR23 ;  /* 0x000000201f127890 */ /* 0x000fe2000fffe017 */
[----:B------:R-:W-:-:S02]  /*3be0*/  CS2R R126, SRZ ;  /* 0x00000000007e7805 */ /* 0x000fc4000001ff00 */
[----:B------:R-:W-:Y:S01]  /*3bf0*/  CS2R R124, SRZ ;  /* 0x00000000007c7805 */ /* 0x000fe2000001ff00 */
[----:B------:R4:W2:Y:S01]  /*3c00*/  @P0 LDG.E R4, desc[UR6][R4.64] ;  /* 0x0000000604040981 */ /* 0x0008a2000c1e1900 */
[----:B------:R-:W1:Y:S01]  /*3c10*/  @P0 MUFU.RCP R0, UR5 ;  /* 0x0000000500000d08 */ /* 0x000e620008001000 */
[----:B---3--:R-:W-:Y:S02]  /*3c20*/  LEA R6, R234, UR13, 0x1 ;  /* 0x0000000dea067c11 */ /* 0x008fe4000f8e08ff */
[----:B------:R-:W-:Y:S02]  /*3c30*/  CS2R R130, SRZ ;  /* 0x0000000000827805 */ /* 0x000fe4000001ff00 */
[----:B------:R-:W-:Y:S01]  /*3c40*/  SEL R192, R192, 0xffffffc0, !P2 ;  /* 0xffffffc0c0c07807 */ /* 0x000fe20005000000 */
[----:B------:R-:W3:Y:S01]  /*3c50*/  LDSM.16.M88.4 R132, [R180+0x14000] ;  /* 0x01400000b484783b */ /* 0x000ee20000000200 */
[----:B------:R-:W-:Y:S02]  /*3c60*/  CS2R R128, SRZ ;  /* 0x0000000000807805 */ /* 0x000fe4000001ff00 */
[----:B------:R-:W-:-:S02]  /*3c70*/  CS2R R122, SRZ ;  /* 0x00000000007a7805 */ /* 0x000fc4000001ff00 */
[----:B------:R-:W-:Y:S01]  /*3c80*/  CS2R R120, SRZ ;  /* 0x0000000000787805 */ /* 0x000fe2000001ff00 */
[----:B------:R-:W1:Y:S01]  /*3c90*/  LDSM.16.M88.4 R148, [R180+0x15000] ;  /* 0x01500000b494783b */ /* 0x000e620000000200 */
[----:B------:R-:W-:Y:S02]  /*3ca0*/  CS2R R118, SRZ ;  /* 0x0000000000767805 */ /* 0x000fe4000001ff00 */
[----:B------:R-:W-:Y:S02]  /*3cb0*/  CS2R R116, SRZ ;  /* 0x0000000000747805 */ /* 0x000fe4000001ff00 */
[----:B------:R-:W-:Y:S01]  /*3cc0*/  CS2R R110, SRZ ;  /* 0x00000000006e7805 */ /* 0x000fe2000001ff00 */
[----:B------:R-:W1:Y:S01]  /*3cd0*/  LDSM.16.M88.4 R164, [R180+0x16000] ;  /* 0x01600000b4a4783b */ /* 0x000e620000000200 */
[----:B------:R-:W-:Y:S02]  /*3ce0*/  CS2R R108, SRZ ;  /* 0x00000000006c7805 */ /* 0x000fe4000001ff00 */
[----:B------:R-:W-:-:S02]  /*3cf0*/  CS2R R114, SRZ ;  /* 0x0000000000727805 */ /* 0x000fc4000001ff00 */
[----:B------:R-:W-:Y:S01]  /*3d00*/  CS2R R112, SRZ ;  /* 0x0000000000707805 */ /* 0x000fe2000001ff00 */
[----:B------:R-:W1:Y:S01]  /*3d10*/  LDSM.16.M88.4 R180, [R180+0x17000] ;  /* 0x01700000b4b4783b */ /* 0x000e620000000200 */
[----:B------:R-:W-:Y:S02]  /*3d20*/  CS2R R106, SRZ ;  /* 0x00000000006a7805 */ /* 0x000fe4000001ff00 */
[----:B------:R-:W-:Y:S02]  /*3d30*/  CS2R R104, SRZ ;  /* 0x0000000000687805 */ /* 0x000fe4000001ff00 */
[----:B------:R-:W-:Y:S02]  /*3d40*/  CS2R R102, SRZ ;  /* 0x0000000000667805 */ /* 0x000fe4000001ff00 */
[----:B------:R-:W-:Y:S02]  /*3d50*/  CS2R R100, SRZ ;  /* 0x0000000000647805 */ /* 0x000fe4000001ff00 */
[----:B------:R-:W-:-:S02]  /*3d60*/  CS2R R38, SRZ ;  /* 0x0000000000267805 */ /* 0x000fc4000001ff00 */
[----:B------:R-:W-:Y:S02]  /*3d70*/  CS2R R36, SRZ ;  /* 0x0000000000247805 */ /* 0x000fe4000001ff00 */
[----:B------:R-:W-:Y:S01]  /*3d80*/  CS2R R42, SRZ ;  /* 0x00000000002a7805 */ /* 0x000fe2000001ff00 */
[----:B----4-:R-:W-:Y:S01]  /*3d90*/  IMAD.MOV.U32 R5, RZ, RZ, 0x20 ;  /* 0x00000020ff057424 */ /* 0x010fe200078e00ff */
[----:B------:R-:W-:Y:S02]  /*3da0*/  CS2R R40, SRZ ;  /* 0x0000000000287805 */ /* 0x000fe4000001ff00 */
[----:B------:R-:W-:Y:S02]  /*3db0*/  CS2R R34, SRZ ;  /* 0x0000000000227805 */ /* 0x000fe4000001ff00 */
[----:B------:R-:W-:Y:S02]  /*3dc0*/  CS2R R32, SRZ ;  /* 0x0000000000207805 */ /* 0x000fe4000001ff00 */
[----:B------:R-:W-:-:S02]  /*3dd0*/  CS2R R30, SRZ ;  /* 0x00000000001e7805 */ /* 0x000fc4000001ff00 */
[----:B------:R-:W-:Y:S02]  /*3de0*/  SEL R5, R5, 0xffffffe0, !P1 ;  /* 0xffffffe005057807 */ /* 0x000fe40004800000 */
[----:B------:R-:W-:Y:S02]  /*3df0*/  CS2R R28, SRZ ;  /* 0x00000000001c7805 */ /* 0x000fe4000001ff00 */
[----:B------:R-:W-:Y:S02]  /*3e00*/  CS2R R22, SRZ ;  /* 0x0000000000167805 */ /* 0x000fe4000001ff00 */
[----:B------:R-:W-:Y:S02]  /*3e10*/  CS2R R20, SRZ ;  /* 0x0000000000147805 */ /* 0x000fe4000001ff00 */
[----:B------:R-:W-:Y:S02]  /*3e20*/  IADD3 R192, R5, R6, R192 ;  /* 0x0000000605c07210 */ /* 0x000fe40007ffe0c0 */
[----:B------:R-:W-:-:S02]  /*3e30*/  CS2R R26, SRZ ;  /* 0x00000000001a7805 */ /* 0x000fc4000001ff00 */
[----:B------:R-:W-:Y:S02]  /*3e40*/  CS2R R24, SRZ ;  /* 0x0000000000187805 */ /* 0x000fe4000001ff00 */
[----:B------:R-:W-:Y:S02]  /*3e50*/  CS2R R18, SRZ ;  /* 0x0000000000127805 */ /* 0x000fe4000001ff00 */
[----:B------:R-:W-:Y:S01]  /*3e60*/  CS2R R16, SRZ ;  /* 0x0000000000107805 */ /* 0x000fe2000001ff00 */
[----:B------:R-:W4:Y:S01]  /*3e70*/  LDSM.16.M88.4 R160, [R192+0x1000] ;  /* 0x00100000c0a0783b */ /* 0x000f220000000200 */
[----:B------:R-:W-:Y:S02]  /*3e80*/  CS2R R14, SRZ ;  /* 0x00000000000e7805 */ /* 0x000fe4000001ff00 */
[----:B------:R-:W-:Y:S01]  /*3e90*/  CS2R R12, SRZ ;  /* 0x00000000000c7805 */ /* 0x000fe2000001ff00 */
[----:B------:R-:W-:Y:S01]  /*3ea0*/  UMOV UR5, URZ ;  /* 0x0000003f00057c82 */ /* 0x000fe20008000000 */
[----:B------:R-:W1:Y:S01]  /*3eb0*/  LDSM.16.M88.4 R176, [R192+0x2000] ;  /* 0x00200000c0b0783b */ /* 0x000e620000000200 */
[----:B------:R-:W-:-:S02]  /*3ec0*/  UIADD3 UR17, UR23, 0x20, URZ ;  /* 0x0000002017117890 */ /* 0x000fc4000fffe03f */
[----:B------:R-:W-:Y:S01]  /*3ed0*/  UIADD3 UR18, UR18, -UR19, URZ ;  /* 0x8000001312127290 */ /* 0x000fe2000fffe03f */
[----:B------:R-:W1:Y:S01]  /*3ee0*/  LDSM.16.M88.4 R192, [R192+0x3000] ;  /* 0x00300000c0c0783b */ /* 0x000e620000000200 */
[----:B------:R-:W-:Y:S01]  /*3ef0*/  ULDC UR20, c[0x0][0x2dc] ;  /* 0x0000b70000147ab9 */ /* 0x000fe20000000800 */
[----:B------:R-:W-:Y:S01]  /*3f00*/  ULDC UR16, c[0x0][0x2ec] ;  /* 0x0000bb0000107ab9 */ /* 0x000fe20000000800 */
[----:B--2---:R-:W-:-:S04]  /*3f10*/  VIADD R247, R8, UR23 ;  /* 0x0000001708f77c36 */ /* 0x004fc80008000000 */
[C---:B------:R-:W-:Y:S02]  /*3f20*/  VIADD R250, R247.reuse, 0x9 ;  /* 0x00000009f7fa7836 */ /* 0x040fe40000000000 */
[C---:B------:R-:W-:Y:S02]  /*3f30*/  VIADD R249, R247.reuse, 0x8 ;  /* 0x00000008f7f97836 */ /* 0x040fe40000000000 */
[----:B------:R-:W-:-:S03]  /*3f40*/  VIADD R248, R247, 0x1 ;  /* 0x00000001f7f87836 */ /* 0x000fc60000000000 */
[----:B------:R-:W-:Y:S02]  /*3f50*/  I2FP.F32.S32 R252, R249 ;  /* 0x000000f900fc7245 */ /* 0x000fe40000201400 */
[----:B------:R-:W-:Y:S01]  /*3f60*/  I2FP.F32.S32 R251, R248 ;  /* 0x000000f800fb7245 */ /* 0x000fe20000201400 */
[----:B-1----:R-:W-:Y:S01]  /*3f70*/  @P0 FMUL.FTZ R7, R4, R0 ;  /* 0x0000000004070220 */ /* 0x002fe20000410000 */
[----:B------:R-:W-:Y:S02]  /*3f80*/  VIADD R4, R45, 0x1 ;  /* 0x000000012d047836 */ /* 0x000fe40000000000 */
[----:B------:R-:W-:Y:S02]  /*3f90*/  IMAD.U32 R0, RZ, RZ, UR31 ;  /* 0x0000001fff007e24 */ /* 0x000fe4000f8e00ff */
[----:B------:R-:W-:-:S03]  /*3fa0*/  @P0 R2UR UR13, R7 ;  /* 0x00000000070d02ca */ /* 0x000fc600000e0000 */
[----:B------:R-:W-:Y:S02]  /*3fb0*/  IADD3 R0, R4, UR19, -R0 ;  /* 0x0000001304007c10 */ /* 0x000fe4000fffe800 */
[----:B------:R-:W-:-:S03]  /*3fc0*/  SHF.L.U64.HI R4, R45, 0x2, R44 ;  /* 0x000000022d047819 */ /* 0x000fc6000001022c */
[----:B------:R1:W-:Y:S05]  /*3fd0*/  STL [R1+0x20], R0 ;  /* 0x0000200001007387 */ /* 0x0003ea0000100800 */
[----:B------:R-:W-:Y:S01]  /*3fe0*/  @UP1 UMOV UR5, UR13 ;  /* 0x0000000d00051c82 */ /* 0x000fe20008000000 */
[----:B-1----:R-:W-:-:S05]  /*3ff0*/  IMAD.SHL.U32 R0, R45, 0x4, RZ ;  /* 0x000000042d007824 */ /* 0x002fca00078e00ff */
[----:B------:R1:W-:Y:S04]  /*4000*/  STL [R1+0xc], R0 ;  /* 0x00000c0001007387 */ /* 0x0003e80000100800 */
[----:B------:R-:W-:Y:S01]  /*4010*/  STL [R1+0x8], R4 ;  /* 0x0000080401007387 */ /* 0x000fe20000100800 */
[----:B-1----:R-:W-:-:S05]  /*4020*/  I2FP.F32.S32 R0, R247 ;  /* 0x000000f700007245 */ /* 0x002fca0000201400 */
[----:B------:R1:W-:Y:S02]  /*4030*/  STL [R1+0x4], R0 ;  /* 0x0000040001007387 */ /* 0x0003e40000100800 */
[----:B-1----:R-:W-:-:S05]  /*4040*/  I2FP.F32.S32 R0, R250 ;  /* 0x000000fa00007245 */ /* 0x002fca0000201400 */
[----:B---34-:R1:W-:Y:S02]  /*4050*/  STL [R1], R0 ;  /* 0x0000000001007387 */ /* 0x0183e40000100800 */
.L_x_144:
[----:B------:R-:W0:Y:S01]  /*4060*/  LDGDEPBAR ;  /* 0x00000000000079af */ /* 0x000e220000000000 */
[----:B-1----:R-:W-:Y:S01]  /*4070*/  LEA R0, R234, UR4, 0x1 ;  /* 0x00000004ea007c11 */ /* 0x002fe2000f8e08ff */
[----:B------:R-:W-:Y:S01]  /*4080*/  USHF.L.U32 UR13, UR8, 0x6, URZ ;  /* 0x00000006080d7899 */ /* 0x000fe2000800063f */
[----:B-----5:R-:W-:Y:S01]  /*4090*/  FSETP.NEU.FTZ.AND P0, PT, R245, -INF , PT ;  /* 0xff800000f500780b */ /* 0x020fe20003f1d000 */
[----:B------:R-:W2:Y:S01]  /*40a0*/  LDL R69, [R1+0x20] ;  /* 0x0000200001457983 */ /* 0x000ea20000100800 */
[----:B------:R-:W-:Y:S02]  /*40b0*/  UISETP.GT.AND UP2, UPT, UR8, UR14, UPT ;  /* 0x0000000e0800728c */ /* 0x000fe4000bf44270 */
[----:B------:R-:W-:Y:S01]  /*40c0*/  UISETP.GE.AND UP0, UPT, UR13, UR18, UPT ;  /* 0x000000120d00728c */ /* 0x000fe2000bf06270 */
[----:B------:R-:W3:Y:S03]  /*40d0*/  LDL R68, [R1+0x4] ;  /* 0x0000040001447983 */ /* 0x000ee60000100800 */
        /* <DEDUP_REMOVED lines=53> */
[----:B------:R-:W3:Y:S11]  /*4430*/  LDSM.16.M88.4 R60, [R231+-0x2000] ;  /* 0xffe00000e73c783b */ /* 0x000ef60000000200 */
        /* <DEDUP_REMOVED lines=10> */
[----:B--2---:R-:W-:Y:S02]  /*44e0*/  @!P1 VIADD R0, R69, UR13 ;  /* 0x0000000d45009c36 */ /* 0x004fe40008000000 */
[----:B------:R-:W-:Y:S10]  /*44f0*/  IMAD.MOV.U32 R69, RZ, RZ, 0x8 ;  /* 0x00000008ff457424 */ /* 0x000ff400078e00ff */
[C---:B---3--:R-:W-:Y:S06]  /*4500*/  HMMA.16816.F32 R4, R56.reuse, R60, R4 ;  /* 0x0000003c3804723c */ /* 0x048fec0000001804 */
        /* <DEDUP_REMOVED lines=9> */
[C---:B----4-:R-:W-:Y:S01]  /*45a0*/  HMMA.16816.F32 R4, R48.reuse, R52, R4 ;  /* 0x000000343004723c */ /* 0x050fe20000001804 */
[----:B------:R-:W3:Y:S05]  /*45b0*/  LDL R52, [R1+0xc] ;  /* 0x00000c0001347983 */ /* 0x000eea0000100800 */
[----:B------:R-:W-:Y:S01]  /*45c0*/  HMMA.16816.F32 R8, R48, R54, R8 ;  /* 0x000000363008723c */ /* 0x000fe20000001808 */
[----:B------:R-:W4:Y:S06]  /*45d0*/  LDL R50, [R1] ;  /* 0x0000000001327983 */ /* 0x000f2c0000100800 */
[----:B------:R-:W-:Y:S01]  /*45e0*/  @!P1 VIMNMX R49, R0, UR19, PT ;  /* 0x0000001300319c48 */ /* 0x000fe2000bfe0100 */
[----:B------:R-:W-:Y:S03]  /*45f0*/  FMUL.FTZ R48, R245, 1.4426950216293334961 ;  /* 0x3fb8aa3bf5307820 */ /* 0x000fe60000410000 */
[-C--:B------:R-:W-:Y:S02]  /*4600*/  @!P1 ISETP.GE.AND P2, PT, R247, R49.reuse, PT ;  /* 0x00000031f700920c */ /* 0x080fe40003f46270 */
[----:B------:R-:W-:Y:S02]  /*4610*/  FSEL R48, R48, RZ, P0 ;  /* 0x000000ff30307208 */ /* 0x000fe40000000000 */
[----:B------:R-:W-:Y:S03]  /*4620*/  @!P1 ISETP.GE.AND P0, PT, R248, R49, PT ;  /* 0x00000031f800920c */ /* 0x000fe60003f06270 */
[C---:B--2---:R-:W-:Y:S06]  /*4630*/  HMMA.16816.F32 R4, R56.reuse, R60, R4 ;  /* 0x0000003c3804723c */ /* 0x044fec0000001804 */
[----:B------:R-:W-:Y:S01]  /*4640*/  HMMA.16816.F32 R8, R56, R62, R8 ;  /* 0x0000003e3808723c */ /* 0x000fe20000001808 */
[----:B------:R-:W2:Y:S04]  /*4650*/  LDL R63, [R1+0x14] ;  /* 0x00001400013f7983 */ /* 0x000ea80000100800 */
[----:B------:R-:W2:Y:S11]  /*4660*/  LDL R62, [R1+0x18] ;  /* 0x00001800013e7983 */ /* 0x000eb60000100800 */
[----:B------:R-:W-:Y:S02]  /*4670*/  @!UPT UIADD3 URZ, URZ, URZ, URZ ;  /* 0x0000003f3f3ff290 */ /* 0x000fe4000fffe03f */
[C---:B-1----:R-:W-:Y:S01]  /*4680*/  HMMA.16816.F32 R4, R44.reuse, R64, R4 ;  /* 0x000000402c04723c */ /* 0x042fe20000001804 */
[----:B------:R-:W2:Y:S04]  /*4690*/  LDL R65, [R1+0x10] ;  /* 0x0000100001417983 */ /* 0x000ea80000100800 */
[----:B------:R-:W2:Y:S01]  /*46a0*/  LDL R64, [R1+0x1c] ;  /* 0x00001c0001407983 */ /* 0x000ea20000100800 */
[----:B------:R-:W-:Y:S03]  /*46b0*/  HMMA.16816.F32 R8, R44, R66, R8 ;  /* 0x000000422c08723c */ /* 0x000fe60000001808 */
[----:B------:R-:W2:Y:S04]  /*46c0*/  LDL R66, [R1+0x8] ;  /* 0x0000080001427983 */ /* 0x000ea80000100800 */
[----:B------:R-:W-:Y:S11]  /*46d0*/  FMUL.FTZ R45, R246, 1.4426950216293334961 ;  /* 0x3fb8aa3bf62d7820 */ /* 0x000ff60000410000 */
[C---:B------:R-:W-:Y:S01]  /*46e0*/  FFMA.FTZ R4, R68.reuse, UR5, R4 ;  /* 0x0000000544047c23 */ /* 0x040fe20008010004 */
[C---:B------:R-:W-:Y:S01]  /*46f0*/  FFMA.FTZ R5, R251.reuse, UR5, R5 ;  /* 0x00000005fb057c23 */ /* 0x040fe20008010005 */
[----:B------:R-:W-:Y:S01]  /*4700*/  FFMA.FTZ R6, R68, UR5, R6 ;  /* 0x0000000544067c23 */ /* 0x000fe20008010006 */
[----:B------:R-:W-:Y:S02]  /*4710*/  FFMA.FTZ R7, R251, UR5, R7 ;  /* 0x00000005fb077c23 */ /* 0x000fe40008010007 */
[----:B------:R-:W-:Y:S01]  /*4720*/  @!P1 FSEL R4, R4, -INF , !P2 ;  /* 0xff80000004049808 */ /* 0x000fe20005000000 */
[C---:B------:R-:W-:Y:S01]  /*4730*/  FFMA.FTZ R8, R252.reuse, UR5, R8 ;  /* 0x00000005fc087c23 */ /* 0x040fe20008010008 */
[----:B------:R-:W-:Y:S01]  /*4740*/  @!P1 FSEL R5, R5, -INF , !P0 ;  /* 0xff80000005059808 */ /* 0x000fe20004000000 */
[----:B------:R-:W-:Y:S01]  /*4750*/  FFMA.FTZ R10, R252, UR5, R10 ;  /* 0x00000005fc0a7c23 */ /* 0x000fe2000801000a */
[----:B------:R-:W-:Y:S01]  /*4760*/  FSETP.NEU.FTZ.AND P2, PT, R246, -INF , PT ;  /* 0xff800000f600780b */ /* 0x000fe20003f5d000 */
[--C-:B------:R-:W-:Y:S01]  /*4770*/  FFMA.FTZ R44, R4, UR16, -R48.reuse ;  /* 0x00000010042c7c23 */ /* 0x100fe20008010830 */
[----:B------:R-:W-:Y:S01]  /*4780*/  @!P1 VIADDMNMX R4, R0, R69, UR19, PT ;  /* 0x0000001300049e46 */ /* 0x000fe2000b800145 */
[----:B------:R-:W-:Y:S01]  /*4790*/  FFMA.FTZ R5, R5, UR16, -R48 ;  /* 0x0000001005057c23 */ /* 0x000fe20008010830 */
[----:B------:R-:W-:Y:S01]  /*47a0*/  FSEL R0, R45, RZ, P2 ;  /* 0x000000ff2d007208 */ /* 0x000fe20001000000 */
[----:B------:R-:W-:Y:S01]  /*47b0*/  MUFU.EX2 R61, R44 ;  /* 0x0000002c003d7308 */ /* 0x000fe20000000800 */
[-C--:B------:R-:W-:Y:S02]  /*47c0*/  @!P1 ISETP.GE.AND P0, PT, R247, R4.reuse, PT ;  /* 0x00000004f700920c */ /* 0x080fe40003f06270 */
[-C--:B------:R-:W-:Y:S02]  /*47d0*/  @!P1 ISETP.GE.AND P2, PT, R249, R4.reuse, PT ;  /* 0x00000004f900920c */ /* 0x080fe40003f46270 */
[----:B------:R-:W-:Y:S02]  /*47e0*/  @!P1 FSEL R6, R6, -INF , !P0 ;  /* 0xff80000006069808 */ /* 0x000fe40004000000 */
[----:B------:R-:W-:Y:S03]  /*47f0*/  @!P1 ISETP.GE.AND P0, PT, R248, R4, PT ;  /* 0x00000004f800920c */ /* 0x000fe60003f06270 */
[----:B------:R-:W1:Y:S01]  /*4800*/  MUFU.EX2 R58, R5 ;  /* 0x00000005003a7308 */ /* 0x000e620000000800 */
[----:B------:R-:W-:Y:S01]  /*4810*/  @!P1 FSEL R10, R10, -INF , !P2 ;  /* 0xff8000000a0a9808 */ /* 0x000fe20005000000 */
[--C-:B------:R-:W-:Y:S01]  /*4820*/  FFMA.FTZ R6, R6, UR16, -R0.reuse ;  /* 0x0000001006067c23 */ /* 0x100fe20008010800 */
[----:B------:R-:W-:Y:S02]  /*4830*/  @!P1 FSEL R7, R7, -INF , !P0 ;  /* 0xff80000007079808 */ /* 0x000fe40004000000 */
[-C--:B------:R-:W-:Y:S01]  /*4840*/  @!P1 ISETP.GE.AND P0, PT, R249, R49.reuse, PT ;  /* 0x00000031f900920c */ /* 0x080fe20003f06270 */
[--C-:B------:R-:W-:Y:S01]  /*4850*/  FFMA.FTZ R10, R10, UR16, -R0.reuse ;  /* 0x000000100a0a7c23 */ /* 0x100fe20008010800 */
[----:B------:R-:W-:Y:S03]  /*4860*/  PLOP3.LUT P2, PT, PT, PT, UP2, 0x80, 0x0 ;  /* 0x000000000000781c */ /* 0x000fe60003f4f028 */
[----:B------:R1:W-:Y:S01]  /*4870*/  MUFU.EX2 R60, R6 ;  /* 0x00000006003c7308 */ /* 0x0003e20000000800 */
[----:B------:R-:W-:Y:S01]  /*4880*/  @!P1 FSEL R8, R8, -INF , !P0 ;  /* 0xff80000008089808 */ /* 0x000fe20004000000 */
[----:B------:R-:W-:Y:S01]  /*4890*/  FFMA.FTZ R7, R7, UR16, -R0 ;  /* 0x0000001007077c23 */ /* 0x000fe20008010800 */
[----:B------:R-:W-:Y:S02]  /*48a0*/  @!P1 ISETP.GE.AND P0, PT, R250, R49, PT ;  /* 0x00000031fa00920c */ /* 0x000fe40003f06270 */
[----:B------:R-:W-:Y:S01]  /*48b0*/  P2R R240, PR, RZ, 0x4 ;  /* 0x00000004fff07803 */ /* 0x000fe20000000000 */
[--C-:B------:R-:W-:Y:S04]  /*48c0*/  FFMA.FTZ R8, R8, UR16, -R48.reuse ;  /* 0x0000001008087c23 */ /* 0x100fe80008010830 */
[----:B------:R-:W1:Y:S10]  /*48d0*/  MUFU.EX2 R59, R7 ;  /* 0x00000007003b7308 */ /* 0x000e740000000800 */
[----:B------:R-:W-:Y:S01]  /*48e0*/  MUFU.EX2 R55, R8 ;  /* 0x0000000800377308 */ /* 0x000fe20000000800 */
[----:B-1----:R-:W-:Y:S09]  /*48f0*/  F2FP.F16.F32.PACK_AB R6, R58, R61 ;  /* 0x0000003d3a06723e */ /* 0x002ff200000000ff */
[----:B------:R-:W-:Y:S01]  /*4900*/  MUFU.EX2 R56, R10 ;  /* 0x0000000a00387308 */ /* 0x000fe20000000800 */
[----:B------:R-:W-:Y:S01]  /*4910*/  F2FP.F16.F32.PACK_AB R5, R59, R60 ;  /* 0x0000003c3b05723e */ /* 0x000fe200000000ff */
[C---:B----4-:R-:W-:Y:S01]  /*4920*/  FFMA.FTZ R9, R50.reuse, UR5, R9 ;  /* 0x0000000532097c23 */ /* 0x050fe20008010009 */
[----:B------:R-:W-:Y:S04]  /*4930*/  FFMA.FTZ R11, R50, UR5, R11 ;  /* 0x00000005320b7c23 */ /* 0x000fe8000801000b */
[----:B------:R-:W-:Y:S02]  /*4940*/  @!P1 FSEL R9, R9, -INF , !P0 ;  /* 0xff80000009099808 */ /* 0x000fe40004000000 */
[----:B------:R-:W-:Y:S03]  /*4950*/  @!P1 ISETP.GE.AND P0, PT, R250, R4, PT ;  /* 0x00000004fa00920c */ /* 0x000fe60003f06270 */
[----:B------:R-:W-:Y:S01]  /*4960*/  FFMA.FTZ R48, R9, UR16, -R48 ;  /* 0x0000001009307c23 */ /* 0x000fe20008010830 */
[----:B------:R-:W-:Y:S02]  /*4970*/  @!P1 FSEL R11, R11, -INF , !P0 ;  /* 0xff8000000b0b9808 */ /* 0x000fe40004000000 */
[----:B---3--:R-:W-:Y:S01]  /*4980*/  IADD3 R52, P0, R52, UR12, RZ ;  /* 0x0000000c34347c10 */ /* 0x008fe2000ff1e0ff */
[----:B------:R-:W1:Y:S02]  /*4990*/  MUFU.EX2 R57, R48 ;  /* 0x0000003000397308 */ /* 0x000e640000000800 */
[----:B------:R-:W-:Y:S08]  /*49a0*/  FFMA.FTZ R0, R11, UR16, -R0 ;  /* 0x000000100b007c23 */ /* 0x000ff00008010800 */
[----:B------:R-:W3:Y:S01]  /*49b0*/  MUFU.EX2 R54, R0 ;  /* 0x0000000000367308 */ /* 0x000ee20000000800 */
[----:B-1----:R-:W-:Y:S02]  /*49c0*/  F2FP.F16.F32.PACK_AB R4, R57, R55 ;  /* 0x000000373904723e */ /* 0x002fe400000000ff */
[----:B---3--:R-:W-:Y:S01]  /*49d0*/  F2FP.F16.F32.PACK_AB R0, R54, R56 ;  /* 0x000000383600723e */ /* 0x008fe200000000ff */
[----:B--2---:R-:W-:Y:S04]  /*49e0*/  STS [R65+0x15000], R6 ;  /* 0x0150000641007388 */ /* 0x004fe80000000800 */
[----:B------:R-:W-:Y:S04]  /*49f0*/  STS [R64+0x15000], R5 ;  /* 0x0150000540007388 */ /* 0x000fe80000000800 */
[----:B------:R-:W-:Y:S01]  /*4a00*/  STS [R63+0x15000], R4 ;  /* 0x015000043f007388 */ /* 0x000fe20000000800 */
[----:B------:R-:W-:Y:S03]  /*4a10*/  IADD3.X R53, R66, UR11, RZ, P0, !PT ;  /* 0x0000000b42357c10 */ /* 0x000fe600087fe4ff */
        /* <DEDUP_REMOVED lines=206> */
.L_x_142:
        /* <DEDUP_REMOVED lines=30> */
[C---:B------:R-:W-:Y:S01]  /*58e0*/  HMMA.16816.F32 R88, R92.reuse, R196, RZ ;  /* 0x000000c45c58723c */ /* 0x040fe200000018ff */
[----:B------:R-:W2:Y:S04]  /*58f0*/  LDL R196, [R1+0xc] ;  /* 0x00000c0001c47983 */ /* 0x000ea80000100800 */
[----:B------:R-:W3:Y:S01]  /*5900*/  LDL R197, [R1+0x8] ;  /* 0x0000080001c57983 */ /* 0x000ee20000100800 */
[-C--:B------:R-:W-:Y:S06]  /*5910*/  HMMA.16816.F32 R92, R92, R198.reuse, RZ ;  /* 0x000000c65c5c723c */ /* 0x080fec00000018ff */
[----:B------:R-:W-:Y:S06]  /*5920*/  HMMA.16816.F32 R96, R96, R198, RZ ;  /* 0x000000c66060723c */ /* 0x000fec00000018ff */
[-C--:B------:R-:W-:Y:S06]  /*5930*/  HMMA.16816.F32 R4, R200, R204.reuse, R4 ;  /* 0x000000ccc804723c */ /* 0x080fec0000001804 */
[C---:B------:R-:W-:Y:S06]  /*5940*/  HMMA.16816.F32 R8, R208.reuse, R204, R8 ;  /* 0x000000ccd008723c */ /* 0x040fec0000001808 */
[-C--:B------:R-:W-:Y:S06]  /*5950*/  HMMA.16816.F32 R44, R208, R206.reuse, R44 ;  /* 0x000000ced02c723c */ /* 0x080fec000000182c */
[C---:B------:R-:W-:Y:S06]  /*5960*/  HMMA.16816.F32 R48, R200.reuse, R206, R48 ;  /* 0x000000cec830723c */ /* 0x040fec0000001830 */
[-C--:B------:R-:W-:Y:S05]  /*5970*/  HMMA.16816.F32 R52, R200, R212.reuse, R52 ;  /* 0x000000d4c834723c */ /* 0x080fea0000001834 */
[----:B------:R-:W-:Y:S01]  /*5980*/  IMAD R207, R0, UR20, RZ ;  /* 0x0000001400cf7c24 */ /* 0x000fe2000f8e02ff */
[C---:B------:R-:W-:Y:S05]  /*5990*/  HMMA.16816.F32 R56, R208.reuse, R212, R56 ;  /* 0x000000d4d038723c */ /* 0x040fea0000001838 */
[C---:B------:R-:W-:Y:S01]  /*59a0*/  IMAD.U32 R0, R207.reuse, -0x40, RZ ;  /* 0xffffffc0cf007824 */ /* 0x040fe200078e00ff */
[-C--:B------:R-:W-:Y:S05]  /*59b0*/  HMMA.16816.F32 R60, R208, R214.reuse, R60 ;  /* 0x000000d6d03c723c */ /* 0x080fea000000183c */
[C---:B------:R-:W-:Y:S01]  /*59c0*/  LEA R238, P0, R0.reuse, R238, 0x2 ;  /* 0x000000ee00ee7211 */ /* 0x040fe200078010ff */
[C---:B------:R-:W-:Y:S05]  /*59d0*/  HMMA.16816.F32 R64, R200.reuse, R214, R64 ;  /* 0x000000d6c840723c */ /* 0x040fea0000001840 */
[----:B------:R-:W-:Y:S01]  /*59e0*/  LEA.HI.X.SX32 R239, R0, R239, 0x2, P0 ;  /* 0x000000ef00ef7211 */ /* 0x000fe200000f16ff */
[-C--:B------:R-:W-:Y:S05]  /*59f0*/  HMMA.16816.F32 R68, R200, R216.reuse, R68 ;  /* 0x000000d8c844723c */ /* 0x080fea0000001844 */
[C---:B------:R-:W-:Y:S01]  /*5a00*/  IMAD.SHL.U32 R0, R207.reuse, 0x8, RZ ;  /* 0x00000008cf007824 */ /* 0x040fe200078e00ff */
[C---:B------:R-:W-:Y:S06]  /*5a10*/  HMMA.16816.F32 R72, R208.reuse, R216, R72 ;  /* 0x000000d8d048723c */ /* 0x040fec0000001848 */
[-C--:B------:R-:W-:Y:S06]  /*5a20*/  HMMA.16816.F32 R76, R208, R218.reuse, R76 ;  /* 0x000000dad04c723c */ /* 0x080fec000000184c */
[C---:B------:R-:W-:Y:S06]  /*5a30*/  HMMA.16816.F32 R80, R200.reuse, R218, R80 ;  /* 0x000000dac850723c */ /* 0x040fec0000001850 */
[-C--:B-1----:R-:W-:Y:S06]  /*5a40*/  HMMA.16816.F32 R84, R200, R220.reuse, R84 ;  /* 0x000000dcc854723c */ /* 0x082fec0000001854 */
[C---:B------:R-:W-:Y:S06]  /*5a50*/  HMMA.16816.F32 R88, R208.reuse, R220, R88 ;  /* 0x000000dcd058723c */ /* 0x040fec0000001858 */
[-C--:B------:R-:W-:Y:S06]  /*5a60*/  HMMA.16816.F32 R92, R208, R222.reuse, R92 ;  /* 0x000000ded05c723c */ /* 0x080fec000000185c */
[----:B------:R-:W-:Y:S05]  /*5a70*/  HMMA.16816.F32 R96, R200, R222, R96 ;  /* 0x000000dec860723c */ /* 0x000fea0000001860 */
[C---:B------:R-:W-:Y:S02]  /*5a80*/  IMAD R208, R207.reuse, 0x18, RZ ;  /* 0x00000018cfd07824 */ /* 0x040fe400078e02ff */
[C---:B------:R-:W-:Y:S04]  /*5a90*/  IMAD.SHL.U32 R210, R207.reuse, 0x20, RZ ;  /* 0x00000020cfd27824 */ /* 0x040fe800078e00ff */
[C---:B------:R-:W-:Y:S01]  /*5aa0*/  IMAD R209, R207.reuse, 0x30, RZ ;  /* 0x00000030cfd17824 */ /* 0x040fe200078e02ff */
[----:B--2---:R-:W-:Y:S01]  /*5ab0*/  @P2 IADD3 R204, P1, R196, UR10, RZ ;  /* 0x0000000ac4cc2c10 */ /* 0x004fe2000ff3e0ff */
[----:B------:R-:W-:Y:S01]  /*5ac0*/  IMAD.SHL.U32 R196, R207, 0x10, RZ ;  /* 0x00000010cfc47824 */ /* 0x000fe200078e00ff */
[----:B------:R-:W-:Y:S02]  /*5ad0*/  @UP2 UMOV UR10, UR15 ;  /* 0x0000000f000a2c82 */ /* 0x000fe40008000000 */
[----:B---3--:R-:W-:Y:S01]  /*5ae0*/  @P2 IADD3.X R205, R197, UR9, RZ, P1, !PT ;  /* 0x00000009c5cd2c10 */ /* 0x008fe20008ffe4ff */
[C---:B------:R-:W-:Y:S01]  /*5af0*/  IMAD R197, R207.reuse, 0x28, RZ ;  /* 0x00000028cfc57824 */ /* 0x040fe200078e02ff */
[CC--:B------:R-:W-:Y:S01]  /*5b00*/  LEA R198, P1, R0.reuse, R238.reuse, 0x2 ;  /* 0x000000ee00c67211 */ /* 0x0c0fe200078210ff */
[----:B------:R-:W-:Y:S02]  /*5b10*/  @UP2 UMOV UR9, UR13 ;  /* 0x0000000d00092c82 */ /* 0x000fe40008000000 */
[----:B------:R-:W5:Y:S01]  /*5b20*/  @P2 LDG.E R245, desc[UR6][R204.64+-0x100] ;  /* 0xffff0006ccf52981 */ /* 0x000f62000c1e1900 */
[-C--:B------:R-:W-:Y:S02]  /*5b30*/  LEA.HI.X.SX32 R199, R0, R239.reuse, 0x2, P1 ;  /* 0x000000ef00c77211 */ /* 0x080fe400008f16ff */
[-C--:B------:R-:W-:Y:S01]  /*5b40*/  LEA R206, P1, R210, R238.reuse, 0x2 ;  /* 0x000000eed2ce7211 */ /* 0x080fe200078210ff */
[----:B------:R1:W5:Y:S04]  /*5b50*/  @P2 LDG.E R246, desc[UR6][R204.64+-0xe0] ;  /* 0xffff2006ccf62981 */ /* 0x000368000c1e1900 */
[----:B------:R2:W-:Y:S04]  /*5b60*/  REDG.E.ADD.F32.FTZ.RN.STRONG.GPU desc[UR6][R238.64], R4 ;  /* 0x00000004ee0079a6 */ /* 0x0005e8000c10f386 */
[----:B------:R3:W-:Y:S01]  /*5b70*/  REDG.E.ADD.F32.FTZ.RN.STRONG.GPU desc[UR6][R198.64], R5 ;  /* 0x00000005c60079a6 */ /* 0x0007e2000c10f386 */
[CC--:B-1----:R-:W-:Y:S04]  /*5b80*/  LEA R204, P0, R196.reuse, R238.reuse, 0x2 ;  /* 0x000000eec4cc7211 */ /* 0x0c2fe800078010ff */
[-C--:B------:R-:W-:Y:S02]  /*5b90*/  LEA.HI.X.SX32 R205, R196, R239.reuse, 0x2, P0 ;  /* 0x000000efc4cd7211 */ /* 0x080fe400000f16ff */
[CC--:B--2---:R-:W-:Y:S03]  /*5ba0*/  LEA R4, P0, R208.reuse, R238.reuse, 0x2 ;  /* 0x000000eed0047211 */ /* 0x0c4fe600078010ff */
[----:B------:R1:W-:Y:S01]  /*5bb0*/  REDG.E.ADD.F32.FTZ.RN.STRONG.GPU desc[UR6][R204.64], R6 ;  /* 0x00000006cc0079a6 */ /* 0x0003e2000c10f386 */
[-C--:B---3--:R-:W-:Y:S01]  /*5bc0*/  LEA.HI.X.SX32 R5, R208, R239.reuse, 0x2, P0 ;  /* 0x000000efd0057211 */ /* 0x088fe200000f16ff */
[----:B------:R-:W-:Y:S01]  /*5bd0*/  IMAD R208, R207, 0x38, RZ ;  /* 0x00000038cfd07824 */ /* 0x000fe200078e02ff */
[-C--:B------:R-:W-:Y:S03]  /*5be0*/  LEA.HI.X.SX32 R207, R210, R239.reuse, 0x2, P1 ;  /* 0x000000efd2cf7211 */ /* 0x080fe600008f16ff */
[----:B------:R2:W-:Y:S04]  /*5bf0*/  REDG.E.ADD.F32.FTZ.RN.STRONG.GPU desc[UR6][R4.64], R7 ;  /* 0x00000007040079a6 */ /* 0x0005e8000c10f386 */
[----:B------:R3:W-:Y:S01]  /*5c00*/  REDG.E.ADD.F32.FTZ.RN.STRONG.GPU desc[UR6][R206.64], R8 ;  /* 0x00000008ce0079a6 */ /* 0x0007e2000c10f386 */
[-C--:B-1----:R-:W-:Y:S02]  /*5c10*/  LEA R204, P0, R197, R238.reuse, 0x2 ;  /* 0x000000eec5cc7211 */ /* 0x082fe400078010ff */
[-C--:B------:R-:W-:Y:S02]  /*5c20*/  LEA R6, P1, R209, R238.reuse, 0x2 ;  /* 0x000000eed1067211 */ /* 0x080fe400078210ff */
[-C--:B------:R-:W-:Y:S01]  /*5c30*/  LEA.HI.X.SX32 R205, R197, R239.reuse, 0x2, P0 ;  /* 0x000000efc5cd7211 */ /* 0x080fe200000f16ff */
[----:B------:R-:W-:Y:S01]  /*5c40*/  VIADD R197, R196, 0x20 ;  /* 0x00000020c4c57836 */ /* 0x000fe20000000000 */
[-C--:B--2---:R-:W-:Y:S02]  /*5c50*/  LEA.HI.X.SX32 R7, R209, R239.reuse, 0x2, P1 ;  /* 0x000000efd1077211 */ /* 0x084fe400008f16ff */
[CC--:B------:R-:W-:Y:S01]  /*5c60*/  LEA R4, P0, R208.reuse, R238.reuse, 0x2 ;  /* 0x000000eed0047211 */ /* 0x0c0fe200078010ff */
[----:B------:R1:W-:Y:S03]  /*5c70*/  REDG.E.ADD.F32.FTZ.RN.STRONG.GPU desc[UR6][R204.64], R9 ;  /* 0x00000009cc0079a6 */ /* 0x0003e6000c10f386 */
[-C--:B------:R-:W-:Y:S01]  /*5c80*/  LEA.HI.X.SX32 R5, R208, R239.reuse, 0x2, P0 ;  /* 0x000000efd0057211 */ /* 0x080fe200000f16ff */
[----:B------:R2:W-:Y:S01]  /*5c90*/  REDG.E.ADD.F32.FTZ.RN.STRONG.GPU desc[UR6][R6.64], R10 ;  /* 0x0000000a060079a6 */ /* 0x0005e2000c10f386 */
[CC--:B---3--:R-:W-:Y:S03]  /*5ca0*/  LEA R8, P0, R197.reuse, R238.reuse, 0x2 ;  /* 0x000000eec5087211 */ /* 0x0c8fe600078010ff */
[----:B------:R3:W-:Y:S04]  /*5cb0*/  REDG.E.ADD.F32.FTZ.RN.STRONG.GPU desc[UR6][R4.64], R11 ;  /* 0x0000000b040079a6 */ /* 0x0007e8000c10f386 */
[----:B------:R4:W-:Y:S04]  /*5cc0*/  REDG.E.ADD.F32.FTZ.RN.STRONG.GPU desc[UR6][R238.64+0x80], R48 ;  /* 0x00008030ee0079a6 */ /* 0x0009e8000c10f386 */
[----:B------:R4:W-:Y:S01]  /*5cd0*/  REDG.E.ADD.F32.FTZ.RN.STRONG.GPU desc[UR6][R198.64+0x80], R49 ;  /* 0x00008031c60079a6 */ /* 0x0009e2000c10f386 */
[-C--:B-1----:R-:W-:Y:S01]  /*5ce0*/  LEA.HI.X.SX32 R9, R197, R239.reuse, 0x2, P0 ;  /* 0x000000efc5097211 */ /* 0x082fe200000f16ff */
[C---:B--2---:R-:W-:Y:S04]  /*5cf0*/  IMAD.IADD R7, R0.reuse, 0x1, R197 ;  /* 0x0000000100077824 */ /* 0x044fe800078e02c5 */
[----:B------:R1:W-:Y:S01]  /*5d00*/  REDG.E.ADD.F32.FTZ.RN.STRONG.GPU desc[UR6][R8.64], R50 ;  /* 0x00000032080079a6 */ /* 0x0003e2000c10f386 */
[C---:B---3--:R-:W-:Y:S01]  /*5d10*/  IMAD.IADD R4, R0.reuse, 0x1, R7 ;  /* 0x0000000100047824 */ /* 0x048fe200078e0207 */
[CC--:B------:R-:W-:Y:S03]  /*5d20*/  LEA R6, P1, R7.reuse, R238.reuse, 0x2 ;  /* 0x000000ee07067211 */ /* 0x0c0fe600078210ff */
[----:B------:R-:W-:Y:S01]  /*5d30*/  IMAD.IADD R5, R0, 0x1, R4 ;  /* 0x0000000100057824 */ /* 0x000fe200078e0204 */
[-C--:B------:R-:W-:Y:S02]  /*5d40*/  LEA.HI.X.SX32 R7, R7, R239.reuse, 0x2, P1 ;  /* 0x000000ef07077211 */ /* 0x080fe400008f16ff */
[CC--:B----4-:R-:W-:Y:S03]  /*5d50*/  LEA R48, P0, R4.reuse, R238.reuse, 0x2 ;  /* 0x000000ee04307211 */ /* 0x0d0fe600078010ff */
[----:B------:R2:W-:Y:S01]  /*5d60*/  REDG.E.ADD.F32.FTZ.RN.STRONG.GPU desc[UR6][R6.64], R51 ;  /* 0x00000033060079a6 */ /* 0x0005e2000c10f386 */
[-C--:B------:R-:W-:Y:S01]  /*5d70*/  LEA.HI.X.SX32 R49, R4, R239.reuse, 0x2, P0 ;  /* 0x000000ef04317211 */ /* 0x080fe200000f16ff */
[----:B------:R-:W-:Y:S01]  /*5d80*/  IMAD.IADD R4, R0, 0x1, R5 ;  /* 0x0000000100047824 */ /* 0x000fe200078e0205 */
[CC--:B------:R-:W-:Y:S03]  /*5d90*/  LEA R10, P0, R5.reuse, R238.reuse, 0x2 ;  /* 0x000000ee050a7211 */ /* 0x0c0fe600078010ff */
[----:B------:R-:W-:Y:S01]  /*5da0*/  REDG.E.ADD.F32.FTZ.RN.STRONG.GPU desc[UR6][R48.64], R44 ;  /* 0x0000002c300079a6 */ /* 0x000fe2000c10f386 */
[-C--:B------:R-:W-:Y:S01]  /*5db0*/  LEA.HI.X.SX32 R11, R5, R239.reuse, 0x2, P0 ;  /* 0x000000ef050b7211 */ /* 0x080fe200000f16ff */
[----:B------:R-:W-:Y:S04]  /*5dc0*/  VIADD R5, R196, 0x40 ;  /* 0x00000040c4057836 */ /* 0x000fe80000000000 */
[----:B------:R3:W-:Y:S01]  /*5dd0*/  REDG.E.ADD.F32.FTZ.RN.STRONG.GPU desc[UR6][R10.64], R45 ;  /* 0x0000002d0a0079a6 */ /* 0x0007e2000c10f386 */
[CC--:B-1----:R-:W-:Y:S04]  /*5de0*/  LEA R8, P1, R4.reuse, R238.reuse, 0x2 ;  /* 0x000000ee04087211 */ /* 0x0c2fe800078210ff */
[-C--:B------:R-:W-:Y:S05]  /*5df0*/  LEA.HI.X.SX32 R9, R4, R239.reuse, 0x2, P1 ;  /* 0x000000ef04097211 */ /* 0x080fea00008f16ff */
[----:B------:R1:W-:Y:S01]  /*5e00*/  REDG.E.ADD.F32.FTZ.RN.STRONG.GPU desc[UR6][R8.64], R46 ;  /* 0x0000002e080079a6 */ /* 0x0003e2000c10f386 */
[C---:B--2---:R-:W-:Y:S05]  /*5e10*/  IMAD.IADD R7, R0.reuse, 0x1, R4 ;  /* 0x0000000100077824 */ /* 0x044fea00078e0204 */
[CC--:B------:R-:W-:Y:S04]  /*5e20*/  LEA R6, P0, R7.reuse, R238.reuse, 0x2 ;  /* 0x000000ee07067211 */ /* 0x0c0fe800078010ff */
[-C--:B------:R-:W-:Y:S01]  /*5e30*/  LEA.HI.X.SX32 R7, R7, R239.reuse, 0x2, P0 ;  /* 0x000000ef07077211 */ /* 0x080fe200000f16ff */
[C---:B---3--:R-:W-:Y:S04]  /*5e40*/  IMAD.IADD R10, R0.reuse, 0x1, R5 ;  /* 0x00000001000a7824 */ /* 0x048fe800078e0205 */
[----:B------:R2:W-:Y:S01]  /*5e50*/  REDG.E.ADD.F32.FTZ.RN.STRONG.GPU desc[UR6][R6.64], R47 ;  /* 0x0000002f060079a6 */ /* 0x0005e2000c10f386 */
[C---:B------:R-:W-:Y:S03]  /*5e60*/  IMAD.IADD R4, R0.reuse, 0x1, R10 ;  /* 0x0000000100047824 */ /* 0x040fe600078e020a */
[----:B------:R-:W-:Y:S04]  /*5e70*/  REDG.E.ADD.F32.FTZ.RN.STRONG.GPU desc[UR6][R238.64+0x100], R52 ;  /* 0x00010034ee0079a6 */ /* 0x000fe8000c10f386 */
[----:B------:R-:W-:Y:S01]  /*5e80*/  REDG.E.ADD.F32.FTZ.RN.STRONG.GPU desc[UR6][R198.64+0x100], R53 ;  /* 0x00010035c60079a6 */ /* 0x000fe2000c10f386 */
[CC--:B-1----:R-:W-:Y:S04]  /*5e90*/  LEA R8, P0, R5.reuse, R238.reuse, 0x2 ;  /* 0x000000ee05087211 */ /* 0x0c2fe800078010ff */
[-C--:B------:R-:W-:Y:S01]  /*5ea0*/  LEA.HI.X.SX32 R9, R5, R239.reuse, 0x2, P0 ;  /* 0x000000ef05097211 */ /* 0x080fe200000f16ff */
[----:B------:R-:W-:Y:S01]  /*5eb0*/  IMAD.IADD R5, R0, 0x1, R4 ;  /* 0x0000000100057824 */ /* 0x000fe200078e0204 */
[CC--:B------:R-:W-:Y:S03]  /*5ec0*/  LEA R44, P0, R4.reuse, R238.reuse, 0x2 ;  /* 0x000000ee042c7211 */ /* 0x0c0fe600078010ff */
[----:B------:R1:W-:Y:S01]  /*5ed0*/  REDG.E.ADD.F32.FTZ.RN.STRONG.GPU desc[UR6][R8.64], R54 ;  /* 0x00000036080079a6 */ /* 0x0003e2000c10f386 */
[-C--:B------:R-:W-:Y:S01]  /*5ee0*/  LEA.HI.X.SX32 R45, R4, R239.reuse, 0x2, P0 ;  /* 0x000000ef042d7211 */ /* 0x080fe200000f16ff */
[----:B------:R-:W-:Y:S01]  /*5ef0*/  IMAD.IADD R4, R0, 0x1, R5 ;  /* 0x0000000100047824 */ /* 0x000fe200078e0205 */
[CC--:B--2---:R-:W-:Y:S04]  /*5f00*/  LEA R6, P1, R10.reuse, R238.reuse, 0x2 ;  /* 0x000000ee0a067211 */ /* 0x0c4fe800078210ff */
[-C--:B------:R-:W-:Y:S02]  /*5f10*/  LEA.HI.X.SX32 R7, R10, R239.reuse, 0x2, P1 ;  /* 0x000000ef0a077211 */ /* 0x080fe400008f16ff */
[CC--:B------:R-:W-:Y:S03]  /*5f20*/  LEA R10, P0, R5.reuse, R238.reuse, 0x2 ;  /* 0x000000ee050a7211 */ /* 0x0c0fe600078010ff */
[----:B------:R2:W-:Y:S01]  /*5f30*/  REDG.E.ADD.F32.FTZ.RN.STRONG.GPU desc[UR6][R6.64], R55 ;  /* 0x00000037060079a6 */ /* 0x0005e2000c10f386 */
[-C--:B------:R-:W-:Y:S01]  /*5f40*/  LEA.HI.X.SX32 R11, R5, R239.reuse, 0x2, P0 ;  /* 0x000000ef050b7211 */ /* 0x080fe200000f16ff */
[----:B------:R-:W-:Y:S02]  /*5f50*/  VIADD R5, R196, 0x60 ;  /* 0x00000060c4057836 */ /* 0x000fe40000000000 */
[----:B------:R-:W-:Y:S04]  /*5f60*/  LDSM.16.MT88.4 R52, [R3+0x14400] ;  /* 0x014400000334783b */ /* 0x000fe80000004200 */
[----:B------:R-:W-:Y:S01]  /*5f70*/  REDG.E.ADD.F32.FTZ.RN.STRONG.GPU desc[UR6][R44.64], R56 ;  /* 0x000000382c0079a6 */ /* 0x000fe2000c10f386 */
[CC--:B-1----:R-:W-:Y:S03]  /*5f80*/  LEA R8, P1, R4.reuse, R238.reuse, 0x2 ;  /* 0x000000ee04087211 */ /* 0x0c2fe600078210ff */
[----:B------:R1:W-:Y:S01]  /*5f90*/  REDG.E.ADD.F32.FTZ.RN.STRONG.GPU desc[UR6][R10.64], R57 ;  /* 0x000000390a0079a6 */ /* 0x0003e2000c10f386 */
[-C--:B------:R-:W-:Y:S05]  /*5fa0*/  LEA.HI.X.SX32 R9, R4, R239.reuse, 0x2, P1 ;  /* 0x000000ef04097211 */ /* 0x080fea00008f16ff */
[----:B------:R3:W-:Y:S01]  /*5fb0*/  REDG.E.ADD.F32.FTZ.RN.STRONG.GPU desc[UR6][R8.64], R58 ;  /* 0x0000003a080079a6 */ /* 0x0007e2000c10f386 */
[C---:B--2---:R-:W-:Y:S05]  /*5fc0*/  IMAD.IADD R7, R0.reuse, 0x1, R4 ;  /* 0x0000000100077824 */ /* 0x044fea00078e0204 */
[CC--:B------:R-:W-:Y:S04]  /*5fd0*/  LEA R6, P0, R7.reuse, R238.reuse, 0x2 ;  /* 0x000000ee07067211 */ /* 0x0c0fe800078010ff */
[-C--:B------:R-:W-:Y:S01]  /*5fe0*/  LEA.HI.X.SX32 R7, R7, R239.reuse, 0x2, P0 ;  /* 0x000000ef07077211 */ /* 0x080fe200000f16ff */
[C---:B-1----:R-:W-:Y:S04]  /*5ff0*/  IMAD.IADD R10, R0.reuse, 0x1, R5 ;  /* 0x00000001000a7824 */ /* 0x042fe800078e0205 */
[----:B------:R1:W-:Y:S01]  /*6000*/  REDG.E.ADD.F32.FTZ.RN.STRONG.GPU desc[UR6][R6.64], R59 ;  /* 0x0000003b060079a6 */ /* 0x0003e2000c10f386 */
[C---:B------:R-:W-:Y:S03]  /*6010*/  IMAD.IADD R4, R0.reuse, 0x1, R10 ;  /* 0x0000000100047824 */ /* 0x040fe600078e020a */
[----:B------:R-:W-:Y:S01]  /*6020*/  REDG.E.ADD.F32.FTZ.RN.STRONG.GPU desc[UR6][R238.64+0x180], R64 ;  /* 0x00018040ee0079a6 */ /* 0x000fe2000c10f386 */
[CC--:B---3--:R-:W-:Y:S03]  /*6030*/  LEA R8, P0, R5.reuse, R238.reuse, 0x2 ;  /* 0x000000ee05087211 */ /* 0x0c8fe600078010ff */
        /* <DEDUP_REMOVED lines=13> */
[----:B------:R-:W-:Y:S01]  /*6110*/  REDG.E.ADD.F32.FTZ.RN.STRONG.GPU desc[UR6][R44.64], R60 ;  /* 0x0000003c2c0079a6 */ /* 0x000fe2000c10f386 */
[CC--:B--2---:R-:W-:Y:S03]  /*6120*/  LEA R8, P1, R4.reuse, R238.reuse, 0x2 ;  /* 0x000000ee04087211 */ /* 0x0c4fe600078210ff */
[----:B------:R2:W-:Y:S01]  /*6130*/  REDG.E.ADD.F32.FTZ.RN.STRONG.GPU desc[UR6][R10.64], R61 ;  /* 0x0000003d0a0079a6 */ /* 0x0005e2000c10f386 */
[-C--:B------:R-:W-:Y:S05]  /*6140*/  LEA.HI.X.SX32 R9, R4, R239.reuse, 0x2, P1 ;  /* 0x000000ef04097211 */ /* 0x080fea00008f16ff */
[----:B------:R3:W-:Y:S01]  /*6150*/  REDG.E.ADD.F32.FTZ.RN.STRONG.GPU desc[UR6][R8.64], R62 ;  /* 0x0000003e080079a6 */ /* 0x0007e2000c10f386 */
[C---:B-1----:R-:W-:Y:S05]  /*6160*/  IMAD.IADD R7, R0.reuse, 0x1, R4 ;  /* 0x0000000100077824 */ /* 0x042fea00078e0204 */
[CC--:B------:R-:W-:Y:S01]  /*6170*/  LEA R6, P0, R7.reuse, R238.reuse, 0x2 ;  /* 0x000000ee07067211 */ /* 0x0c0fe200078010ff */
[C---:B--2---:R-:W-:Y:S03]  /*6180*/  IMAD.IADD R10, R0.reuse, 0x1, R5 ;  /* 0x00000001000a7824 */ /* 0x044fe600078e0205 */
[-C--:B------:R-:W-:Y:S01]  /*6190*/  LEA.HI.X.SX32 R7, R7, R239.reuse, 0x2, P0 ;  /* 0x000000ef07077211 */ /* 0x080fe200000f16ff */
[C---:B------:R-:W-:Y:S04]  /*61a0*/  IMAD.IADD R4, R0.reuse, 0x1, R10 ;  /* 0x0000000100047824 */ /* 0x040fe800078e020a */
[----:B------:R1:W-:Y:S01]  /*61b0*/  REDG.E.ADD.F32.FTZ.RN.STRONG.GPU desc[UR6][R6.64], R63 ;  /* 0x0000003f060079a6 */ /* 0x0003e2000c10f386 */
[CC--:B---3--:R-:W-:Y:S03]  /*61c0*/  LEA R8, P0, R5.reuse, R238.reuse, 0x2 ;  /* 0x000000ee05087211 */ /* 0x0c8fe600078010ff */
[----:B------:R-:W-:Y:S01]  /*61d0*/  REDG.E.ADD.F32.FTZ.RN.STRONG.GPU desc[UR6][R238.64+0x200], R68 ;  /* 0x00020044ee0079a6 */ /* 0x000fe2000c10f386 */
[-C--:B------:R-:W-:Y:S01]  /*61e0*/  LEA.HI.X.SX32 R9, R5, R239.reuse, 0x2, P0 ;  /* 0x000000ef05097211 */ /* 0x080fe200000f16ff */
[----:B------:R-:W-:Y:S01]  /*61f0*/  IMAD.IADD R5, R0, 0x1, R4 ;  /* 0x0000000100057824 */ /* 0x000fe200078e0204 */
[CC--:B------:R-:W-:Y:S01]  /*6200*/  LEA R44, P0, R4.reuse, R238.reuse, 0x2 ;  /* 0x000000ee042c7211 */ /* 0x0c0fe200078010ff */
[----:B------:R-:W-:Y:S03]  /*6210*/  REDG.E.ADD.F32.FTZ.RN.STRONG.GPU desc[UR6][R198.64+0x200], R69 ;  /* 0x00020045c60079a6 */ /* 0x000fe6000c10f386 */
[-C--:B------:R-:W-:Y:S01]  /*6220*/  LEA.HI.X.SX32 R45, R4, R239.reuse, 0x2, P0 ;  /* 0x000000ef042d7211 */ /* 0x080fe200000f16ff */
[----:B------:R2:W-:Y:S01]  /*6230*/  REDG.E.ADD.F32.FTZ.RN.STRONG.GPU desc[UR6][R8.64], R70 ;  /* 0x00000046080079a6 */ /* 0x0005e2000c10f386 */
[----:B------:R-:W-:Y:S03]  /*6240*/  IMAD.IADD R4, R0, 0x1, R5 ;  /* 0x0000000100047824 */ /* 0x000fe600078e0205 */
        /* <DEDUP_REMOVED lines=206> */
.L_x_143:
        /* <DEDUP_REMOVED lines=9> */
[----:B------:R-:W1:Y:S01]  /*6fc0*/  S2R R6, SR_TID.X ;  /* 0x0000000000067919 */ /* 0x000e620000002100 */
[----:B------:R-:W-:Y:S01]  /*6fd0*/  F2FP.F16.F32.PACK_AB R46, R15, R14 ;  /* 0x0000000e0f2e723e */ /* 0x000fe200000000ff */
[----:B------:R-:W-:Y:S01]  /*6fe0*/  FMUL.FTZ R100, R100, UR5 ;  /* 0x0000000564647c20 */ /* 0x000fe20008410000 */
[----:B------:R-:W-:Y:S01]  /*6ff0*/  F2FP.F16.F32.PACK_AB R45, R17, R16 ;  /* 0x00000010112d723e */ /* 0x000fe200000000ff */
[----:B------:R-:W3:Y:S01]  /*7000*/  S2R R49, SR_TID.X ;  /* 0x0000000000317919 */ /* 0x000ee20000002100 */
        /* <DEDUP_REMOVED lines=27> */
[----:B------:R-:W-:Y:S01]  /*71c0*/  LEA.HI R4, R21, R48, RZ, 0x2 ;  /* 0x0000003015047211 */ /* 0x000fe200078f10ff */
[----:B------:R-:W-:Y:S01]  /*71d0*/  FMUL.FTZ R130, R130, UR5 ;  /* 0x0000000582827c20 */ /* 0x000fe20008410000 */
[----:B-1----:R-:W-:Y:S01]  /*71e0*/  SHF.R.S32.HI R6, RZ, 0x1f, R6 ;  /* 0x0000001fff067819 */ /* 0x002fe20000011406 */
[----:B------:R-:W-:Y:S01]  /*71f0*/  FMUL.FTZ R131, R131, UR5 ;  /* 0x0000000583837c20 */ /* 0x000fe20008410000 */
[--C-:B------:R-:W-:Y:S01]  /*7200*/  SHF.R.S32.HI R5, RZ, 0x2, R4.reuse ;  /* 0x00000002ff057819 */ /* 0x100fe20000011404 */
[----:B------:R-:W-:Y:S01]  /*7210*/  FMUL.FTZ R124, R124, UR5 ;  /* 0x000000057c7c7c20 */ /* 0x000fe20008410000 */
[----:B------:R-:W-:Y:S01]  /*7220*/  SHF.R.S32.HI R0, RZ, 0x1f, R4 ;  /* 0x0000001fff007819 */ /* 0x000fe20000011404 */
[----:B------:R-:W-:Y:S01]  /*7230*/  FMUL.FTZ R125, R125, UR5 ;  /* 0x000000057d7d7c20 */ /* 0x000fe20008410000 */
[----:B---3--:R-:W-:Y:S01]  /*7240*/  LEA.HI R6, R6, R49, RZ, 0x5 ;  /* 0x0000003106067211 */ /* 0x008fe200078f28ff */
[----:B------:R-:W-:Y:S01]  /*7250*/  FMUL.FTZ R126, R126, UR5 ;  /* 0x000000057e7e7c20 */ /* 0x000fe20008410000 */
[----:B------:R-:W-:Y:S01]  /*7260*/  LEA.HI R0, R0, R5, RZ, 0x3 ;  /* 0x0000000500007211 */ /* 0x000fe200078f18ff */
[----:B------:R-:W-:Y:S01]  /*7270*/  FMUL.FTZ R127, R127, UR5 ;  /* 0x000000057f7f7c20 */ /* 0x000fe20008410000 */
[----:B------:R-:W-:Y:S01]  /*7280*/  SHF.R.S32.HI R6, RZ, 0x5, R6 ;  /* 0x00000005ff067819 */ /* 0x000fe20000011406 */
[----:B------:R-:W-:Y:S01]  /*7290*/  UISETP.NE.AND UP0, UPT, UR30, -0x1, UPT ;  /* 0xffffffff1e00788c */ /* 0x000fe2000bf05270 */
[----:B------:R-:W-:-:S02]  /*72a0*/  LOP3.LUT R0, R0, 0xfffffff8, RZ, 0xc0, !PT ;  /* 0xfffffff800007812 */ /* 0x000fc400078ec0ff */
[----:B------:R-:W-:Y:S01]  /*72b0*/  LOP3.LUT R4, R4, 0x7ffffffc, RZ, 0xc0, !PT ;  /* 0x7ffffffc04047812 */ /* 0x000fe200078ec0ff */
[----:B------:R-:W-:Y:S01]  /*72c0*/  IMAD.SHL.U32 R6, R6, 0x8, RZ ;  /* 0x0000000806067824 */ /* 0x000fe200078e00ff */
[----:B------:R-:W-:Y:S01]  /*72d0*/  F2FP.F16.F32.PACK_AB R24, R25, R24 ;  /* 0x000000181918723e */ /* 0x000fe200000000ff */
[----:B------:R-:W-:Y:S01]  /*72e0*/  IMAD.IADD R0, R5, 0x1, -R0 ;  /* 0x0000000105007824 */ /* 0x000fe200078e0a00 */
[----:B------:R-:W-:Y:S01]  /*72f0*/  F2FP.F16.F32.PACK_AB R26, R27, R26 ;  /* 0x0000001a1b1a723e */ /* 0x000fe200000000ff */
[----:B------:R-:W-:Y:S01]  /*7300*/  IMAD.IADD R4, R48, 0x1, -R4 ;  /* 0x0000000130047824 */ /* 0x000fe200078e0a04 */
[----:B------:R-:W-:Y:S01]  /*7310*/  LOP3.LUT R6, R6, 0x38, RZ, 0xc0, !PT ;  /* 0x0000003806067812 */ /* 0x000fe200078ec0ff */
[----:B------:R-:W-:Y:S01]  /*7320*/  IMAD.SHL.U32 R0, R0, 0x40, RZ ;  /* 0x0000004000007824 */ /* 0x000fe200078e00ff */
[----:B------:R-:W-:Y:S01]  /*7330*/  F2FP.F16.F32.PACK_AB R22, R23, R22 ;  /* 0x000000161716723e */ /* 0x000fe200000000ff */
[----:B------:R-:W-:Y:S01]  /*7340*/  IMAD.SHL.U32 R4, R4, 0x2, RZ ;  /* 0x0000000204047824 */ /* 0x000fe200078e00ff */
[----:B------:R-:W-:Y:S01]  /*7350*/  F2FP.F16.F32.PACK_AB R28, R29, R28 ;  /* 0x0000001c1d1c723e */ /* 0x000fe200000000ff */
[----:B------:R-:W-:Y:S01]  /*7360*/  @UP0 UIADD3 UR5, UR22, UR30, URZ ;  /* 0x0000001e16050290 */ /* 0x000fe2000fffe03f */
[----:B------:R-:W-:Y:S01]  /*7370*/  LOP3.LUT R0, R0, 0x1c0, RZ, 0xc0, !PT ;  /* 0x000001c000007812 */ /* 0x000fe200078ec0ff */
[----:B------:R-:W-:Y:S01]  /*7380*/  @UP0 ULDC.64 UR14, c[0x0][0x450] ;  /* 0x00011400000e0ab9 */ /* 0x000fe20000000a00 */
[----:B------:R-:W-:Y:S01]  /*7390*/  F2FP.F16.F32.PACK_AB R30, R31, R30 ;  /* 0x0000001e1f1e723e */ /* 0x000fe200000000ff */
[----:B------:R-:W-:Y:S01]  /*73a0*/  @UP0 UIMAD.WIDE.U32 UR8, UR5, UR14, URZ ;  /* 0x0000000e050802a5 */ /* 0x000fe2000f8e003f */
[----:B------:R-:W-:Y:S01]  /*73b0*/  SHF.R.U32.HI R5, RZ, 0x3, R0 ;  /* 0x00000003ff057819 */ /* 0x000fe20000011600 */
[----:B------:R-:W-:Y:S01]  /*73c0*/  @UP0 UIMAD UR5, UR5, UR15, URZ ;  /* 0x0000000f050502a4 */ /* 0x000fe2000f8e023f */
[----:B------:R-:W-:-:S02]  /*73d0*/  F2FP.F16.F32.PACK_AB R32, R33, R32 ;  /* 0x000000202120723e */ /* 0x000fc400000000ff */
[----:B------:R-:W-:Y:S01]  /*73e0*/  LOP3.LUT R5, R5, R0, R6, 0x1e, !PT ;  /* 0x0000000005057212 */ /* 0x000fe200078e1e06 */
[----:B------:R-:W-:Y:S01]  /*73f0*/  @UP0 UIADD3 UR17, UR9, UR5, URZ ;  /* 0x0000000509110290 */ /* 0x000fe2000fffe03f */
[----:B------:R-:W-:Y:S01]  /*7400*/  F2FP.F16.F32.PACK_AB R34, R35, R34 ;  /* 0x000000222322723e */ /* 0x000fe200000000ff */
[----:B------:R-:W-:Y:S01]  /*7410*/  @UP0 UMOV UR16, UR8 ;  /* 0x0000000800100c82 */ /* 0x000fe20008000000 */
[----:B------:R-:W-:Y:S01]  /*7420*/  F2FP.F16.F32.PACK_AB R40, R41, R40 ;  /* 0x000000282928723e */ /* 0x000fe200000000ff */
[----:B------:R-:W-:Y:S01]  /*7430*/  IMAD.IADD R0, R4, 0x1, R5 ;  /* 0x0000000104007824 */ /* 0x000fe200078e0205 */
        /* <DEDUP_REMOVED lines=18> */
[----:B------:R-:W-:Y:S02]  /*7560*/  F2FP.F16.F32.PACK_AB R6, R131, R130 ;  /* 0x000000828306723e */ /* 0x000fe400000000ff */
        /* <DEDUP_REMOVED lines=49> */
.L_x_145:
        /* <DEDUP_REMOVED lines=20> */
.L_x_146:
[----:B------:R-:W-:Y:S01]  /*79c0*/  BAR.SYNC.DEFER_BLOCKING 0x0 ;  /* 0x0000000000007b1d */ /* 0x000fe20000010000 */
[----:B-1----:R-:W-:Y:S01]  /*79d0*/  LEA.HI R0, R21, R48, RZ, 0x3 ;  /* 0x0000003015007211 */ /* 0x002fe200078f18ff */
[----:B------:R-:W-:-:S03]  /*79e0*/  UIADD3 UR19, -UR23, UR19, URZ ;  /* 0x0000001317137290 */ /* 0x000fc6000fffe13f */
        /* <DEDUP_REMOVED lines=47> */
.L_x_148:
[----:B------:R-:W-:Y:S05]  /*7ce0*/  BSYNC B0 ;  /* 0x0000000000007941 */ /* 0x000fea0003800000 */
.L_x_147:
        /* <DEDUP_REMOVED lines=30> */
.L_x_129:
[----:B------:R-:W-:Y:S05]  /*7ed0*/  BSYNC B1 ;  /* 0x0000000000017941 */ /* 0x000fea0003800000 */
.L_x_119:
[----:B------:R-:W-:Y:S02]  /*7ee0*/  ULDC UR5, c[0x0][0xc] ;  /* 0x0000030000057ab9 */ /* 0x000fe40000000800 */
[----:B------:R-:W-:-:S04]  /*7ef0*/  UIADD3 UR54, UR5, UR54, URZ ;  /* 0x0000003605367290 */ /* 0x000fc8000fffe03f */
[----:B------:R-:W-:-:S06]  /*7f00*/  UISETP.GE.AND UP0, UPT, UR54, UR60, UPT ;  /* 0x0000003c3600728c */ /* 0x000fcc000bf06270 */
[----:B------:R-:W-:-:S13]  /*7f10*/  PLOP3.LUT P0, PT, PT, PT, UP0, 0x80, 0x0 ;  /* 0x000000000000781c */ /* 0x000fda0003f0f008 */
[----:B------:R-:W-:Y:S05]  /*7f20*/  @P0 BRA `(.L_x_149) ;  /* 0x0000000000040947 */ /* 0x000fea0003800000 */
[----:B------:R-:W-:Y:S05]  /*7f30*/  BRA `(.L_x_150) ;  /* 0xffffff8800f07947 */ /* 0x000fea000383ffff */
.L_x_149:
[----:B------:R-:W-:Y:S05]  /*7f40*/  EXIT ;  /* 0x000000000000794d */ /* 0x000fea0003800000 */
.L_x_151:
        /* <DEDUP_REMOVED lines=11> */
.L_x_1034:


//--------------------- .text._ZN5flash44flash_bwd_dq_dk_dv_loop_seqk_parallel_kernelI23Flash_bwd_kernel_traitsILi256ELi64ELi32ELi8ELi4ELi1ELi2ELb1ELb1EN7cutlass6half_tE19Flash_kernel_traitsILi256ELi64ELi32ELi8ES3_EELb0ELb1ELb0ELb1ELb0ELb0ELb1EEEvNS_16Flash_bwd_paramsE --------------------------
	.section	.text._ZN5flash44flash_bwd_dq_dk_dv_loop_seqk_parallel_kernelI23Flash_bwd_kernel_traitsILi256ELi64ELi32ELi8ELi4ELi1ELi2ELb1ELb1EN7cutlass6half_tE19Flash_kernel_traitsILi256ELi64ELi32ELi8ES3_EELb0ELb1ELb0ELb1ELb0ELb0ELb1EEEvNS_16Flash_bwd_paramsE,"ax",@progbits
	.align	128
        .global         _ZN5flash44flash_bwd_dq_dk_dv_loop_seqk_parallel_kernelI23Flash_bwd_kernel_traitsILi256ELi64ELi32ELi8ELi4ELi1ELi2ELb1ELb1EN7cutlass6half_tE19Flash_kernel_traitsILi256ELi64ELi32ELi8ES3_EELb0ELb1ELb0ELb1ELb0ELb0ELb1EEEvNS_16Flash_bwd_paramsE
        .type           _ZN5flash44flash_bwd_dq_dk_dv_loop_seqk_parallel_kernelI23Flash_bwd_kernel_traitsILi256ELi64ELi32ELi8ELi4ELi1ELi2ELb1ELb1EN7cutlass6half_tE19Flash_kernel_traitsILi256ELi64ELi32ELi8ES3_EELb0ELb1ELb0ELb1ELb0ELb0ELb1EEEvNS_16Flash_bwd_paramsE,@function
        .size           _ZN5flash44flash_bwd_dq_dk_dv_loop_seqk_parallel_kernelI23Flash_bwd_kernel_traitsILi256ELi64ELi32ELi8ELi4ELi1ELi2ELb1ELb1EN7cutlass6half_tE19Flash_kernel_traitsILi256ELi64ELi32ELi8ES3_EELb0ELb1ELb0ELb1ELb0ELb0ELb1EEEvNS_16Flash_bwd_paramsE,(.L_x_1035 - _ZN5flash44flash_bwd_dq_dk_dv_loop_seqk_parallel_kernelI23Flash_bwd_kernel_traitsILi256ELi64ELi32ELi8ELi4ELi1ELi2ELb1ELb1EN7cutlass6half_tE19Flash_kernel_traitsILi256ELi64ELi32ELi8ES3_EELb0ELb1ELb0ELb1ELb0ELb0ELb1EEEvNS_16Flash_bwd_paramsE)
        .other          _ZN5flash44flash_bwd_dq_dk_dv_loop_seqk_parallel_kernelI23Flash_bwd_kernel_traitsILi256ELi64ELi32ELi8ELi4ELi1ELi2ELb1ELb1EN7cutlass6half_tE19Flash_kernel_traitsILi256ELi64ELi32ELi8ES3_EELb0ELb1ELb0ELb1ELb0ELb0ELb1EEEvNS_16Flash_bwd_paramsE,@"STO_CUDA_ENTRY STV_DEFAULT"
_ZN5flash44flash_bwd_dq_dk_dv_loop_seqk_parallel_kernelI23Flash_bwd_kernel_traitsILi256ELi64ELi32ELi8ELi4ELi1ELi2ELb1ELb1EN7cutlass6half_tE19Flash_kernel_traitsILi256ELi64ELi32ELi8ES3_EELb0ELb1ELb0ELb1ELb0ELb0ELb1EEEvNS_16Flash_bwd_paramsE:
.text._ZN5flash44flash_bwd_dq_dk_dv_loop_seqk_parallel_kernelI23Flash_bwd_kernel_traitsILi256ELi64ELi32ELi8ELi4ELi1ELi2ELb1ELb1EN7cutlass6half_tE19Flash_kernel_traitsILi256ELi64ELi32ELi8ES3_EELb0ELb1ELb0ELb1ELb0ELb0ELb1EEEvNS_16Flash_bwd_paramsE:
        /* <DEDUP_REMOVED lines=14> */
[----:B------:R-:W3:Y:S01]  /*00e0*/  S2UR UR4, SR_CgaCtaId ;  /* 0x00000000000479c3 */ /* 0x000ee20000008800 */
[----:B------:R-:W-:Y:S01]  /*00f0*/  UMOV UR5, 0x400 ;  /* 0x0000040000057882 */ /* 0x000fe20000000000 */
[----:B------:R-:W-:Y:S02]  /*0100*/  IMAD.MOV.U32 R224, RZ, RZ, 0x20 ;  /* 0x00000020ffe07424 */ /* 0x000fe400078e00ff */
[----:B------:R-:W-:-:S04]  /*0110*/  IMAD.MOV.U32 R227, RZ, RZ, 0x40 ;  /* 0x00000040ffe37424 */ /* 0x000fc800078e00ff */
[----:B------:R-:W4:Y:S08]  /*0120*/  S2UR UR49, SR_CTAID.Y ;  /* 0x00000000003179c3 */ /* 0x000f300000002600 */
[----:B------:R-:W5:Y:S01]  /*0130*/  S2UR UR56, SR_CTAID.Z ;  /* 0x00000000003879c3 */ /* 0x000f620000002700 */
[----:B---3--:R-:W-:-:S04]  /*0140*/  ULEA UR4, UR4, UR5, 0x18 ;  /* 0x0000000504047291 */ /* 0x008fc8000f8ec03f */
[----:B------:R-:W-:Y:S02]  /*0150*/  UIADD3 UR8, UR4, 0x14000, URZ ;  /* 0x0001400004087890 */ /* 0x000fe4000fffe03f */
[----:B------:R-:W-:Y:S01]  /*0160*/  UIADD3 UR7, UR4, 0x10000, URZ ;  /* 0x0001000004077890 */ /* 0x000fe2000fffe03f */
[----:B--2---:R-:W-:Y:S01]  /*0170*/  SHF.R.S32.HI R2, RZ, 0x1f, R4 ;  /* 0x0000001fff027819 */ /* 0x004fe20000011404 */
[----:B----4-:R-:W-:-:S03]  /*0180*/  USHF.L.U32 UR5, UR49, 0x7, URZ ;  /* 0x0000000731057899 */ /* 0x010fc6000800063f */
[CC--:B-1----:R-:W-:Y:S02]  /*0190*/  LEA.HI R0, R2.reuse, R4.reuse, RZ, 0x2 ;  /* 0x0000000402007211 */ /* 0x0c2fe400078f10ff */
[CC--:B------:R-:W-:Y:S02]  /*01a0*/  LEA.HI R13, R2.reuse, R4.reuse, RZ, 0x3 ;  /* 0x00000004020d7211 */ /* 0x0c0fe400078f18ff */
[CC--:B------:R-:W-:Y:S01]  /*01b0*/  LEA.HI R3, R2.reuse, R4.reuse, RZ, 0x4 ;  /* 0x0000000402037211 */ /* 0x0c0fe200078f20ff */
[----:B-----5:R-:W-:Y:S01]  /*01c0*/  USHF.R.S32.HI UR6, URZ, 0x1f, UR56 ;  /* 0x0000001f3f067899 */ /* 0x020fe20008011438 */
[CC--:B------:R-:W-:Y:S02]  /*01d0*/  LEA.HI R12, R2.reuse, R4.reuse, RZ, 0x5 ;  /* 0x00000004020c7211 */ /* 0x0c0fe400078f28ff */
[CC--:B------:R-:W-:Y:S02]  /*01e0*/  LEA.HI R15, R2.reuse, R4.reuse, RZ, 0x7 ;  /* 0x00000004020f7211 */ /* 0x0c0fe400078f38ff */
[----:B------:R-:W-:-:S02]  /*01f0*/  LEA.HI R14, R2, R4, RZ, 0x6 ;  /* 0x00000004020e7211 */ /* 0x000fc400078f30ff */
[--C-:B------:R-:W-:Y:S02]  /*0200*/  SHF.R.S32.HI R8, RZ, 0x2, R0.reuse ;  /* 0x00000002ff087819 */ /* 0x100fe40000011400 */
[----:B------:R-:W-:Y:S02]  /*0210*/  SHF.R.S32.HI R5, RZ, 0x1f, R0 ;  /* 0x0000001fff057819 */ /* 0x000fe40000011400 */
[----:B------:R-:W-:Y:S02]  /*0220*/  LOP3.LUT R2, R0, 0x7ffffffc, RZ, 0xc0, !PT ;  /* 0x7ffffffc00027812 */ /* 0x000fe400078ec0ff */
[----:B------:R-:W-:Y:S02]  /*0230*/  LOP3.LUT R0, R13, 0xfffffff8, RZ, 0xc0, !PT ;  /* 0xfffffff80d007812 */ /* 0x000fe400078ec0ff */
[C---:B------:R-:W-:Y:S01]  /*0240*/  LOP3.LUT R7, R3.reuse, 0xfffffff0, RZ, 0xc0, !PT ;  /* 0xfffffff003077812 */ /* 0x040fe200078ec0ff */
[----:B------:R-:W-:Y:S01]  /*0250*/  IMAD.IADD R16, R4, 0x1, -R2 ;  /* 0x0000000104107824 */ /* 0x000fe200078e0a02 */
[----:B------:R-:W-:Y:S01]  /*0260*/  LOP3.LUT R10, R12, 0xffffffe0, RZ, 0xc0, !PT ;  /* 0xffffffe00c0a7812 */ /* 0x000fe200078ec0ff */
[C---:B------:R-:W-:Y:S01]  /*0270*/  IMAD.IADD R0, R4.reuse, 0x1, -R0 ;  /* 0x0000000104007824 */ /* 0x040fe200078e0a00 */
[----:B------:R-:W-:Y:S01]  /*0280*/  SHF.R.S32.HI R6, RZ, 0x4, R3 ;  /* 0x00000004ff067819 */ /* 0x000fe20000011403 */
[C---:B------:R-:W-:Y:S01]  /*0290*/  IMAD.IADD R7, R4.reuse, 0x1, -R7 ;  /* 0x0000000104077824 */ /* 0x040fe200078e0a07 */
[----:B------:R-:W-:Y:S01]  /*02a0*/  SHF.R.S32.HI R9, RZ, 0x3, R13 ;  /* 0x00000003ff097819 */ /* 0x000fe2000001140d */
[----:B------:R-:W-:Y:S01]  /*02b0*/  IMAD.IADD R17, R4, 0x1, -R10 ;  /* 0x0000000104117824 */ /* 0x000fe200078e0a0a */
[----:B------:R-:W-:Y:S01]  /*02c0*/  LEA.HI R4, R3, R6, RZ, 0x1 ;  /* 0x0000000603047211 */ /* 0x000fe200078f08ff */
[----:B------:R-:W-:Y:S01]  /*02d0*/  IMAD.SHL.U32 R10, R0, 0x40, RZ ;  /* 0x00000040000a7824 */ /* 0x000fe200078e00ff */
[----:B------:R-:W-:Y:S01]  /*02e0*/  LEA.HI R3, R5, R8, RZ, 0x3 ;  /* 0x0000000805037211 */ /* 0x000fe200078f18ff */
[----:B------:R-:W-:Y:S01]  /*02f0*/  IMAD.SHL.U32 R9, R9, 0x40, RZ ;  /* 0x0000004009097824 */ /* 0x000fe200078e00ff */
[----:B------:R-:W-:Y:S01]  /*0300*/  LOP3.LUT R5, R4, 0xfffffffe, RZ, 0xc0, !PT ;  /* 0xfffffffe04057812 */ /* 0x000fe200078ec0ff */
[----:B------:R-:W-:Y:S01]  /*0310*/  STL [R1+0x28], R17 ;  /* 0x0000281101007387 */ /* 0x000fe20000100800 */
[----:B------:R-:W-:-:S02]  /*0320*/  LOP3.LUT R3, R3, 0xfffffff8, RZ, 0xc0, !PT ;  /* 0xfffffff803037812 */ /* 0x000fc400078ec0ff */
[----:B------:R-:W-:Y:S01]  /*0330*/  LOP3.LUT R2, R9, 0x1c0, RZ, 0xc0, !PT ;  /* 0x000001c009027812 */ /* 0x000fe200078ec0ff */
[----:B------:R-:W-:Y:S01]  /*0340*/  IMAD.IADD R11, R6, 0x1, -R5 ;  /* 0x00000001060b7824 */ /* 0x000fe200078e0a05 */
[C---:B------:R-:W-:Y:S01]  /*0350*/  LOP3.LUT P0, RZ, R0.reuse, 0x4, RZ, 0xc0, !PT ;  /* 0x0000000400ff7812 */ /* 0x040fe2000780c0ff */
[----:B------:R-:W-:Y:S01]  /*0360*/  IMAD.SHL.U32 R9, R0, 0x8, RZ ;  /* 0x0000000800097824 */ /* 0x000fe200078e00ff */
[----:B------:R-:W-:Y:S01]  /*0370*/  SHF.R.U32.HI R4, RZ, 0x3, R2 ;  /* 0x00000003ff047819 */ /* 0x000fe20000011602 */
[----:B------:R-:W-:Y:S01]  /*0380*/  IMAD.IADD R6, R8, 0x1, -R3 ;  /* 0x0000000108067824 */ /* 0x000fe200078e0a03 */
[----:B------:R-:W-:Y:S01]  /*0390*/  LOP3.LUT P5, RZ, R0, 0x2, RZ, 0xc0, !PT ;  /* 0x0000000200ff7812 */ /* 0x000fe200078ac0ff */
[----:B------:R-:W-:Y:S01]  /*03a0*/  IMAD.SHL.U32 R3, R11, 0x100, RZ ;  /* 0x000001000b037824 */ /* 0x000fe200078e00ff */
[----:B------:R-:W-:Y:S01]  /*03b0*/  LOP3.LUT R9, R2, 0x38, R9, 0xf8, !PT ;  /* 0x0000003802097812 */ /* 0x000fe200078ef809 */
[----:B------:R-:W-:Y:S01]  /*03c0*/  IMAD.SHL.U32 R5, R0, 0x20, RZ ;  /* 0x0000002000057824 */ /* 0x000fe200078e00ff */
[----:B------:R-:W-:-:S02]  /*03d0*/  LOP3.LUT R2, R10, 0x1c0, RZ, 0xc0, !PT ;  /* 0x000001c00a027812 */ /* 0x000fc400078ec0ff */
[----:B------:R-:W-:Y:S02]  /*03e0*/  LOP3.LUT R0, R3, 0x100, RZ, 0xc0, !PT ;  /* 0x0000010003007812 */ /* 0x000fe400078ec0ff */
[----:B------:R-:W-:Y:S02]  /*03f0*/  LOP3.LUT R9, R9, R4, RZ, 0x3c, !PT ;  /* 0x0000000409097212 */ /* 0x000fe400078e3cff */
[----:B------:R-:W-:Y:S02]  /*0400*/  SHF.R.S32.HI R3, RZ, 0x6, R14 ;  /* 0x00000006ff037819 */ /* 0x000fe4000001140e */
[----:B------:R-:W-:Y:S02]  /*0410*/  LOP3.LUT R8, R2, 0x8, R13, 0xf8, !PT ;  /* 0x0000000802087812 */ /* 0x000fe400078ef80d */
[----:B------:R-:W-:Y:S01]  /*0420*/  LOP3.LUT R10, R0, 0xe0, R5, 0xf8, !PT ;  /* 0x000000e0000a7812 */ /* 0x000fe200078ef805 */
[C---:B------:R-:W-:Y:S01]  /*0430*/  IMAD R237, R3.reuse, 0x200, R9 ;  /* 0x0000020003ed7824 */ /* 0x040fe200078e0209 */
[----:B------:R-:W-:Y:S01]  /*0440*/  SHF.R.U32.HI R2, RZ, 0x3, R2 ;  /* 0x00000003ff027819 */ /* 0x000fe20000011602 */
[----:B------:R-:W-:Y:S01]  /*0450*/  IMAD.SHL.U32 R5, R3, 0x8, RZ ;  /* 0x0000000803057824 */ /* 0x000fe200078e00ff */
[----:B------:R-:W-:Y:S01]  /*0460*/  SHF.R.S32.HI R0, RZ, 0x7, R15 ;  /* 0x00000007ff007819 */ /* 0x000fe2000001140f */
[----:B------:R-:W-:Y:S01]  /*0470*/  IMAD.SHL.U32 R3, R11, 0x20, RZ ;  /* 0x000000200b037824 */ /* 0x000fe200078e00ff */
[----:B------:R-:W-:-:S02]  /*0480*/  LOP3.LUT R4, R6, 0x1, RZ, 0xc0, !PT ;  /* 0x0000000106047812 */ /* 0x000fc400078ec0ff */
[----:B------:R-:W-:Y:S01]  /*0490*/  LOP3.LUT R2, R8, R2, RZ, 0x3c, !PT ;  /* 0x0000000208027212 */ /* 0x000fe200078e3cff */
[C---:B------:R-:W-:Y:S01]  /*04a0*/  IMAD.SHL.U32 R8, R0.reuse, 0x10, RZ ;  /* 0x0000001000087824 */ /* 0x040fe200078e00ff */
[----:B------:R-:W-:Y:S01]  /*04b0*/  SHF.R.S32.HI R226, RZ, 0x1f, R7 ;  /* 0x0000001fffe27819 */ /* 0x000fe20000011407 */
[----:B------:R-:W-:Y:S01]  /*04c0*/  IMAD R0, R0, 0x2, R11 ;  /* 0x0000000200007824 */ /* 0x000fe200078e020b */
[----:B------:R-:W-:Y:S01]  /*04d0*/  ISETP.NE.U32.AND P1, PT, R4, 0x1, PT ;  /* 0x000000010400780c */ /* 0x000fe20003f25070 */
[----:B------:R-:W-:Y:S01]  /*04e0*/  IMAD.SHL.U32 R4, R6, 0x20, RZ ;  /* 0x0000002006047824 */ /* 0x000fe200078e00ff */
[----:B------:R-:W-:Y:S01]  /*04f0*/  LOP3.LUT R3, R3, 0x20, RZ, 0xc0, !PT ;  /* 0x0000002003037812 */ /* 0x000fe200078ec0ff */
[----:B------:R-:W-:Y:S01]  /*0500*/  IMAD.U32 R234, R0, 0x200, R2 ;  /* 0x0000020000ea7824 */ /* 0x000fe200078e0002 */
[----:B------:R-:W-:Y:S01]  /*0510*/  LEA.HI R226, R226, R7, RZ, 0x3 ;  /* 0x00000007e2e27211 */ /* 0x000fe200078f18ff */
[----:B------:R-:W-:Y:S01]  /*0520*/  IMAD.SHL.U32 R2, R11, 0x8, RZ ;  /* 0x000000080b027824 */ /* 0x000fe200078e00ff */
[----:B------:R-:W-:Y:S01]  /*0530*/  LOP3.LUT R15, R3, 0x18, R5, 0xf8, !PT ;  /* 0x00000018030f7812 */ /* 0x000fe200078ef805 */
[----:B------:R-:W-:Y:S01]  /*0540*/  IMAD.SHL.U32 R0, R7, 0x20, RZ ;  /* 0x0000002007007824 */ /* 0x000fe200078e00ff */
[----:B------:R-:W-:Y:S01]  /*0550*/  LOP3.LUT R4, R4, 0xe0, RZ, 0xc0, !PT ;  /* 0x000000e004047812 */ /* 0x000fe200078ec0ff */
[----:B------:R-:W-:Y:S01]  /*0560*/  IMAD.SHL.U32 R5, R6, 0x4, RZ ;  /* 0x0000000406057824 */ /* 0x000fe200078e00ff */
[C---:B------:R-:W-:Y:S01]  /*0570*/  LOP3.LUT R3, R226.reuse, 0xfffffff8, RZ, 0xc0, !PT ;  /* 0xfffffff8e2037812 */ /* 0x040fe200078ec0ff */
[----:B------:R-:W-:Y:S01]  /*0580*/  IMAD.SHL.U32 R226, R226, 0x40, RZ ;  /* 0x00000040e2e27824 */ /* 0x000fe200078e00ff */
[----:B------:R-:W-:-:S02]  /*0590*/  LOP3.LUT R9, R2, 0x8, RZ, 0xc0, !PT ;  /* 0x0000000802097812 */ /* 0x000fc400078ec0ff */
[----:B------:R-:W-:Y:S01]  /*05a0*/  LOP3.LUT R8, R4, 0x10, R8, 0xf8, !PT ;  /* 0x0000001004087812 */ /* 0x000fe200078ef808 */
[C---:B------:R-:W-:Y:S01]  /*05b0*/  IMAD.IADD R4, R7.reuse, 0x1, -R3 ;  /* 0x0000000107047824 */ /* 0x040fe200078e0a03 */
[--C-:B------:R-:W-:Y:S02]  /*05c0*/  SHF.R.S32.HI R18, RZ, 0x5, R12.reuse ;  /* 0x00000005ff127819 */ /* 0x100fe4000001140c */
[----:B------:R-:W-:Y:S02]  /*05d0*/  SHF.R.S32.HI R14, RZ, 0x1f, R12 ;  /* 0x0000001fff0e7819 */ /* 0x000fe4000001140c */
[C---:B------:R-:W-:Y:S01]  /*05e0*/  LOP3.LUT P6, RZ, R7.reuse, 0x4, RZ, 0xc0, !PT ;  /* 0x0000000407ff7812 */ /* 0x040fe200078cc0ff */
[----:B------:R-:W-:Y:S01]  /*05f0*/  IMAD.SHL.U32 R7, R7, 0x4, RZ ;  /* 0x0000000407077824 */ /* 0x000fe200078e00ff */
[----:B------:R-:W-:Y:S02]  /*0600*/  LOP3.LUT P2, RZ, R6, 0x2, RZ, 0xc0, !PT ;  /* 0x0000000206ff7812 */ /* 0x000fe4000784c0ff */
[----:B------:R-:W-:-:S02]  /*0610*/  LOP3.LUT R0, R9, 0x1e0, R0, 0xf8, !PT ;  /* 0x000001e009007812 */ /* 0x000fc400078ef800 */
[-C--:B------:R-:W-:Y:S02]  /*0620*/  LEA.HI R6, R14, R18.reuse, RZ, 0x2 ;  /* 0x000000120e067211 */ /* 0x080fe400078f10ff */
[----:B------:R-:W-:Y:S01]  /*0630*/  LOP3.LUT R232, R0, 0x38, R7, 0x78, !PT ;  /* 0x0000003800e87812 */ /* 0x000fe200078e7807 */
[----:B------:R-:W-:Y:S01]  /*0640*/  IMAD.SHL.U32 R7, R18, 0x8, RZ ;  /* 0x0000000812077824 */ /* 0x000fe200078e00ff */
[----:B------:R-:W-:Y:S02]  /*0650*/  LOP3.LUT R2, R10, 0x8, R13, 0xf8, !PT ;  /* 0x000000080a027812 */ /* 0x000fe400078ef80d */
[----:B------:R-:W-:Y:S02]  /*0660*/  SHF.R.U32.HI R3, RZ, 0x3, R10 ;  /* 0x00000003ff037819 */ /* 0x000fe4000001160a */
[----:B------:R-:W-:Y:S02]  /*0670*/  LOP3.LUT R0, R6, 0xfffffffc, RZ, 0xc0, !PT ;  /* 0xfffffffc06007812 */ /* 0x000fe400078ec0ff */
[----:B------:R-:W-:Y:S01]  /*0680*/  LOP3.LUT R3, R2, 0x38, R3, 0x78, !PT ;  /* 0x0000003802037812 */ /* 0x000fe200078e7803 */
[----:B------:R-:W-:Y:S01]  /*0690*/  IMAD.SHL.U32 R2, R16, 0x2, RZ ;  /* 0x0000000210027824 */ /* 0x000fe200078e00ff */
[----:B------:R-:W-:Y:S01]  /*06a0*/  LOP3.LUT R8, R8, 0x18, R5, 0x78, !PT ;  /* 0x0000001808087812 */ /* 0x000fe200078e7805 */
[----:B------:R-:W-:Y:S01]  /*06b0*/  IMAD.IADD R6, R18, 0x1, -R0 ;  /* 0x0000000112067824 */ /* 0x000fe200078e0a00 */
[----:B------:R-:W-:-:S02]  /*06c0*/  LEA.HI R0, R12, R18, RZ, 0x1 ;  /* 0x000000120c007211 */ /* 0x000fc400078f08ff */
[----:B------:R-:W-:Y:S01]  /*06d0*/  LOP3.LUT P4, RZ, R4, 0x4, RZ, 0xc0, !PT ;  /* 0x0000000404ff7812 */ /* 0x000fe2000788c0ff */
[----:B------:R-:W-:Y:S01]  /*06e0*/  IMAD R5, R6, 0x200, R2 ;  /* 0x0000020006057824 */ /* 0x000fe200078e0202 */
[----:B------:R-:W-:Y:S01]  /*06f0*/  LOP3.LUT R0, R0, 0x3ffffe, RZ, 0xc0, !PT ;  /* 0x003ffffe00007812 */ /* 0x000fe200078ec0ff */
[C---:B------:R-:W-:Y:S01]  /*0700*/  IMAD.SHL.U32 R2, R4.reuse, 0x40, RZ ;  /* 0x0000004004027824 */ /* 0x040fe200078e00ff */
[----:B------:R-:W-:Y:S01]  /*0710*/  LOP3.LUT P3, RZ, R4, 0x2, RZ, 0xc0, !PT ;  /* 0x0000000204ff7812 */ /* 0x000fe2000786c0ff */
[----:B------:R-:W-:Y:S01]  /*0720*/  IMAD.IADD R10, R5, 0x1, R8 ;  /* 0x00000001050a7824 */ /* 0x000fe200078e0208 */
[----:B------:R-:W-:Y:S01]  /*0730*/  LOP3.LUT R7, R7, 0x38, RZ, 0xc0, !PT ;  /* 0x0000003807077812 */ /* 0x000fe200078ec0ff */
[----:B------:R-:W-:Y:S01]  /*0740*/  IMAD.IADD R0, R18, 0x1, -R0 ;  /* 0x0000000112007824 */ /* 0x000fe200078e0a00 */
[----:B------:R-:W-:Y:S02]  /*0750*/  LOP3.LUT R2, R2, 0x1c0, RZ, 0xc0, !PT ;  /* 0x000001c002027812 */ /* 0x000fe400078ec0ff */
[----:B------:R-:W-:Y:S01]  /*0760*/  LOP3.LUT R226, R226, 0xfffffe00, RZ, 0xc0, !PT ;  /* 0xfffffe00e2e27812 */ /* 0x000fe200078ec0ff */
[----:B------:R-:W-:Y:S01]  /*0770*/  IMAD R232, R0, 0x200, R232 ;  /* 0x0000020000e87824 */ /* 0x000fe200078e02e8 */
[----:B------:R-:W-:-:S02]  /*0780*/  SHF.R.U32.HI R4, RZ, 0x3, R2 ;  /* 0x00000003ff047819 */ /* 0x000fc40000011602 */
[----:B------:R-:W-:Y:S02]  /*0790*/  SHF.R.S32.HI R5, RZ, 0x1f, R17 ;  /* 0x0000001fff057819 */ /* 0x000fe40000011411 */
[CC--:B------:R-:W-:Y:S02]  /*07a0*/  LOP3.LUT R0, R4.reuse, R2.reuse, R7, 0x1e, !PT ;  /* 0x0000000204007212 */ /* 0x0c0fe400078e1e07 */
[C---:B------:R-:W-:Y:S02]  /*07b0*/  LOP3.LUT R8, R4.reuse, R2, R9, 0x1e, !PT ;  /* 0x0000000204087212 */ /* 0x040fe400078e1e09 */
[----:B------:R-:W-:Y:S01]  /*07c0*/  LOP3.LUT R7, R4, R15, R2, 0x1e, !PT ;  /* 0x0000000f04077212 */ /* 0x000fe200078e1e02 */
[----:B------:R-:W-:Y:S01]  /*07d0*/  IMAD R2, R11, 0x1000, R226 ;  /* 0x000010000b027824 */ /* 0x000fe200078e02e2 */
[----:B------:R-:W-:Y:S02]  /*07e0*/  LEA.HI R5, R5, R17, RZ, 0x2 ;  /* 0x0000001105057211 */ /* 0x000fe400078f10ff */
[----:B------:R-:W-:Y:S01]  /*07f0*/  SEL R225, R224, 0xffffffe0, !P0 ;  /* 0xffffffe0e0e17807 */ /* 0x000fe20004000000 */
[----:B------:R-:W-:Y:S01]  /*0800*/  IMAD.IADD R233, R2, 0x1, R0 ;  /* 0x0000000102e97824 */ /* 0x000fe200078e0200 */
[----:B------:R-:W-:Y:S01]  /*0810*/  SHF.R.S32.HI R4, RZ, 0x2, R5 ;  /* 0x00000002ff047819 */ /* 0x000fe20000011405 */
[----:B------:R-:W-:Y:S01]  /*0820*/  IMAD.U32 R0, RZ, RZ, UR5 ;  /* 0x00000005ff007e24 */ /* 0x000fe2000f8e00ff */
[----:B------:R-:W-:Y:S01]  /*0830*/  USHF.R.S32.HI UR5, URZ, 0x1f, UR49 ;  /* 0x0000001f3f057899 */ /* 0x000fe20008011431 */
[----:B------:R-:W-:Y:S01]  /*0840*/  IMAD.U32 R0, RZ, RZ, UR6 ;  /* 0x00000006ff007e24 */ /* 0x000fe2000f8e00ff */
[C---:B------:R-:W-:Y:S01]  /*0850*/  SEL R231, R227.reuse, 0xffffffc0, !P0 ;  /* 0xffffffc0e3e77807 */ /* 0x040fe20004000000 */
[C---:B------:R-:W-:Y:S01]  /*0860*/  IMAD R4, R6.reuse, 0x10, R4 ;  /* 0x0000001006047824 */ /* 0x040fe200078e0204 */
[----:B------:R-:W-:Y:S01]  /*0870*/  SEL R227, R227, 0xffffffc0, !P4 ;  /* 0xffffffc0e3e37807 */ /* 0x000fe20006000000 */
[----:B------:R-:W-:Y:S01]  /*0880*/  IMAD R2, R6, 0x400, R226 ;  /* 0x0000040006027824 */ /* 0x000fe200078e02e2 */
[----:B------:R-:W-:Y:S01]  /*0890*/  LEA R6, R10, UR4, 0x1 ;  /* 0x000000040a067c11 */ /* 0x000fe2000f8e08ff */
[----:B------:R-:W-:Y:S01]  /*08a0*/  IMAD.U32 R0, RZ, RZ, UR5 ;  /* 0x00000005ff007e24 */ /* 0x000fe2000f8e00ff */
[----:B------:R-:W-:Y:S01]  /*08b0*/  UIADD3 UR5, UR4, 0x14000, URZ ;  /* 0x0001400004057890 */ /* 0x000fe2000fffe03f */
[----:B------:R1:W-:Y:S01]  /*08c0*/  STL [R1+0x24], R4 ;  /* 0x0000240401007387 */ /* 0x0003e20000100800 */
[----:B------:R-:W-:Y:S01]  /*08d0*/  IMAD.U32 R0, RZ, RZ, UR6 ;  /* 0x00000006ff007e24 */ /* 0x000fe2000f8e00ff */
[----:B------:R-:W-:Y:S01]  /*08e0*/  SEL R0, R224, 0xffffffe0, !P5 ;  /* 0xffffffe0e0007807 */ /* 0x000fe20006800000 */
[----:B------:R-:W-:Y:S01]  /*08f0*/  IMAD.U32 R5, RZ, RZ, UR8 ;  /* 0x00000008ff057e24 */ /* 0x000fe2000f8e00ff */
[----:B------:R-:W-:Y:S01]  /*0900*/  STL [R1+0x10], R6 ;  /* 0x0000100601007387 */ /* 0x000fe20000100800 */
[----:B------:R-:W-:Y:S01]  /*0910*/  LEA R230, R234, UR5, 0x1 ;  /* 0x00000005eae67c11 */ /* 0x000fe2000f8e08ff */
[----:B------:R-:W-:Y:S01]  /*0920*/  IMAD.U32 R5, RZ, RZ, UR7 ;  /* 0x00000007ff057e24 */ /* 0x000fe2000f8e00ff */
[----:B------:R-:W-:Y:S01]  /*0930*/  LEA R232, R232, UR5, 0x1 ;  /* 0x00000005e8e87c11 */ /* 0x000fe2000f8e08ff */
[----:B------:R-:W-:Y:S01]  /*0940*/  VIADD R5, R6, 0x10 ;  /* 0x0000001006057836 */ /* 0x000fe20000000000 */
[----:B------:R-:W-:Y:S01]  /*0950*/  SEL R224, R224, 0xffffffe0, !P3 ;  /* 0xffffffe0e0e07807 */ /* 0x000fe20005800000 */
[----:B------:R-:W-:Y:S01]  /*0960*/  IMAD.IADD R229, R230, 0x1, R0 ;  /* 0x00000001e6e57824 */ /* 0x000fe200078e0200 */
[----:B------:R-:W-:Y:S01]  /*0970*/  LEA R3, R3, UR4, 0x1 ;  /* 0x0000000403037c11 */ /* 0x000fe2000f8e08ff */
[----:B------:R-:W-:Y:S01]  /*0980*/  @P2 VIADD R5, R6, 0xfffffff0 ;  /* 0xfffffff006052836 */ /* 0x000fe20000000000 */
[----:B------:R-:W-:Y:S01]  /*0990*/  UIADD3 UR6, UR4, 0x10000, URZ ;  /* 0x0001000004067890 */ /* 0x000fe2000fffe03f */
[----:B------:R-:W-:Y:S01]  /*09a0*/  IMAD.IADD R2, R2, 0x1, R8 ;  /* 0x0000000102027824 */ /* 0x000fe200078e0208 */
[----:B------:R-:W-:Y:S01]  /*09b0*/  LOP3.LUT R226, R7, R226, RZ, 0xfc, !PT ;  /* 0x000000e207e27212 */ /* 0x000fe200078efcff */
[C---:B------:R-:W-:Y:S01]  /*09c0*/  VIADD R235, R232.reuse, 0x20 ;  /* 0x00000020e8eb7836 */ /* 0x040fe20000000000 */
[----:B------:R-:W-:Y:S01]  /*09d0*/  LEA R237, R237, UR4, 0x1 ;  /* 0x00000004eded7c11 */ /* 0x000fe2000f8e08ff */
[----:B------:R-:W-:Y:S01]  /*09e0*/  @P6 VIADD R235, R232, 0xffffffe0 ;  /* 0xffffffe0e8eb6836 */ /* 0x000fe20000000000 */
[----:B------:R-:W-:Y:S01]  /*09f0*/  LEA R2, R2, UR4, 0x1 ;  /* 0x0000000402027c11 */ /* 0x000fe2000f8e08ff */
[--C-:B------:R-:W-:Y:S01]  /*0a00*/  IMAD.IADD R230, R230, 0x1, R231.reuse ;  /* 0x00000001e6e67824 */ /* 0x100fe200078e02e7 */
[----:B------:R-:W-:Y:S01]  /*0a10*/  LEA R226, R226, UR6, 0x1 ;  /* 0x00000006e2e27c11 */ /* 0x000fe2000f8e08ff */
[----:B------:R-:W-:Y:S01]  /*0a20*/  IMAD.IADD R231, R229, 0x1, R231 ;  /* 0x00000001e5e77824 */ /* 0x000fe200078e02e7 */
[----:B------:R-:W-:Y:S01]  /*0a30*/  ULDC.64 UR6, c[0x0][0x208] ;  /* 0x0000820000067ab9 */ /* 0x000fe20000000a00 */
[----:B------:R-:W-:-:S02]  /*0a40*/  IMAD.IADD R224, R2, 0x1, R224 ;  /* 0x0000000102e07824 */ /* 0x000fc400078e02e0 */
[----:B-1----:R-:W-:Y:S02]  /*0a50*/  IMAD.MOV.U32 R4, RZ, RZ, 0x1c0 ;  /* 0x000001c0ff047424 */ /* 0x002fe400078e00ff */
[----:B------:R-:W-:Y:S02]  /*0a60*/  IMAD.IADD R228, R2, 0x1, R227 ;  /* 0x0000000102e47824 */ /* 0x000fe400078e02e3 */
        /* <DEDUP_REMOVED lines=9> */
.L_x_184:
        /* <DEDUP_REMOVED lines=16> */
[----:B------:R-:W-:Y:S01]  /*0c00*/  IMAD.U32 R4, RZ, RZ, UR8 ;  /* 0x00000008ff047e24 */ /* 0x000fe2000f8e00ff */
        /* <DEDUP_REMOVED lines=50> */
.L_x_152:
        /* <DEDUP_REMOVED lines=29> */
[----:B------:R-:W-:Y:S02]  /*1100*/  UIMAD.WIDE UR8, UR33, UR61, URZ ;  /* 0x0000003d210872a5 */ /* 0x000fe4000f8e023f */
[----:B------:R-:W-:Y:S02]  /*1110*/  UIMAD UR19, UR16, UR29, URZ ;  /* 0x0000001d101372a4 */ /* 0x000fe4000f8e023f */
[----:B--2---:R-:W-:Y:S02]  /*1120*/  UIMAD.WIDE.U32 UR24, UR12, UR10, URZ ;  /* 0x0000000a0c1872a5 */ /* 0x004fe4000f8e003f */
[----:B------:R-:W-:-:S02]  /*1130*/  USHF.L.U64.HI UR17, UR49, 0x7, UR59 ;  /* 0x0000000731117899 */ /* 0x000fc4000801023b */
        /* <DEDUP_REMOVED lines=17> */
[----:B------:R-:W-:Y:S02]  /*1250*/  UIADD3 UR38, UR15, UR30, URZ ;  /* 0x0000001e0f267290 */ /* 0x000fe4000fffe03f */
[----:B------:R-:W-:Y:S02]  /*1260*/  UIMAD.WIDE.U32 UR14, UR8, UR10, URZ ;  /* 0x0000000a080e72a5 */ /* 0x000fe4000f8e003f */
[----:B------:R-:W-:Y:S02]  /*1270*/  UIMAD UR12, UR9, UR10, URZ ;  /* 0x0000000a090c72a4 */ /* 0x000fe4000f8e023f */
[----:B------:R-:W-:Y:S02]  /*1280*/  UIADD3 UR5, UR11, UR5, URZ ;  /* 0x000000050b057290 */ /* 0x000fe4000fffe03f */
[----:B------:R-:W-:-:S02]  /*1290*/  @UP1 UIADD3 UR38, UR13, UR19, URZ ;  /* 0x000000130d261290 */ /* 0x000fc4000fffe03f */
[----:B------:R-:W-:Y:S02]  /*12a0*/  UIMAD.WIDE.U32 UR10, UR8, UR16, URZ ;  /* 0x00000010080a72a5 */ /* 0x000fe4000f8e003f */
[----:B------:R-:W-:Y:S01]  /*12b0*/  ULOP3.LUT UR13, UR25, 0xffffffc0, URZ, 0xc0, !UPT ;  /* 0xffffffc0190d7892 */ /* 0x000fe2000f8ec03f */
[--C-:B-1----:R-:W-:Y:S01]  /*12c0*/  IMAD.MOV R0, RZ, RZ, -R5.reuse ;  /* 0x000000ffff007224 */ /* 0x102fe200078e0a05 */
[----:B------:R-:W-:Y:S01]  /*12d0*/  UIMAD UR5, UR8, UR5, UR12 ;  /* 0x00000005080572a4 */ /* 0x000fe2000f8e020c */
[----:B------:R-:W-:Y:S01]  /*12e0*/  IMAD.MOV.U32 R4, RZ, RZ, RZ ;  /* 0x000000ffff047224 */ /* 0x000fe200078e00ff */
[----:B------:R-:W-:Y:S01]  /*12f0*/  USEL UR57, UR14, UR10, !UP1 ;  /* 0x0000000a0e397287 */ /* 0x000fe2000c800000 */
[----:B------:R-:W-:Y:S01]  /*1300*/  IMAD R0, R0, R7, RZ ;  /* 0x0000000700007224 */ /* 0x000fe200078e02ff */
[----:B------:R-:W-:Y:S02]  /*1310*/  UIADD3 UR14, UR13, -0x40, URZ ;  /* 0xffffffc00d0e7890 */ /* 0x000fe4000fffe03f */
[----:B------:R-:W-:Y:S01]  /*1320*/  UISETP.NE.AND UP0, UPT, UR27, -0x1, UPT ;  /* 0xffffffff1b00788c */ /* 0x000fe2000bf05270 */
[----:B------:R-:W-:Y:S01]  /*1330*/  IMAD.HI.U32 R0, R5, R0, R4 ;  /* 0x0000000005007227 */ /* 0x000fe200078e0004 */
[----:B------:R-:W-:Y:S01]  /*1340*/  MOV R4, R6 ;  /* 0x0000000600047202 */ /* 0x000fe20000000f00 */
[----:B------:R-:W-:-:S02]  /*1350*/  USEL UR17, UR17, URZ, UP2 ;  /* 0x0000003f11117287 */ /* 0x000fc40009000000 */
[----:B------:R-:W-:Y:S01]  /*1360*/  UIADD3 UR51, UR15, UR5, URZ ;  /* 0x000000050f337290 */ /* 0x000fe2000fffe03f */
[----:B------:R-:W-:Y:S01]  /*1370*/  PLOP3.LUT P2, PT, PT, PT, UP0, 0x40, 0x0 ;  /* 0x000000000000781c */ /* 0x000fe20003f4e808 */
[----:B------:R-:W-:Y:S01]  /*1380*/  IMAD.HI.U32 R0, R0, R4, RZ ;  /* 0x0000000400007227 */ /* 0x000fe200078e00ff */
[----:B------:R-:W-:Y:S02]  /*1390*/  UIADD3 UR5, UP2, UR14, UR31, URZ ;  /* 0x0000001f0e057290 */ /* 0x000fe4000ff5e03f */
[----:B------:R-:W-:Y:S01]  /*13a0*/  USHF.R.S32.HI UR43, URZ, 0x1f, UR14 ;  /* 0x0000001f3f2b7899 */ /* 0x000fe2000801140e */
[----:B------:R-:W-:Y:S01]  /*13b0*/  IMAD.MOV R5, RZ, RZ, -R0 ;  /* 0x000000ffff057224 */ /* 0x000fe200078e0a00 */
[----:B------:R-:W-:Y:S01]  /*13c0*/  ULDC UR42, c[0x0][0x2c4] ;  /* 0x0000b100002a7ab9 */ /* 0x000fe20000000800 */
[----:B------:R-:W-:Y:S02]  /*13d0*/  UIMAD UR12, UR9, UR16, URZ ;  /* 0x00000010090c72a4 */ /* 0x000fe4000f8e023f */
[----:B------:R-:W-:Y:S01]  /*13e0*/  IMAD R4, R7, R5, R4 ;  /* 0x0000000507047224 */ /* 0x000fe200078e0204 */
[----:B------:R-:W-:-:S02]  /*13f0*/  UIMAD UR9, UR9, UR5, URZ ;  /* 0x00000005090972a4 */ /* 0x000fc4000f8e023f */
[----:B------:R-:W-:Y:S02]  /*1400*/  UIMAD.WIDE.U32 UR18, UR8, UR5, URZ ;  /* 0x00000005081272a5 */ /* 0x000fe4000f8e003f */
[----:B------:R-:W-:Y:S01]  /*1410*/  ISETP.GT.U32.AND P0, PT, R7, R4, PT ;  /* 0x000000040700720c */ /* 0x000fe20003f04070 */
[----:B------:R-:W-:Y:S02]  /*1420*/  UIADD3.X UR10, UR43, UR17, URZ, UP2, !UPT ;  /* 0x000000112b0a7290 */ /* 0x000fe400097fe43f */
[----:B------:R-:W-:Y:S01]  /*1430*/  @UP3 UIMAD UR5, UR49, UR42, URZ ;  /* 0x0000002a310532a4 */ /* 0x000fe2000f8e023f */
[----:B------:R-:W-:Y:S01]  /*1440*/  ULDC.U8 UR32, c[0x0][0x480] ;  /* 0x0001200000207ab9 */ /* 0x000fe20000000000 */
[----:B------:R-:W-:Y:S02]  /*1450*/  @UP0 UIADD3 UR22, UR21, UR27, URZ ;  /* 0x0000001b15160290 */ /* 0x000fe4000fffe03f */
[----:B------:R-:W-:Y:S02]  /*1460*/  @UP0 UIADD3 UR23, UR21, UR27, URZ ;  /* 0x0000001b15170290 */ /* 0x000fe4000fffe03f */
[----:B------:R-:W-:-:S02]  /*1470*/  UISETP.NE.AND UP4, UPT, UR32, URZ, UPT ;  /* 0x0000003f2000728c */ /* 0x000fc4000bf85270 */
[----:B------:R-:W-:Y:S02]  /*1480*/  UIMAD UR9, UR8, UR10, UR9 ;  /* 0x0000000a080972a4 */ /* 0x000fe4000f8e0209 */
[----:B------:R-:W-:Y:S01]  /*1490*/  @!P0 IMAD.IADD R4, R4, 0x1, -R7 ;  /* 0x0000000104048824 */ /* 0x000fe200078e0a07 */
[----:B------:R-:W-:Y:S01]  /*14a0*/  @!P0 IADD3 R0, R0, 0x1, RZ ;  /* 0x0000000100008810 */ /* 0x000fe20007ffe0ff */
[----:B------:R-:W-:Y:S01]  /*14b0*/  UIMAD UR52, UR56, UR33, URZ ;  /* 0x00000021383472a4 */ /* 0x000fe2000f8e023f */
[----:B------:R-:W-:Y:S01]  /*14c0*/  PLOP3.LUT P0, PT, PT, PT, UP0, 0x40, 0x0 ;  /* 0x000000000000781c */ /* 0x000fe20003f0e808 */
[----:B------:R-:W-:Y:S01]  /*14d0*/  @UP3 USEL UR8, UR5, UR16, !UP1 ;  /* 0x0000001005083287 */ /* 0x000fe2000c800000 */
[----:B------:R-:W-:Y:S01]  /*14e0*/  ISETP.GE.U32.AND P1, PT, R4, R7, PT ;  /* 0x000000070400720c */ /* 0x000fe20003f26070 */
[----:B------:R-:W-:Y:S01]  /*14f0*/  @UP0 ULDC.64 UR36, c[0x0][0x248] ;  /* 0x0000920000240ab9 */ /* 0x000fe20000000a00 */
[----:B------:R-:W-:Y:S01]  /*1500*/  LOP3.LUT R4, R8, UR56, RZ, 0x3c, !PT ;  /* 0x0000003808047c12 */ /* 0x000fe2000f8e3cff */
[----:B------:R-:W-:Y:S01]  /*1510*/  @UP0 ULDC.64 UR32, c[0x0][0x250] ;  /* 0x0000940000200ab9 */ /* 0x000fe20000000a00 */
[----:B------:R-:W-:-:S02]  /*1520*/  @UP1 UIADD3 UR51, UR11, UR12, URZ ;  /* 0x0000000c0b331290 */ /* 0x000fc4000fffe03f */
[----:B------:R-:W-:Y:S01]  /*1530*/  ISETP.GE.AND P3, PT, R4, RZ, PT ;  /* 0x000000ff0400720c */ /* 0x000fe20003f66270 */
[----:B------:R-:W-:Y:S01]  /*1540*/  @UP3 ULDC UR5, c[0x0][0x2e4] ;  /* 0x0000b90000053ab9 */ /* 0x000fe20000000800 */
[----:B------:R-:W-:Y:S02]  /*1550*/  @UP0 UIMAD.WIDE.U32 UR12, UR22, UR36, URZ ;  /* 0x00000024160c02a5 */ /* 0x000fe4000f8e003f */
[----:B------:R-:W-:Y:S02]  /*1560*/  @UP0 UIMAD.WIDE.U32 UR10, UR23, UR32, URZ ;  /* 0x00000020170a02a5 */ /* 0x000fe4000f8e003f */
[----:B------:R-:W-:Y:S01]  /*1570*/  USEL UR54, UR24, URZ, UP4 ;  /* 0x0000003f18367287 */ /* 0x000fe2000a000000 */
[----:B------:R-:W-:Y:S01]  /*1580*/  @P1 VIADD R0, R0, 0x1 ;  /* 0x0000000100001836 */ /* 0x000fe20000000000 */
[----:B------:R-:W-:Y:S01]  /*1590*/  @UP3 UIMAD UR24, UR56, UR5, UR8 ;  /* 0x00000005381832a4 */ /* 0x000fe2000f8e0208 */
[----:B------:R-:W-:Y:S01]  /*15a0*/  PLOP3.LUT P1, PT, PT, PT, UP3, 0x80, 0x0 ;  /* 0x000000000000781c */ /* 0x000fe20003f2f038 */
[----:B------:R-:W-:Y:S01]  /*15b0*/  @!UP3 UIMAD UR5, UR49, UR61, UR56 ;  /* 0x0000003d3105b2a4 */ /* 0x000fe2000f8e0238 */
[----:B------:R-:W-:Y:S01]  /*15c0*/  IMAD.MOV.U32 R23, RZ, RZ, R0 ;  /* 0x000000ffff177224 */ /* 0x000fe200078e0000 */
[----:B------:R-:W-:-:S02]  /*15d0*/  @UP0 UIMAD UR17, UR22, UR37, URZ ;  /* 0x00000025161102a4 */ /* 0x000fc4000f8e023f */
[----:B------:R-:W-:Y:S02]  /*15e0*/  @UP0 UIMAD UR15, UR23, UR33, URZ ;  /* 0x00000021170f02a4 */ /* 0x000fe4000f8e023f */
[----:B------:R-:W-:Y:S01]  /*15f0*/  USHF.R.S32.HI UR50, URZ, 0x6, UR25 ;  /* 0x000000063f327899 */ /* 0x000fe20008011419 */
[----:B------:R-:W-:Y:S01]  /*1600*/  @!P3 IADD3 R23, -R23, RZ, RZ ;  /* 0x000000ff1717b210 */ /* 0x000fe20007ffe1ff */
[----:B------:R-:W-:Y:S01]  /*1610*/  USEL UR53, UR40, URZ, UP4 ;  /* 0x0000003f28357287 */ /* 0x000fe2000a000000 */
[----:B------:R-:W-:Y:S01]  /*1620*/  @!P4 LOP3.LUT R23, RZ, R8, RZ, 0x33, !PT ;  /* 0x00000008ff17c212 */ /* 0x000fe200078e33ff */
[----:B------:R-:W-:Y:S02]  /*1630*/  @!UP3 UIMAD UR24, UR5, UR42, URZ ;  /* 0x0000002a0518b2a4 */ /* 0x000fe4000f8e023f */
[----:B------:R-:W-:Y:S02]  /*1640*/  @!UP1 UIADD3 UR39, UR45, UR35, URZ ;  /* 0x000000232d279290 */ /* 0x000fe4000fffe03f */
[----:B------:R-:W-:-:S02]  /*1650*/  USHF.R.S32.HI UR55, URZ, 0x1f, UR52 ;  /* 0x0000001f3f377899 */ /* 0x000fc40008011434 */
[----:B------:R-:W-:Y:S02]  /*1660*/  @UP0 UIADD3 UR41, UR11, UR15, URZ ;  /* 0x0000000f0b290290 */ /* 0x000fe4000fffe03f */
        /* <DEDUP_REMOVED lines=17> */
.L_x_154:
        /* <DEDUP_REMOVED lines=13> */
.L_x_155:
        /* <DEDUP_REMOVED lines=11> */
.L_x_156:
[----:B------:R-:W-:-:S04]  /*1900*/  UIMAD UR5, UR49, UR61, UR56 ;  /* 0x0000003d310572a4 */ /* 0x000fc8000f8e0238 */
[----:B------:R-:W-:-:S12]  /*1910*/  UIMAD UR5, UR5, UR60, URZ ;  /* 0x0000003c050572a4 */ /* 0x000fd8000f8e023f */
.L_x_157:
[----:B------:R-:W2:Y:S01]  /*1920*/  LDL R5, [R1+0x28] ;  /* 0x0000280001057983 */ /* 0x000ea20000100800 */
[----:B------:R-:W-:Y:S01]  /*1930*/  ULDC UR8, c[0x0][0x2dc] ;  /* 0x0000b70000087ab9 */ /* 0x000fe20000000800 */
[----:B------:R-:W-:Y:S01]  /*1940*/  UIADD3 UR15, UR14, UR5, URZ ;  /* 0x000000050e0f7290 */ /* 0x000fe2000fffe03f */
[----:B------:R-:W1:Y:S01]  /*1950*/  LDC.64 R8, c[0x0][0x420] ;  /* 0x00010800ff087b82 */ /* 0x000e620000000a00 */
[----:B------:R-:W3:Y:S01]  /*1960*/  S2R R0, SR_TID.X ;  /* 0x0000000000007919 */ /* 0x000ee20000002100 */
[----:B------:R-:W-:Y:S01]  /*1970*/  UIMAD UR9, UR8, UR61, URZ ;  /* 0x0000003d080972a4 */ /* 0x000fe2000f8e023f */
[----:B------:R-:W-:Y:S01]  /*1980*/  BSSY B1, `(.L_x_153) ;  /* 0x0000685000017945 */ /* 0x000fe20003800000 */
[----:B------:R-:W-:Y:S01]  /*1990*/  UIADD3 UR35, -UR20, UR34, UR26 ;  /* 0x0000002214237290 */ /* 0x000fe2000fffe11a */
[----:B------:R-:W4:Y:S01]  /*19a0*/  S2R R4, SR_TID.X ;  /* 0x0000000000047919 */ /* 0x000f220000002100 */
[----:B------:R-:W-:Y:S01]  /*19b0*/  USHF.L.U32 UR5, UR9, 0x6, URZ ;  /* 0x0000000609057899 */ /* 0x000fe2000800063f */
[----:B------:R-:W-:Y:S01]  /*19c0*/  ULDC.64 UR12, c[0x0][0x400] ;  /* 0x00010000000c7ab9 */ /* 0x000fe20000000a00 */
[----:B------:R-:W5:Y:S02]  /*19d0*/  S2R R40, SR_TID.X ;  /* 0x0000000000287919 */ /* 0x000f640000002100 */
[----:B------:R-:W-:-:S02]  /*19e0*/  UIADD3 UR10, UP2, UP1, UR18, UR5, UR52 ;  /* 0x00000005120a7290 */ /* 0x000fc4000f95e034 */
[----:B------:R-:W-:Y:S01]  /*19f0*/  USHF.R.S32.HI UR5, URZ, 0x1f, UR5 ;  /* 0x0000001f3f057899 */ /* 0x000fe20008011405 */
[----:B------:R-:W-:Y:S01]  /*1a00*/  ULDC UR60, c[0x0][0x398] ;  /* 0x0000e600003c7ab9 */ /* 0x000fe20000000800 */
[----:B------:R-:W-:Y:S02]  /*1a10*/  ULDC.64 UR46, c[0x0][0x478] ;  /* 0x00011e00002e7ab9 */ /* 0x000fe40000000a00 */
[----:B------:R-:W-:Y:S02]  /*1a20*/  UIADD3.X UR11, UR25, UR5, UR55, UP2, UP1 ;  /* 0x00000005190b7290 */ /* 0x000fe400097e2437 */
[----:B------:R-:W-:Y:S01]  /*1a30*/  UIADD3 UR5, UP2, UP1, UR54, UR10, UR57 ;  /* 0x0000000a36057290 */ /* 0x000fe2000f95e039 */
[----:B------:R-:W-:Y:S01]  /*1a40*/  ULDC UR45, c[0x0][0x2d0] ;  /* 0x0000b400002d7ab9 */ /* 0x000fe20000000800 */
[----:B------:R-:W-:Y:S02]  /*1a50*/  USHF.R.S32.HI UR61, URZ, 0x1f, UR56 ;  /* 0x0000001f3f3d7899 */ /* 0x000fe40008011438 */
[----:B------:R-:W-:-:S02]  /*1a60*/  UIADD3.X UR11, UR53, UR11, UR51, UP2, UP1 ;  /* 0x0000000b350b7290 */ /* 0x000fc400097e2433 */
[----:B------:R-:W-:Y:S01]  /*1a70*/  UIADD3 UR44, UR14, UR24, URZ ;  /* 0x000000180e2c7290 */ /* 0x000fe2000fffe03f */
[----:B------:R-:W-:Y:S02]  /*1a80*/  ULDC.64 UR30, c[0x0][0x258] ;  /* 0x00009600001e7ab9 */ /* 0x000fe40000000a00 */
[----:B------:R-:W-:Y:S01]  /*1a90*/  ULDC.64 UR24, c[0x0][0x428] ;  /* 0x00010a0000187ab9 */ /* 0x000fe20000000a00 */
[----:B------:R-:W-:Y:S01]  /*1aa0*/  IMAD.U32 R34, RZ, RZ, UR30 ;  /* 0x0000001eff227e24 */ /* 0x000fe2000f8e00ff */
[----:B------:R-:W-:Y:S01]  /*1ab0*/  ULDC.64 UR54, c[0x0][0x2b0] ;  /* 0x0000ac0000367ab9 */ /* 0x000fe20000000a00 */
[----:B------:R-:W-:Y:S01]  /*1ac0*/  IMAD.U32 R29, RZ, RZ, UR24 ;  /* 0x00000018ff1d7e24 */ /* 0x000fe2000f8e00ff */
[----:B------:R-:W-:Y:S01]  /*1ad0*/  ULDC.64 UR18, c[0x0][0x210] ;  /* 0x0000840000127ab9 */ /* 0x000fe20000000a00 */
[----:B---3--:R-:W-:Y:S01]  /*1ae0*/  SHF.R.S32.HI R0, RZ, 0x1f, R0 ;  /* 0x0000001fff007819 */ /* 0x008fe20000011400 */
[----:B------:R-:W-:Y:S01]  /*1af0*/  ULDC.64 UR16, c[0x0][0x3e0] ;  /* 0x0000f80000107ab9 */ /* 0x000fe20000000a00 */
[----:B------:R-:W-:-:S02]  /*1b00*/  UIADD3 UR8, UR50, -0x1, URZ ;  /* 0xffffffff32087890 */ /* 0x000fc4000fffe03f */
        /* <DEDUP_REMOVED lines=19> */
[----:B------:R-:W-:-:S03]  /*1c40*/  UIADD3 UR5, UR35, -UR60, URZ ;  /* 0x8000003c23057290 */ /* 0x000fc6000fffe03f */
[----:B------:R-:W-:Y:S01]  /*1c50*/  LEA.HI.X.SX32 R0, R0, UR11, 0x1, P0 ;  /* 0x0000000b00007c11 */ /* 0x000fe200080f0eff */
[----:B------:R-:W-:Y:S01]  /*1c60*/  UIMAD.WIDE UR10, UR15, 0x4, UR46 ;  /* 0x000000040f0a78a5 */ /* 0x000fe2000f8e022e */
[----:B------:R-:W-:Y:S01]  /*1c70*/  LEA R238, P0, R5, UR12, 0x2 ;  /* 0x0000000c05ee7c11 */ /* 0x000fe2000f8010ff */
[----:B------:R-:W-:-:S03]  /*1c80*/  USHF.R.S32.HI UR15, URZ, 0x1f, UR5 ;  /* 0x0000001f3f0f7899 */ /* 0x000fc60008011405 */
        /* <DEDUP_REMOVED lines=35> */
[-C--:B------:R-:W-:Y:S01]  /*1ec0*/  IMAD R6, R39, R8.reuse, RZ ;  /* 0x0000000827067224 */ /* 0x080fe200078e02ff */
[----:B------:R-:W-:Y:S01]  /*1ed0*/  UMOV UR12, UR10 ;  /* 0x0000000a000c7c82 */ /* 0x000fe20008000000 */
        /* <DEDUP_REMOVED lines=32> */
.L_x_159:
        /* <DEDUP_REMOVED lines=20> */
.L_x_160:
        /* <DEDUP_REMOVED lines=30> */
.L_x_162:
[----:B------:R-:W-:Y:S05]  /*2400*/  BSYNC B0 ;  /* 0x0000000000007941 */ /* 0x000fea0003800000 */
.L_x_161:
        /* <DEDUP_REMOVED lines=29> */
.L_x_158:
        /* <DEDUP_REMOVED lines=71> */
.L_x_165:
[----:B------:R-:W-:Y:S05]  /*2a50*/  BSYNC B0 ;  /* 0x0000000000007941 */ /* 0x000fea0003800000 */
.L_x_164:
        /* <DEDUP_REMOVED lines=22> */
[----:B------:R3:W-:Y:S02]  /*2bc0*/  @P3 STS.128 [R237+0x8000], RZ ;  /* 0x008000ffed003388 */ /* 0x0007e40000000c00 */
        /* <DEDUP_REMOVED lines=30> */
.L_x_167:
[----:B------:R-:W-:Y:S05]  /*2db0*/  BSYNC B0 ;  /* 0x0000000000007941 */ /* 0x000fea0003800000 */
.L_x_166:
        /* <DEDUP_REMOVED lines=44> */
.L_x_169:
[----:B------:R-:W-:Y:S05]  /*3080*/  BSYNC B0 ;  /* 0x0000000000007941 */ /* 0x000fea0003800000 */
.L_x_168:
        /* <DEDUP_REMOVED lines=39> */
.L_x_171:
[----:B------:R-:W-:Y:S05]  /*3300*/  BSYNC B0 ;  /* 0x0000000000007941 */ /* 0x000fea0003800000 */
.L_x_170:
        /* <DEDUP_REMOVED lines=42> */
.L_x_173:
[----:B------:R-:W-:Y:S05]  /*35b0*/  BSYNC B0 ;  /* 0x0000000000007941 */ /* 0x000fea0003800000 */
.L_x_172:
        /* <DEDUP_REMOVED lines=61> */
.L_x_175:
[----:B------:R-:W-:Y:S05]  /*3990*/  BSYNC B0 ;  /* 0x0000000000007941 */ /* 0x000fea0003800000 */
.L_x_174:
[----:B------:R-:W0:Y:S01]  /*39a0*/  LDGDEPBAR ;  /* 0x00000000000079af */ /* 0x000e220000000000 */
[----:B------:R-:W-:Y:S01]  /*39b0*/  ULDC.64 UR18, c[0x0][0x3c8] ;  /* 0x0000f20000127ab9 */ /* 0x000fe20000000a00 */
[----:B------:R-:W-:Y:S02]  /*39c0*/  USHF.R.S32.HI UR13, URZ, 0x1f, UR56 ;  /* 0x0000001f3f0d7899 */ /* 0x000fe40008011438 */
[----:B------:R-:W-:Y:S01]  /*39d0*/  UISETP.NE.U32.AND UP1, UPT, UR18, URZ, UPT ;  /* 0x0000003f1200728c */ /* 0x000fe2000bf25070 */
[----:B------:R-:W-:Y:S01]  /*39e0*/  LEA.HI R0, R41, R40, RZ, 0x7 ;  /* 0x0000002829007211 */ /* 0x000fe200078f38ff */
[----:B-12---:R-:W-:Y:S01]  /*39f0*/  IMAD.MOV.U32 R9, RZ, RZ, 0x20 ;  /* 0x00000020ff097424 */ /* 0x006fe200078e00ff */
[C---:B------:R-:W-:Y:S01]  /*3a00*/  LOP3.LUT P2, RZ, R37.reuse, 0x4, RZ, 0xc0, !PT ;  /* 0x0000000425ff7812 */ /* 0x040fe2000784c0ff */
[----:B------:R-:W-:Y:S01]  /*3a10*/  UISETP.NE.AND.EX UP1, UPT, UR19, URZ, UPT, UP1 ;  /* 0x0000003f1300728c */ /* 0x000fe2000bf25310 */
[----:B------:R-:W-:Y:S01]  /*3a20*/  IMAD.MOV.U32 R192, RZ, RZ, 0x40 ;  /* 0x00000040ffc07424 */ /* 0x000fe200078e00ff */
[----:B------:R-:W-:Y:S01]  /*3a30*/  LOP3.LUT P1, RZ, R37, 0x2, RZ, 0xc0, !PT ;  /* 0x0000000225ff7812 */ /* 0x000fe2000782c0ff */
[----:B------:R-:W-:Y:S01]  /*3a40*/  VIADD R8, R45, 0x1 ;  /* 0x000000012d087836 */ /* 0x000fe20000000000 */
[----:B------:R-:W-:Y:S01]  /*3a50*/  LEA R180, R234, UR4, 0x1 ;  /* 0x00000004eab47c11 */ /* 0x000fe2000f8e08ff */
[----:B---3--:R-:W-:Y:S01]  /*3a60*/  IMAD.U32 R6, RZ, RZ, UR34 ;  /* 0x00000022ff067e24 */ /* 0x008fe2000f8e00ff */
[----:B------:R-:W-:-:S02]  /*3a70*/  PLOP3.LUT P0, PT, PT, PT, UP1, 0x80, 0x0 ;  /* 0x000000000000781c */ /* 0x000fc40003f0f018 */
[----:B------:R-:W-:Y:S02]  /*3a80*/  CS2R R126, SRZ ;  /* 0x00000000007e7805 */ /* 0x000fe4000001ff00 */
[----:B------:R-:W-:Y:S02]  /*3a90*/  CS2R R124, SRZ ;  /* 0x00000000007c7805 */ /* 0x000fe4000001ff00 */
[----:B------:R-:W-:Y:S02]  /*3aa0*/  CS2R R130, SRZ ;  /* 0x0000000000827805 */ /* 0x000fe4000001ff00 */
[----:B------:R-:W-:Y:S01]  /*3ab0*/  CS2R R128, SRZ ;  /* 0x0000000000807805 */ /* 0x000fe2000001ff00 */
        /* <DEDUP_REMOVED lines=9> */
[----:B------:R-:W-:Y:S01]  /*3b50*/  @UP1 UIADD3 UR5, UR17, UR5, URZ ;  /* 0x0000000511051290 */ /* 0x000fe2000fffe03f */
[----:B------:R-:W-:Y:S01]  /*3b60*/  SHF.R.S32.HI R0, RZ, 0x7, R0 ;  /* 0x00000007ff007819 */ /* 0x000fe20000011400 */
[----:B------:R-:W-:Y:S02]  /*3b70*/  UIADD3 UR13, UR4, 0x14000, URZ ;  /* 0x00014000040d7890 */ /* 0x000fe4000fffe03f */
[----:B------:R-:W-:Y:S01]  /*3b80*/  @UP1 ULEA.HI.X UR19, UR16, UR19, UR5, 0x2, UP0 ;  /* 0x0000001310131291 */ /* 0x000fe200080f1405 */
[----:B------:R-:W-:Y:S01]  /*3b90*/  IMAD.U32 R4, RZ, RZ, UR18 ;  /* 0x00000012ff047e24 */ /* 0x000fe2000f8e00ff */
[----:B------:R-:W-:Y:S01]  /*3ba0*/  SEL R9, R9, 0xffffffe0, !P1 ;  /* 0xffffffe009097807 */ /* 0x000fe20004800000 */
[----:B------:R-:W-:Y:S01]  /*3bb0*/  @UP1 ULDC UR5, c[0x0][0x2e8] ;  /* 0x0000ba0000051ab9 */ /* 0x000fe20000000800 */
[----:B------:R-:W-:Y:S01]  /*3bc0*/  IMAD.SHL.U32 R40, R40, 0x2, RZ ;  /* 0x0000000228287824 */ /* 0x000fe200078e00ff */
[----:B------:R-:W-:Y:S01]  /*3bd0*/  SEL R192, R192, 0xffffffc0, !P2 ;  /* 0xffffffc0c0c07807 */ /* 0x000fe20005000000 */
[----:B------:R-:W-:Y:S01]  /*3be0*/  IMAD.U32 R5, RZ, RZ, UR19 ;  /* 0x00000013ff057e24 */ /* 0x000fe2000f8e00ff */
[----:B------:R-:W-:-:S02]  /*3bf0*/  CS2R R122, SRZ ;  /* 0x00000000007a7805 */ /* 0x000fc4000001ff00 */
[----:B------:R-:W-:Y:S02]  /*3c00*/  CS2R R120, SRZ ;  /* 0x0000000000787805 */ /* 0x000fe4000001ff00 */
[----:B------:R-:W-:Y:S02]  /*3c10*/  CS2R R118, SRZ ;  /* 0x0000000000767805 */ /* 0x000fe4000001ff00 */
[----:B------:R-:W-:Y:S02]  /*3c20*/  CS2R R116, SRZ ;  /* 0x0000000000747805 */ /* 0x000fe4000001ff00 */
[----:B------:R-:W-:Y:S02]  /*3c30*/  CS2R R110, SRZ ;  /* 0x00000000006e7805 */ /* 0x000fe4000001ff00 */
[----:B------:R-:W-:Y:S01]  /*3c40*/  CS2R R108, SRZ ;  /* 0x00000000006c7805 */ /* 0x000fe2000001ff00 */
[----:B------:R1:W2:Y:S01]  /*3c50*/  @P0 LDG.E R5, desc[UR6][R4.64] ;  /* 0x0000000604050981 */ /* 0x0002a2000c1e1900 */
[----:B------:R-:W-:Y:S01]  /*3c60*/  LEA R10, R234, UR13, 0x1 ;  /* 0x0000000dea0a7c11 */ /* 0x000fe2000f8e08ff */
[----:B------:R-:W-:Y:S01]  /*3c70*/  IMAD.SHL.U32 R7, R0, 0x10, RZ ;  /* 0x0000001000077824 */ /* 0x000fe200078e00ff */
[----:B------:R-:W-:Y:S01]  /*3c80*/  UIADD3 UR19, UR34, 0x20, UR26 ;  /* 0x0000002022137890 */ /* 0x000fe2000fffe01a */
[----:B------:R-:W3:Y:S01]  /*3c90*/  LDSM.16.M88.4 R132, [R180+0x14000] ;  /* 0x01400000b484783b */ /* 0x000ee20000000200 */
[----:B------:R-:W-:-:S02]  /*3ca0*/  IADD3 R192, R9, R10, R192 ;  /* 0x0000000a09c07210 */ /* 0x000fc40007ffe0c0 */
[----:B------:R-:W-:Y:S02]  /*3cb0*/  CS2R R114, SRZ ;  /* 0x0000000000727805 */ /* 0x000fe4000001ff00 */
[----:B------:R-:W-:Y:S01]  /*3cc0*/  LOP3.LUT R7, R7, 0x6, R40, 0xf8, !PT ;  /* 0x0000000607077812 */ /* 0x000fe200078ef828 */
[----:B------:R-:W2:Y:S01]  /*3cd0*/  LDSM.16.M88.4 R148, [R180+0x15000] ;  /* 0x01500000b494783b */ /* 0x000ea20000000200 */
[----:B------:R-:W-:Y:S02]  /*3ce0*/  CS2R R112, SRZ ;  /* 0x0000000000707805 */ /* 0x000fe4000001ff00 */
[----:B------:R-:W-:Y:S02]  /*3cf0*/  CS2R R106, SRZ ;  /* 0x00000000006a7805 */ /* 0x000fe4000001ff00 */
[----:B------:R-:W-:Y:S01]  /*3d00*/  CS2R R104, SRZ ;  /* 0x0000000000687805 */ /* 0x000fe2000001ff00 */
[----:B------:R-:W2:Y:S01]  /*3d10*/  LDSM.16.M88.4 R164, [R180+0x16000] ;  /* 0x01600000b4a4783b */ /* 0x000ea20000000200 */
[----:B------:R-:W-:Y:S01]  /*3d20*/  VIADD R247, R7, UR26 ;  /* 0x0000001a07f77c36 */ /* 0x000fe20008000000 */
[----:B------:R-:W-:-:S02]  /*3d30*/  CS2R R102, SRZ ;  /* 0x0000000000667805 */ /* 0x000fc4000001ff00 */
[----:B------:R-:W-:Y:S01]  /*3d40*/  CS2R R100, SRZ ;  /* 0x0000000000647805 */ /* 0x000fe2000001ff00 */
[----:B------:R-:W2:Y:S01]  /*3d50*/  LDSM.16.M88.4 R160, [R192+0x1000] ;  /* 0x00100000c0a0783b */ /* 0x000ea20000000200 */
[C---:B------:R-:W-:Y:S01]  /*3d60*/  VIADD R248, R247.reuse, 0x1 ;  /* 0x00000001f7f87836 */ /* 0x040fe20000000000 */
[----:B------:R-:W-:Y:S01]  /*3d70*/  CS2R R38, SRZ ;  /* 0x0000000000267805 */ /* 0x000fe2000001ff00 */
[C---:B------:R-:W-:Y:S01]  /*3d80*/  VIADD R250, R247.reuse, 0x9 ;  /* 0x00000009f7fa7836 */ /* 0x040fe20000000000 */
[----:B------:R-:W2:Y:S01]  /*3d90*/  LDSM.16.M88.4 R176, [R192+0x2000] ;  /* 0x00200000c0b0783b */ /* 0x000ea20000000200 */
[----:B------:R-:W-:Y:S01]  /*3da0*/  VIADD R249, R247, 0x8 ;  /* 0x00000008f7f97836 */ /* 0x000fe20000000000 */
[----:B------:R-:W-:Y:S02]  /*3db0*/  CS2R R36, SRZ ;  /* 0x0000000000247805 */ /* 0x000fe4000001ff00 */
[----:B------:R-:W-:Y:S01]  /*3dc0*/  CS2R R42, SRZ ;  /* 0x00000000002a7805 */ /* 0x000fe2000001ff00 */
[----:B------:R-:W2:Y:S01]  /*3dd0*/  LDSM.16.M88.4 R180, [R180+0x17000] ;  /* 0x01700000b4b4783b */ /* 0x000ea20000000200 */
[----:B-1----:R-:W2:Y:S01]  /*3de0*/  @P0 MUFU.RCP R4, UR5 ;  /* 0x0000000500040d08 */ /* 0x002ea20008001000 */
[----:B------:R-:W-:-:S02]  /*3df0*/  CS2R R40, SRZ ;  /* 0x0000000000287805 */ /* 0x000fc4000001ff00 */
[----:B------:R-:W-:Y:S01]  /*3e00*/  CS2R R34, SRZ ;  /* 0x0000000000227805 */ /* 0x000fe2000001ff00 */
[----:B------:R-:W1:Y:S01]  /*3e10*/  LDSM.16.M88.4 R192, [R192+0x3000] ;  /* 0x00300000c0c0783b */ /* 0x000e620000000200 */
[----:B------:R-:W-:Y:S02]  /*3e20*/  CS2R R32, SRZ ;  /* 0x0000000000207805 */ /* 0x000fe4000001ff00 */
[----:B------:R-:W-:Y:S02]  /*3e30*/  CS2R R30, SRZ ;  /* 0x00000000001e7805 */ /* 0x000fe4000001ff00 */
[----:B------:R-:W-:Y:S01]  /*3e40*/  CS2R R28, SRZ ;  /* 0x00000000001c7805 */ /* 0x000fe2000001ff00 */
[----:B------:R-:W1:Y:S01]  /*3e50*/  LDSM.16.M88.4 R136, [R229] ;  /* 0x00000000e588783b */ /* 0x000e620000000200 */
[----:B------:R-:W-:Y:S02]  /*3e60*/  CS2R R22, SRZ ;  /* 0x0000000000167805 */ /* 0x000fe4000001ff00 */
[----:B------:R-:W-:-:S02]  /*3e70*/  CS2R R20, SRZ ;  /* 0x0000000000147805 */ /* 0x000fc4000001ff00 */
[----:B------:R-:W-:Y:S01]  /*3e80*/  CS2R R26, SRZ ;  /* 0x00000000001a7805 */ /* 0x000fe2000001ff00 */
[----:B------:R-:W1:Y:S01]  /*3e90*/  LDSM.16.M88.4 R140, [R230] ;  /* 0x00000000e68c783b */ /* 0x000e620000000200 */
[----:B------:R-:W-:Y:S02]  /*3ea0*/  CS2R R24, SRZ ;  /* 0x0000000000187805 */ /* 0x000fe4000001ff00 */
[----:B------:R-:W-:Y:S02]  /*3eb0*/  CS2R R18, SRZ ;  /* 0x0000000000127805 */ /* 0x000fe4000001ff00 */
[----:B------:R-:W-:Y:S01]  /*3ec0*/  CS2R R16, SRZ ;  /* 0x0000000000107805 */ /* 0x000fe2000001ff00 */
[----:B------:R-:W1:Y:S01]  /*3ed0*/  LDSM.16.M88.4 R144, [R231] ;  /* 0x00000000e790783b */ /* 0x000e620000000200 */
[----:B------:R-:W-:Y:S02]  /*3ee0*/  CS2R R14, SRZ ;  /* 0x00000000000e7805 */ /* 0x000fe4000001ff00 */
[----:B------:R-:W-:-:S02]  /*3ef0*/  CS2R R12, SRZ ;  /* 0x00000000000c7805 */ /* 0x000fc4000001ff00 */
[----:B------:R-:W-:Y:S01]  /*3f00*/  I2FP.F32.S32 R252, R250 ;  /* 0x000000fa00fc7245 */ /* 0x000fe20000201400 */
[----:B------:R-:W1:Y:S01]  /*3f10*/  LDSM.16.M88.4 R152, [R229+0x1000] ;  /* 0x00100000e598783b */ /* 0x000e620000000200 */
[----:B------:R-:W-:Y:S01]  /*3f20*/  I2FP.F32.S32 R251, R249 ;  /* 0x000000f900fb7245 */ /* 0x000fe20000201400 */
[----:B------:R-:W-:Y:S01]  /*3f30*/  UMOV UR5, URZ ;  /* 0x0000003f00057c82 */ /* 0x000fe20008000000 */
[----:B------:R-:W-:Y:S01]  /*3f40*/  ULDC UR22, c[0x0][0x2dc] ;  /* 0x0000b70000167ab9 */ /* 0x000fe20000000800 */
[----:B------:R-:W1:Y:S01]  /*3f50*/  LDSM.16.M88.4 R156, [R230+0x1000] ;  /* 0x00100000e69c783b */ /* 0x000e620000000200 */
[----:B------:R-:W-:Y:S02]  /*3f60*/  UIADD3 UR18, UR26, 0x20, URZ ;  /* 0x000000201a127890 */ /* 0x000fe4000fffe03f */
[----:B------:R-:W-:Y:S01]  /*3f70*/  UIADD3 UR19, UR19, -UR20, URZ ;  /* 0x8000001413137290 */ /* 0x000fe2000fffe03f */
[----:B------:R-:W1:Y:S01]  /*3f80*/  LDSM.16.M88.4 R168, [R229+0x2000] ;  /* 0x00200000e5a8783b */ /* 0x000e620000000200 */
[----:B------:R-:W-:Y:S01]  /*3f90*/  ULDC UR14, c[0x0][0x39c] ;  /* 0x0000e700000e7ab9 */ /* 0x000fe20000000800 */
[----:B------:R-:W-:-:S02]  /*3fa0*/  ULDC UR17, c[0x0][0x2ec] ;  /* 0x0000bb0000117ab9 */ /* 0x000fc40000000800 */
[----:B------:R-:W1:Y:S04]  /*3fb0*/  LDSM.16.M88.4 R172, [R230+0x2000] ;  /* 0x00200000e6ac783b */ /* 0x000e680000000200 */
[----:B------:R-:W1:Y:S04]  /*3fc0*/  LDSM.16.M88.4 R184, [R229+0x3000] ;  /* 0x00300000e5b8783b */ /* 0x000e680000000200 */
[----:B------:R-:W1:Y:S01]  /*3fd0*/  LDSM.16.M88.4 R188, [R230+0x3000] ;  /* 0x00300000e6bc783b */ /* 0x000e620000000200 */
[----:B--2---:R-:W-:Y:S01]  /*3fe0*/  @P0 FMUL.FTZ R0, R5, R4 ;  /* 0x0000000405000220 */ /* 0x004fe20000410000 */
[----:B------:R-:W-:-:S04]  /*3ff0*/  IADD3 R4, R8, UR20, -R6 ;  /* 0x0000001408047c10 */ /* 0x000fc8000fffe806 */
[----:B------:R-:W-:Y:S01]  /*4000*/  @P0 R2UR UR13, R0 ;  /* 0x00000000000d02ca */ /* 0x000fe200000e0000 */
[C---:B------:R-:W-:Y:S01]  /*4010*/  IMAD.SHL.U32 R0, R45.reuse, 0x4, RZ ;  /* 0x000000042d007824 */ /* 0x040fe200078e00ff */
[----:B------:R2:W-:Y:S04]  /*4020*/  STL [R1+0x20], R4 ;  /* 0x0000200401007387 */ /* 0x0005e80000100800 */
[----:B------:R4:W-:Y:S07]  /*4030*/  STL [R1+0xc], R0 ;  /* 0x00000c0001007387 */ /* 0x0009ee0000100800 */
[----:B------:R-:W-:Y:S01]  /*4040*/  @UP1 UMOV UR5, UR13 ;  /* 0x0000000d00051c82 */ /* 0x000fe20008000000 */
[----:B--2---:R-:W-:-:S02]  /*4050*/  SHF.L.U64.HI R4, R45, 0x2, R44 ;  /* 0x000000022d047819 */ /* 0x004fc4000001022c */
[----:B----4-:R-:W-:-:S03]  /*4060*/  I2FP.F32.S32 R0, R247 ;  /* 0x000000f700007245 */ /* 0x010fc60000201400 */
[----:B------:R-:W-:Y:S04]  /*4070*/  STL [R1+0x4], R4 ;  /* 0x0000040401007387 */ /* 0x000fe80000100800 */
[----:B------:R2:W-:Y:S02]  /*4080*/  STL [R1], R0 ;  /* 0x0000000001007387 */ /* 0x0005e40000100800 */
[----:B--2---:R-:W-:-:S05]  /*4090*/  I2FP.F32.S32 R0, R248 ;  /* 0x000000f800007245 */ /* 0x004fca0000201400 */
[----:B-1-3--:R2:W-:Y:S02]  /*40a0*/  STL [R1+0x8], R0 ;  /* 0x0000080001007387 */ /* 0x00a5e40000100800 */
.L_x_178:
[----:B------:R-:W0:Y:S01]  /*40b0*/  LDGDEPBAR ;  /* 0x00000000000079af */ /* 0x000e220000000000 */
[----:B--2---:R-:W-:Y:S01]  /*40c0*/  LEA R0, R234, UR4, 0x1 ;  /* 0x00000004ea007c11 */ /* 0x004fe2000f8e08ff */
[----:B------:R-:W-:Y:S01]  /*40d0*/  USHF.L.U32 UR13, UR8, 0x6, URZ ;  /* 0x00000006080d7899 */ /* 0x000fe2000800063f */
[----:B-----5:R-:W-:Y:S01]  /*40e0*/  FSETP.NEU.FTZ.AND P0, PT, R245, -INF , PT ;  /* 0xff800000f500780b */ /* 0x020fe20003f1d000 */
[----:B------:R-:W2:Y:S02]  /*40f0*/  LDL R70, [R1+0x20] ;  /* 0x0000200001467983 */ /* 0x000ea40000100800 */
[----:B------:R-:W-:Y:S02]  /*4100*/  UISETP.GE.AND UP0, UPT, UR13, UR19, UPT ;  /* 0x000000130d00728c */ /* 0x000fe4000bf06270 */
[----:B------:R-:W3:Y:S02]  /*4110*/  LDL R69, [R1] ;  /* 0x0000000001457983 */ /* 0x000ee40000100800 */
[----:B------:R-:W-:Y:S02]  /*4120*/  UISETP.LT.AND UP0, UPT, UR18, UR20, UP0 ;  /* 0x000000141200728c */ /* 0x000fe40008701270 */
[----:B------:R-:W4:Y:S04]  /*4130*/  LDL R68, [R1+0x8] ;  /* 0x0000080001447983 */ /* 0x000f280000100800 */
[----:B------:R-:W-:Y:S01]  /*4140*/  PLOP3.LUT P1, PT, PT, PT, UP0, 0x80, 0x0 ;  /* 0x000000000000781c */ /* 0x000fe20003f2f008 */
[----:B------:R-:W4:Y:S01]  /*4150*/  LDL R73, [R1+0x10] ;  /* 0x0000100001497983 */ /* 0x000f220000100800 */
[----:B------:R-:W-:Y:S03]  /*4160*/  UISETP.GT.AND UP0, UPT, UR8, UR15, UPT ;  /* 0x0000000f0800728c */ /* 0x000fe6000bf04270 */
[----:B------:R-:W4:Y:S04]  /*4170*/  LDL R72, [R1+0x1c] ;  /* 0x00001c0001487983 */ /* 0x000f280000100800 */
[----:B------:R-:W4:Y:S04]  /*4180*/  LDL R71, [R1+0x14] ;  /* 0x0000140001477983 */ /* 0x000f280000100800 */
[----:B------:R-:W4:Y:S01]  /*4190*/  LDL R74, [R1+0x4] ;  /* 0x00000400014a7983 */ /* 0x000f220000100800 */
[----:B------:R-:W-:Y:S04]  /*41a0*/  DEPBAR.LE SB0, 0x0 ;  /* 0x000080000000791a */ /* 0x000fe80000000000 */
[----:B------:R-:W-:Y:S06]  /*41b0*/  BAR.SYNC.DEFER_BLOCKING 0x0 ;  /* 0x0000000000007b1d */ /* 0x000fec0000010000 */
[----:B-1----:R-:W-:Y:S04]  /*41c0*/  LDSM.16.M88.4 R8, [R2] ;  /* 0x000000000208783b */ /* 0x002fe80000000200 */
[----:B------:R-:W1:Y:S04]  /*41d0*/  LDSM.16.M88.4 R44, [R0+0x10000] ;  /* 0x01000000002c783b */ /* 0x000e680000000200 */
[----:B------:R-:W-:Y:S04]  /*41e0*/  LDSM.16.M88.4 R48, [R224] ;  /* 0x00000000e030783b */ /* 0x000fe80000000200 */
[----:B------:R-:W1:Y:S04]  /*41f0*/  LDSM.16.M88.4 R52, [R229+-0x4000] ;  /* 0xffc00000e534783b */ /* 0x000e680000000200 */
[----:B------:R-:W-:Y:S04]  /*4200*/  LDSM.16.M88.4 R56, [R228] ;  /* 0x00000000e438783b */ /* 0x000fe80000000200 */
[----:B------:R-:W1:Y:S04]  /*4210*/  LDSM.16.M88.4 R60, [R230+-0x4000] ;  /* 0xffc00000e63c783b */ /* 0x000e680000000200 */
[----:B------:R-:W-:Y:S01]  /*4220*/  LDSM.16.M88.4 R64, [R231+-0x4000] ;  /* 0xffc00000e740783b */ /* 0x000fe20000000200 */
[C---:B-1----:R-:W-:Y:S06]  /*4230*/  HMMA.16816.F32 R4, R8.reuse, R44, RZ ;  /* 0x0000002c0804723c */ /* 0x042fec00000018ff */
[----:B------:R-:W-:Y:S01]  /*4240*/  HMMA.16816.F32 R8, R8, R46, RZ ;  /* 0x0000002e0808723c */ /* 0x000fe200000018ff */
[----:B------:R-:W1:Y:S11]  /*4250*/  LDSM.16.M88.4 R44, [R227] ;  /* 0x00000000e32c783b */ /* 0x000e760000000200 */
[----:B------:R-:W-:Y:S06]  /*4260*/  @!UPT UIADD3 URZ, URZ, URZ, URZ ;  /* 0x0000003f3f3ff290 */ /* 0x000fec000fffe03f */
[C---:B------:R-:W-:Y:S06]  /*4270*/  HMMA.16816.F32 R4, R48.reuse, R52, R4 ;  /* 0x000000343004723c */ /* 0x040fec0000001804 */
        /* <DEDUP_REMOVED lines=49> */
[C---:B---3--:R-:W-:Y:S06]  /*4590*/  HMMA.16816.F32 R4, R56.reuse, R60, R4 ;  /* 0x0000003c3804723c */ /* 0x048fec0000001804 */
[----:B------:R-:W-:Y:S01]  /*45a0*/  HMMA.16816.F32 R8, R56, R62, R8 ;  /* 0x0000003e3808723c */ /* 0x000fe20000001808 */
[----:B------:R-:W-:Y:S04]  /*45b0*/  LDSM.16.M88.4 R56, [R228+0x6000] ;  /* 0x00600000e438783b */ /* 0x000fe80000000200 */
[----:B------:R-:W3:Y:S11]  /*45c0*/  LDSM.16.M88.4 R60, [R230+-0x1000] ;  /* 0xfff00000e63c783b */ /* 0x000ef60000000200 */
[----:B------:R-:W-:Y:S02]  /*45d0*/  @!UPT UIADD3 URZ, URZ, URZ, URZ ;  /* 0x0000003f3f3ff290 */ /* 0x000fe4000fffe03f */
[C---:B-1----:R-:W-:Y:S06]  /*45e0*/  HMMA.16816.F32 R4, R44.reuse, R64, R4 ;  /* 0x000000402c04723c */ /* 0x042fec0000001804 */
[----:B------:R-:W-:Y:S01]  /*45f0*/  HMMA.16816.F32 R8, R44, R66, R8 ;  /* 0x000000422c08723c */ /* 0x000fe20000001808 */
[----:B------:R-:W-:Y:S04]  /*4600*/  LDSM.16.M88.4 R44, [R227+0x6000] ;  /* 0x00600000e32c783b */ /* 0x000fe80000000200 */
[----:B------:R-:W1:Y:S11]  /*4610*/  LDSM.16.M88.4 R64, [R231+-0x1000] ;  /* 0xfff00000e740783b */ /* 0x000e760000000200 */
[----:B------:R-:W-:Y:S02]  /*4620*/  @!UPT UIADD3 URZ, URZ, URZ, URZ ;  /* 0x0000003f3f3ff290 */ /* 0x000fe4000fffe03f */
[C---:B--2---:R-:W-:Y:S01]  /*4630*/  HMMA.16816.F32 R4, R48.reuse, R52, R4 ;  /* 0x000000343004723c */ /* 0x044fe20000001804 */
[----:B------:R-:W2:Y:S05]  /*4640*/  LDL R52, [R1+0xc] ;  /* 0x00000c0001347983 */ /* 0x000eaa0000100800 */
[----:B------:R-:W-:Y:S11]  /*4650*/  HMMA.16816.F32 R8, R48, R54, R8 ;  /* 0x000000363008723c */ /* 0x000ff60000001808 */
[----:B------:R-:W-:Y:S07]  /*4660*/  @!UPT UIADD3 URZ, URZ, URZ, URZ ;  /* 0x0000003f3f3ff290 */ /* 0x000fee000fffe03f */
[C---:B---3--:R-:W-:Y:S06]  /*4670*/  HMMA.16816.F32 R4, R56.reuse, R60, R4 ;  /* 0x0000003c3804723c */ /* 0x048fec0000001804 */
        /* <DEDUP_REMOVED lines=15> */
[----:B------:R4:W4:Y:S01]  /*4770*/  MUFU.TANH R58, R4 ;  /* 0x00000004003a7308 */ /* 0x0009220000002400 */
[----:B-1----:R-:W-:Y:S02]  /*4780*/  @!P1 IADD3 R7, R70, UR13, RZ ;  /* 0x0000000d46079c10 */ /* 0x002fe4000fffe0ff */
[----:B------:R-:W-:Y:S07]  /*4790*/  MOV R70, 0x8 ;  /* 0x0000000800467802 */ /* 0x000fee0000000f00 */
[----:B------:R1:W1:Y:S01]  /*47a0*/  MUFU.TANH R55, R5 ;  /* 0x0000000500377308 */ /* 0x0002620000002400 */
[C---:B---3--:R-:W-:Y:S02]  /*47b0*/  @!P1 VIMNMX R8, R7.reuse, UR20, PT ;  /* 0x0000001407089c48 */ /* 0x048fe4000bfe0100 */
[----:B------:R-:W-:Y:S02]  /*47c0*/  @!P1 VIADDMNMX R7, R7, R70, UR20, PT ;  /* 0x0000001407079e46 */ /* 0x000fe4000b800146 */
[----:B------:R-:W3:Y:S01]  /*47d0*/  LDL R70, [R1+0x18] ;  /* 0x0000180001467983 */ /* 0x000ee20000100800 */
[-C--:B------:R-:W-:Y:S04]  /*47e0*/  @!P1 ISETP.GE.AND P2, PT, R247, R8.reuse, PT ;  /* 0x00000008f700920c */ /* 0x080fe80003f46270 */
[----:B------:R-:W1:Y:S01]  /*47f0*/  MUFU.TANH R56, R6 ;  /* 0x0000000600387308 */ /* 0x000e620000002400 */
[----:B----4-:R-:W-:Y:S05]  /*4800*/  FMUL.FTZ R4, R245, 1.4426950216293334961 ;  /* 0x3fb8aa3bf5047820 */ /* 0x010fea0000410000 */
[----:B------:R-:W-:Y:S04]  /*4810*/  FSEL R4, R4, RZ, P0 ;  /* 0x000000ff04047208 */ /* 0x000fe80000000000 */
[----:B------:R4:W4:Y:S01]  /*4820*/  MUFU.TANH R60, R9 ;  /* 0x00000009003c7308 */ /* 0x0009220000002400 */
[----:B-1----:R-:W-:Y:S01]  /*4830*/  FFMA.FTZ R5, R69, UR5, R58 ;  /* 0x0000000545057c23 */ /* 0x002fe2000801003a */
[----:B------:R-:W-:Y:S01]  /*4840*/  FFMA.FTZ R0, R68, UR5, R55 ;  /* 0x0000000544007c23 */ /* 0x000fe20008010037 */
[-C--:B------:R-:W-:Y:S03]  /*4850*/  @!P1 ISETP.GE.AND P0, PT, R248, R8.reuse, PT ;  /* 0x00000008f800920c */ /* 0x080fe60003f06270 */
[----:B------:R-:W-:Y:S02]  /*4860*/  @!P1 FSEL R5, R5, -INF , !P2 ;  /* 0xff80000005059808 */ /* 0x000fe40005000000 */
[----:B------:R-:W-:Y:S01]  /*4870*/  @!P1 FSEL R0, R0, -INF , !P0 ;  /* 0xff80000000009808 */ /* 0x000fe20004000000 */
[----:B------:R-:W-:Y:S01]  /*4880*/  FFMA.FTZ R6, R69, UR5, R56 ;  /* 0x0000000545067c23 */ /* 0x000fe20008010038 */
[----:B------:R-:W-:Y:S01]  /*4890*/  FSETP.NEU.FTZ.AND P2, PT, R246, -INF , PT ;  /* 0xff800000f600780b */ /* 0x000fe20003f5d000 */
[--C-:B------:R-:W-:Y:S01]  /*48a0*/  FFMA.FTZ R5, R5, UR17, -R4.reuse ;  /* 0x0000001105057c23 */ /* 0x100fe20008010804 */
[-C--:B------:R-:W-:Y:S01]  /*48b0*/  @!P1 ISETP.GE.AND P0, PT, R247, R7.reuse, PT ;  /* 0x00000007f700920c */ /* 0x080fe20003f06270 */
[----:B------:R-:W1:Y:S03]  /*48c0*/  MUFU.TANH R59, R10 ;  /* 0x0000000a003b7308 */ /* 0x000e660000002400 */
[----:B------:R-:W-:Y:S01]  /*48d0*/  @!P1 FSEL R6, R6, -INF , !P0 ;  /* 0xff80000006069808 */ /* 0x000fe20004000000 */
[----:B----4-:R-:W-:Y:S01]  /*48e0*/  FFMA.FTZ R9, R0, UR17, -R4 ;  /* 0x0000001100097c23 */ /* 0x010fe20008010804 */
[-C--:B------:R-:W-:Y:S05]  /*48f0*/  @!P1 ISETP.GE.AND P0, PT, R248, R7.reuse, PT ;  /* 0x00000007f800920c */ /* 0x080fea0003f06270 */
[----:B------:R4:W-:Y:S10]  /*4900*/  MUFU.EX2 R65, R5 ;  /* 0x0000000500417308 */ /* 0x0009f40000000800 */
[----:B------:R-:W1:Y:S10]  /*4910*/  MUFU.TANH R57, R11 ;  /* 0x0000000b00397308 */ /* 0x000e740000002400 */
[----:B------:R-:W-:Y:S01]  /*4920*/  MUFU.EX2 R64, R9 ;  /* 0x0000000900407308 */ /* 0x000fe20000000800 */
[----:B----4-:R-:W-:Y:S05]  /*4930*/  FMUL.FTZ R5, R246, 1.4426950216293334961 ;  /* 0x3fb8aa3bf6057820 */ /* 0x010fea0000410000 */
[----:B------:R-:W-:Y:S01]  /*4940*/  FSEL R0, R5, RZ, P2 ;  /* 0x000000ff05007208 */ /* 0x000fe20001000000 */
[----:B------:R-:W-:Y:S01]  /*4950*/  FFMA.FTZ R5, R68, UR5, R61 ;  /* 0x0000000544057c23 */ /* 0x000fe2000801003d */
[-C--:B------:R-:W-:Y:S03]  /*4960*/  @!P1 ISETP.GE.AND P2, PT, R249, R7.reuse, PT ;  /* 0x00000007f900920c */ /* 0x080fe60003f46270 */
[--C-:B------:R-:W-:Y:S01]  /*4970*/  FFMA.FTZ R6, R6, UR17, -R0.reuse ;  /* 0x0000001106067c23 */ /* 0x100fe20008010800 */
[----:B------:R-:W-:Y:S02]  /*4980*/  @!P1 FSEL R5, R5, -INF , !P0 ;  /* 0xff80000005059808 */ /* 0x000fe40004000000 */
[-C--:B------:R-:W-:Y:S01]  /*4990*/  @!P1 ISETP.GE.AND P0, PT, R249, R8.reuse, PT ;  /* 0x00000008f900920c */ /* 0x080fe20003f06270 */
[----:B------:R4:W-:Y:S02]  /*49a0*/  MUFU.EX2 R69, R6 ;  /* 0x0000000600457308 */ /* 0x0009e40000000800 */
[----:B------:R-:W-:Y:S08]  /*49b0*/  FFMA.FTZ R5, R5, UR17, -R0 ;  /* 0x0000001105057c23 */ /* 0x000ff00008010800 */
[----:B------:R1:W1:Y:S01]  /*49c0*/  MUFU.EX2 R68, R5 ;  /* 0x0000000500447308 */ /* 0x0002620000000800 */
[C---:B----4-:R-:W-:Y:S05]  /*49d0*/  FFMA.FTZ R6, R251.reuse, UR5, R54 ;  /* 0x00000005fb067c23 */ /* 0x050fea0008010036 */
[----:B------:R-:W-:Y:S02]  /*49e0*/  @!P1 FSEL R6, R6, -INF , !P0 ;  /* 0xff80000006069808 */ /* 0x000fe40004000000 */
[----:B------:R-:W-:Y:S01]  /*49f0*/  @!P1 ISETP.GE.AND P0, PT, R250, R8, PT ;  /* 0x00000008fa00920c */ /* 0x000fe20003f06270 */
[----:B-1----:R-:W-:Y:S02]  /*4a00*/  FFMA.FTZ R5, R252, UR5, R60 ;  /* 0x00000005fc057c23 */ /* 0x002fe4000801003c */
[--C-:B------:R-:W-:Y:S01]  /*4a10*/  FFMA.FTZ R8, R6, UR17, -R4.reuse ;  /* 0x0000001106087c23 */ /* 0x100fe20008010804 */
[----:B------:R-:W-:Y:S02]  /*4a20*/  FFMA.FTZ R6, R251, UR5, R59 ;  /* 0x00000005fb067c23 */ /* 0x000fe4000801003b */
[----:B------:R-:W-:Y:S01]  /*4a30*/  @!P1 FSEL R5, R5, -INF , !P0 ;  /* 0xff80000005059808 */ /* 0x000fe20004000000 */
[----:B------:R-:W-:Y:S01]  /*4a40*/  MUFU.EX2 R63, R8 ;  /* 0x00000008003f7308 */ /* 0x000fe20000000800 */
[----:B------:R-:W-:Y:S02]  /*4a50*/  @!P1 ISETP.GE.AND P0, PT, R250, R7, PT ;  /* 0x00000007fa00920c */ /* 0x000fe40003f06270 */
[----:B------:R-:W-:Y:S01]  /*4a60*/  @!P1 FSEL R6, R6, -INF , !P2 ;  /* 0xff80000006069808 */ /* 0x000fe20005000000 */
[----:B------:R-:W-:Y:S01]  /*4a70*/  FFMA.FTZ R4, R5, UR17, -R4 ;  /* 0x0000001105047c23 */ /* 0x000fe20008010804 */
[----:B------:R-:W-:Y:S01]  /*4a80*/  FFMA.FTZ R5, R252, UR5, R57 ;  /* 0x00000005fc057c23 */ /* 0x000fe20008010039 */
[----:B------:R-:W-:Y:S02]  /*4a90*/  PLOP3.LUT P2, PT, PT, PT, UP0, 0x80, 0x0 ;  /* 0x000000000000781c */ /* 0x000fe40003f4f008 */
[--C-:B------:R-:W-:Y:S02]  /*4aa0*/  FFMA.FTZ R6, R6, UR17, -R0.reuse ;  /* 0x0000001106067c23 */ /* 0x100fe40008010800 */
[----:B------:R-:W1:Y:S01]  /*4ab0*/  MUFU.EX2 R62, R4 ;  /* 0x00000004003e7308 */ /* 0x000e620000000800 */
[----:B------:R-:W-:Y:S02]  /*4ac0*/  @!P1 FSEL R5, R5, -INF , !P0 ;  /* 0xff80000005059808 */ /* 0x000fe40004000000 */
[----:B------:R-:W-:Y:S03]  /*4ad0*/  P2R R240, PR, RZ, 0x4 ;  /* 0x00000004fff07803 */ /* 0x000fe60000000000 */
[----:B------:R-:W-:Y:S01]  /*4ae0*/  FFMA.FTZ R0, R5, UR17, -R0 ;  /* 0x0000001105007c23 */ /* 0x000fe20008010800 */
[----:B------:R-:W-:Y:S03]  /*4af0*/  F2FP.F16.F32.PACK_AB R5, R68, R69 ;  /* 0x000000454405723e */ /* 0x000fe600000000ff */
[----:B------:R4:W-:Y:S10]  /*4b00*/  MUFU.EX2 R67, R6 ;  /* 0x0000000600437308 */ /* 0x0009f40000000800 */
[----:B------:R-:W4:Y:S01]  /*4b10*/  MUFU.EX2 R66, R0 ;  /* 0x0000000000427308 */ /* 0x000f220000000800 */
[----:B-1----:R-:W-:Y:S02]  /*4b20*/  F2FP.F16.F32.PACK_AB R4, R62, R63 ;  /* 0x0000003f3e04723e */ /* 0x002fe400000000ff */
[----:B----4-:R-:W-:Y:S05]  /*4b30*/  F2FP.F16.F32.PACK_AB R6, R64, R65 ;  /* 0x000000414006723e */ /* 0x010fea00000000ff */
[----:B------:R-:W-:Y:S01]  /*4b40*/  STS [R73+0x15000], R6 ;  /* 0x0150000649007388 */ /* 0x000fe20000000800 */
[----:B------:R-:W-:Y:S03]  /*4b50*/  F2FP.F16.F32.PACK_AB R0, R66, R67 ;  /* 0x000000434200723e */ /* 0x000fe600000000ff */
[----:B------:R-:W-:Y:S04]  /*4b60*/  STS [R72+0x15000], R5 ;  /* 0x0150000548007388 */ /* 0x000fe80000000800 */
[----:B------:R-:W-:Y:S01]  /*4b70*/  STS [R71+0x15000], R4 ;  /* 0x0150000447007388 */ /* 0x000fe20000000800 */
[----:B--2---:R-:W-:Y:S04]  /*4b80*/  IADD3 R52, P0, R52, UR12, RZ ;  /* 0x0000000c34347c10 */ /* 0x004fe8000ff1e0ff */
[----:B------:R-:W-:Y:S01]  /*4b90*/  IADD3.X R53, R74, UR11, RZ, P0, !PT ;  /* 0x0000000b4a357c10 */ /* 0x000fe200087fe4ff */
[----:B---3--:R1:W-:Y:S04]  /*4ba0*/  STS [R70+0x15000], R0 ;  /* 0x0150000046007388 */ /* 0x0083e80000000800 */
        /* <DEDUP_REMOVED lines=228> */
.L_x_176:
        /* <DEDUP_REMOVED lines=387> */
.L_x_177:
        /* <DEDUP_REMOVED lines=11> */
[----:B------:R-:W-:Y:S01]  /*72d0*/  UIADD3 UR8, UR4, 0x10000, URZ ;  /* 0x0001000004087890 */ /* 0x000fe2000fffe03f */
        /* <DEDUP_REMOVED lines=42> */
[----:B------:R-:W-:Y:S01]  /*7580*/  FMUL.FTZ R127, R127, UR5 ;  /* 0x000000057f7f7c20 */ /* 0x000fe20008410000 */
[----:B------:R-:W-:Y:S01]  /*7590*/  LOP3.LUT R0, R0, 0xfffffff8, RZ, 0xc0, !PT ;  /* 0xfffffff800007812 */ /* 0x000fe200078ec0ff */
[----:B------:R-:W-:Y:S01]  /*75a0*/  UISETP.NE.AND UP0, UPT, UR27, -0x1, UPT ;  /* 0xffffffff1b00788c */ /* 0x000fe2000bf05270 */
        /* <DEDUP_REMOVED lines=14> */
[----:B------:R-:W-:-:S02]  /*7690*/  F2FP.F16.F32.PACK_AB R30, R31, R30 ;  /* 0x0000001e1f1e723e */ /* 0x000fc400000000ff */
[----:B------:R-:W-:Y:S02]  /*76a0*/  SHF.R.U32.HI R5, RZ, 0x3, R0 ;  /* 0x00000003ff057819 */ /* 0x000fe40000011600 */
[----:B------:R-:W-:Y:S02]  /*76b0*/  F2FP.F16.F32.PACK_AB R32, R33, R32 ;  /* 0x000000202120723e */ /* 0x000fe400000000ff */
[----:B------:R-:W-:Y:S02]  /*76c0*/  LOP3.LUT R5, R5, R0, R6, 0x1e, !PT ;  /* 0x0000000005057212 */ /* 0x000fe400078e1e06 */
[----:B------:R-:W-:Y:S02]  /*76d0*/  F2FP.F16.F32.PACK_AB R34, R35, R34 ;  /* 0x000000222322723e */ /* 0x000fe400000000ff */
[----:B------:R-:W-:Y:S01]  /*76e0*/  F2FP.F16.F32.PACK_AB R40, R41, R40 ;  /* 0x000000282928723e */ /* 0x000fe200000000ff */
[----:B------:R-:W-:Y:S01]  /*76f0*/  IMAD.IADD R0, R4, 0x1, R5 ;  /* 0x0000000104007824 */ /* 0x000fe200078e0205 */
        /* <DEDUP_REMOVED lines=16> */
[----:B------:R-:W-:Y:S01]  /*7800*/  LEA R0, R0, UR8, 0x1 ;  /* 0x0000000800007c11 */ /* 0x000fe2000f8e08ff */
[----:B------:R-:W-:Y:S01]  /*7810*/  BAR.SYNC.DEFER_BLOCKING 0x0 ;  /* 0x0000000000007b1d */ /* 0x000fe20000010000 */
[----:B------:R-:W-:Y:S01]  /*7820*/  F2FP.F16.F32.PACK_AB R6, R131, R130 ;  /* 0x000000828306723e */ /* 0x000fe200000000ff */
[----:B------:R-:W-:Y:S01]  /*7830*/  @UP0 UIMAD.WIDE.U32 UR8, UR5, UR14, URZ ;  /* 0x0000000e050802a5 */ /* 0x000fe2000f8e003f */
[----:B------:R-:W-:Y:S01]  /*7840*/  F2FP.F16.F32.PACK_AB R5, R125, R124 ;  /* 0x0000007c7d05723e */ /* 0x000fe200000000ff */
[----:B------:R-:W-:Y:S01]  /*7850*/  @UP0 UIMAD UR5, UR5, UR15, URZ ;  /* 0x0000000f050502a4 */ /* 0x000fe2000f8e023f */
[----:B------:R-:W-:-:S02]  /*7860*/  F2FP.F16.F32.PACK_AB R4, R127, R126 ;  /* 0x0000007e7f04723e */ /* 0x000fc400000000ff */
        /* <DEDUP_REMOVED lines=49> */
.L_x_179:
        /* <DEDUP_REMOVED lines=20> */
.L_x_180:
        /* <DEDUP_REMOVED lines=50> */
.L_x_182:
[----:B------:R-:W-:Y:S05]  /*7fe0*/  BSYNC B0 ;  /* 0x0000000000007941 */ /* 0x000fea0003800000 */
.L_x_181:
        /* <DEDUP_REMOVED lines=30> */
.L_x_163:
[----:B------:R-:W-:Y:S05]  /*81d0*/  BSYNC B1 ;  /* 0x0000000000017941 */ /* 0x000fea0003800000 */
.L_x_153:
        /* <DEDUP_REMOVED lines=8> */
.L_x_183:
[----:B------:R-:W-:Y:S05]  /*8260*/  EXIT ;  /* 0x000000000000794d */ /* 0x000fea0003800000 */
.L_x_185:
        /* <DEDUP_REMOVED lines=9> */
.L_x_1035:


//--------------------- .text._ZN5flash25flash_bwd_dot_do_o_kernelILb0E23Flash_bwd_kernel_traitsILi256ELi64ELi32ELi8ELi4ELi1ELi2ELb1ELb1EN7cutlass6half_tE19Flash_kernel_traitsILi256ELi64ELi32ELi8ES3_EEEEvNS_16Flash_bwd_paramsE --------------------------
	.section	.text._ZN5flash25flash_bwd_dot_do_o_kernelILb0E23Flash_bwd_kernel_traitsILi256ELi64ELi32ELi8ELi4ELi1ELi2ELb1ELb1EN7cutlass6half_tE19Flash_kernel_traitsILi256ELi64ELi32ELi8ES3_EEEEvNS_16Flash_bwd_paramsE,"ax",@progbits
	.align	128
        .global         _ZN5flash25flash_bwd_dot_do_o_kernelILb0E23Flash_bwd_kernel_traitsILi256ELi64ELi32ELi8ELi4ELi1ELi2ELb1ELb1EN7cutlass6half_tE19Flash_kernel_traitsILi256ELi64ELi32ELi8ES3_EEEEvNS_16Flash_bwd_paramsE
        .type           _ZN5flash25flash_bwd_dot_do_o_kernelILb0E23Flash_bwd_kernel_traitsILi256ELi64ELi32ELi8ELi4ELi1ELi2ELb1ELb1EN7cutlass6half_tE19Flash_kernel_traitsILi256ELi64ELi32ELi8ES3_EEEEvNS_16Flash_bwd_paramsE,@function
        .size           _ZN5flash25flash_bwd_dot_do_o_kernelILb0E23Flash_bwd_kernel_traitsILi256ELi64ELi32ELi8ELi4ELi1ELi2ELb1ELb1EN7cutlass6half_tE19Flash_kernel_traitsILi256ELi64ELi32ELi8ES3_EEEEvNS_16Flash_bwd_paramsE,(.L_x_1036 - _ZN5flash25flash_bwd_dot_do_o_kernelILb0E23Flash_bwd_kernel_traitsILi256ELi64ELi32ELi8ELi4ELi1ELi2ELb1ELb1EN7cutlass6half_tE19Flash_kernel_traitsILi256ELi64ELi32ELi8ES3_EEEEvNS_16Flash_bwd_paramsE)
        .other          _ZN5flash25flash_bwd_dot_do_o_kernelILb0E23Flash_bwd_kernel_traitsILi256ELi64ELi32ELi8ELi4ELi1ELi2ELb1ELb1EN7cutlass6half_tE19Flash_kernel_traitsILi256ELi64ELi32ELi8ES3_EEEEvNS_16Flash_bwd_paramsE,@"STO_CUDA_ENTRY STV_DEFAULT"
_ZN5flash25flash_bwd_dot_do_o_kernelILb0E23Flash_bwd_kernel_traitsILi256ELi64ELi32ELi8ELi4ELi1ELi2ELb1ELb1EN7cutlass6half_tE19Flash_kernel_traitsILi256ELi64ELi32ELi8ES3_EEEEvNS_16Flash_bwd_paramsE:
.text._ZN5flash25flash_bwd_dot_do_o_kernelILb0E23Flash_bwd_kernel_traitsILi256ELi64ELi32ELi8ELi4ELi1ELi2ELb1ELb1EN7cutlass6half_tE19Flash_kernel_traitsILi256ELi64ELi32ELi8ES3_EEEEvNS_16Flash_bwd_paramsE:
        /* <DEDUP_REMOVED lines=13> */
[----:B--2---:R-:W-:-:S06]  /*00d0*/  @P0 IADD3 R0, R0, -R9, RZ ;  /* 0x8000000900000210 */ /* 0x004fcc0007ffe0ff */
[----:B------:R-:W0:Y:S02]  /*00e0*/  @!P0 LDC R0, c[0x0][0x2c4] ;  /* 0x0000b100ff008b82 */ /* 0x000e240000000800 */
[----:B0-----:R-:W-:-:S13]  /*00f0*/  ISETP.GT.AND P0, PT, R0, UR4, PT ;  /* 0x0000000400007c0c */ /* 0x001fda000bf04270 */
[----:B------:R-:W-:Y:S05]  /*0100*/  @!P0 EXIT ;  /* 0x000000000000894d */ /* 0x000fea0003800000 */
[----:B------:R-:W-:Y:S01]  /*0110*/  ISETP.NE.AND P1, PT, R9, -0x1, PT ;  /* 0xffffffff0900780c */ /* 0x000fe20003f25270 */
[----:B------:R-:W0:Y:S01]  /*0120*/  S2R R49, SR_TID.X ;  /* 0x0000000000317919 */ /* 0x000e220000002100 */
[----:B------:R-:W-:Y:S01]  /*0130*/  ULDC.U8 UR8, c[0x0][0x3d8] ;  /* 0x0000f60000087ab9 */ /* 0x000fe20000000000 */
[----:B------:R-:W1:Y:S01]  /*0140*/  S2UR UR5, SR_CTAID.Z ;  /* 0x00000000000579c3 */ /* 0x000e620000002700 */
[----:B------:R-:W-:-:S09]  /*0150*/  ISETP.NE.AND P0, PT, RZ, UR8, PT ;  /* 0x00000008ff007c0c */ /* 0x000fd2000bf05270 */
[----:B------:R-:W2:Y:S01]  /*0160*/  @!P1 LDC.64 R12, c[0x0][0x418] ;  /* 0x00010600ff0c9b82 */ /* 0x000ea20000000a00 */
[--C-:B------:R-:W-:Y:S02]  /*0170*/  @!P1 SHF.R.S32.HI R3, RZ, 0x1f, R7.reuse ;  /* 0x0000001fff039819 */ /* 0x100fe40000011407 */
[----:B------:R-:W-:-:S05]  /*0180*/  @!P1 SHF.R.S32.HI R5, RZ, 0x1f, R7 ;  /* 0x0000001fff059819 */ /* 0x000fca0000011407 */
[----:B------:R-:W3:Y:S08]  /*0190*/  @P1 LDC.64 R10, c[0x0][0x420] ;  /* 0x00010800ff0a1b82 */ /* 0x000ef00000000a00 */
[----:B------:R-:W4:Y:S08]  /*01a0*/  @!P1 LDC.64 R14, c[0x0][0x290] ;  /* 0x0000a400ff0e9b82 */ /* 0x000f300000000a00 */
[----:B------:R-:W5:Y:S01]  /*01b0*/  @P1 LDC.64 R40, c[0x0][0x298] ;  /* 0x0000a600ff281b82 */ /* 0x000f620000000a00 */
[----:B--2---:R-:W-:-:S04]  /*01c0*/  @!P1 IMAD R4, R3, R12, RZ ;  /* 0x0000000c03049224 */ /* 0x004fc800078e02ff */
[----:B------:R-:W-:Y:S02]  /*01d0*/  @!P1 IMAD R13, R7, R13, R4 ;  /* 0x0000000d070d9224 */ /* 0x000fe400078e0204 */
[----:B---3--:R-:W-:-:S04]  /*01e0*/  @P1 IMAD.WIDE.U32 R2, R9, R10, RZ ;  /* 0x0000000a09021225 */ /* 0x008fc800078e00ff */
[----:B------:R-:W-:Y:S01]  /*01f0*/  @P1 IMAD R11, R9, R11, R3 ;  /* 0x0000000b090b1224 */ /* 0x000fe200078e0203 */
[----:B------:R-:W-:Y:S01]  /*0200*/  @P1 MOV R35, R2 ;  /* 0x0000000200231202 */ /* 0x000fe20000000f00 */
[----:B------:R-:W-:-:S04]  /*0210*/  @!P1 IMAD.WIDE.U32 R2, R7, R12, RZ ;  /* 0x0000000c07029225 */ /* 0x000fc800078e00ff */
[-C--:B----4-:R-:W-:Y:S01]  /*0220*/  @!P1 IMAD R6, R5, R14.reuse, RZ ;  /* 0x0000000e05069224 */ /* 0x090fe200078e02ff */
[----:B------:R-:W-:Y:S01]  /*0230*/  @!P1 IADD3 R11, R3, R13, RZ ;  /* 0x0000000d030b9210 */ /* 0x000fe20007ffe0ff */
[----:B------:R-:W-:Y:S01]  /*0240*/  @!P1 IMAD.WIDE.U32 R4, R7, R14, RZ ;  /* 0x0000000e07049225 */ /* 0x000fe200078e00ff */
[----:B------:R-:W-:-:S03]  /*0250*/  @!P1 MOV R35, R2 ;  /* 0x0000000200239202 */ /* 0x000fc60000000f00 */
[----:B------:R-:W-:Y:S02]  /*0260*/  @!P1 IMAD R15, R7, R15, R6 ;  /* 0x0000000f070f9224 */ /* 0x000fe400078e0206 */
[----:B-----5:R-:W-:Y:S01]  /*0270*/  @P1 IMAD.WIDE.U32 R66, R9, R40, RZ ;  /* 0x0000002809421225 */ /* 0x020fe200078e00ff */
[----:B------:R-:W-:-:S03]  /*0280*/  @!P1 MOV R66, R4 ;  /* 0x0000000400429202 */ /* 0x000fc60000000f00 */
[----:B------:R-:W-:Y:S01]  /*0290*/  @P1 IMAD R41, R9, R41, R67 ;  /* 0x0000002909291224 */ /* 0x000fe200078e0243 */
[----:B------:R-:W-:Y:S01]  /*02a0*/  @!P1 IADD3 R41, R5, R15, RZ ;  /* 0x0000000f05299210 */ /* 0x000fe20007ffe0ff */
[----:B01----:R-:W-:Y:S06]  /*02b0*/  @!P0 BRA `(.L_x_186) ;  /* 0x0000000000208947 */ /* 0x003fec0003800000 */
[----:B------:R-:W0:Y:S08]  /*02c0*/  LDC R2, c[0x0][0x2d4] ;  /* 0x0000b500ff027b82 */ /* 0x000e300000000800 */
[----:B------:R-:W1:Y:S08]  /*02d0*/  LDC R54, c[0x0][0x2c0] ;  /* 0x0000b000ff367b82 */ /* 0x000e700000000800 */
[----:B------:R-:W1:Y:S01]  /*02e0*/  LDC R3, c[0x0][0x2e4] ;  /* 0x0000b900ff037b82 */ /* 0x000e620000000800 */
[----:B0-----:R-:W-:Y:S01]  /*02f0*/  @!P1 IMAD R9, R7, R2, RZ ;  /* 0x0000000207099224 */ /* 0x001fe200078e02ff */
[----:B-1----:R-:W-:-:S04]  /*0300*/  LEA R54, R54, R3, 0x7 ;  /* 0x0000000336367211 */ /* 0x002fc800078e38ff */
[----:B------:R-:W-:-:S05]  /*0310*/  LEA R3, R7, R9, 0x7 ;  /* 0x0000000907037211 */ /* 0x000fca00078e38ff */
[----:B------:R-:W-:Y:S01]  /*0320*/  IMAD R54, R54, UR5, R3 ;  /* 0x0000000536367c24 */ /* 0x000fe2000f8e0203 */
[----:B------:R-:W-:Y:S06]  /*0330*/  BRA `(.L_x_187) ;  /* 0x0000000000107947 */ /* 0x000fec0003800000 */
.L_x_186:
[----:B------:R-:W0:Y:S08]  /*0340*/  LDC R54, c[0x0][0x270] ;  /* 0x00009c00ff367b82 */ /* 0x000e300000000800 */
[----:B------:R-:W1:Y:S01]  /*0350*/  LDC R3, c[0x0][0x2d4] ;  /* 0x0000b500ff037b82 */ /* 0x000e620000000800 */
[----:B0-----:R-:W-:-:S04]  /*0360*/  IMAD R54, R7, R54, UR5 ;  /* 0x0000000507367e24 */ /* 0x001fc8000f8e0236 */
[----:B-1----:R-:W-:-:S07]  /*0370*/  IMAD R54, R54, R3, RZ ;  /* 0x0000000336367224 */ /* 0x002fce00078e02ff */
.L_x_187:
[----:B------:R-:W-:Y:S01]  /*0380*/  SHF.R.S32.HI R2, RZ, 0x1f, R49 ;  /* 0x0000001fff027819 */ /* 0x000fe20000011431 */
[----:B------:R-:W0:Y:S01]  /*0390*/  LDC.64 R36, c[0x0][0x420] ;  /* 0x00010800ff247b82 */ /* 0x000e220000000a00 */
[----:B------:R-:W-:Y:S01]  /*03a0*/  USHF.R.S32.HI UR8, URZ, 0x1f, UR4 ;  /* 0x0000001f3f087899 */ /* 0x000fe20008011404 */
[----:B------:R-:W-:Y:S01]  /*03b0*/  BSSY B0, `(.L_x_188) ;  /* 0x0000036000007945 */ /* 0x000fe20003800000 */
[----:B------:R-:W-:Y:S01]  /*03c0*/  LEA.HI R48, R2, R49, RZ, 0x3 ;  /* 0x0000003102307211 */ /* 0x000fe200078f18ff */
[----:B------:R-:W-:Y:S01]  /*03d0*/  USHF.R.S32.HI UR9, URZ, 0x1f, UR5 ;  /* 0x0000001f3f097899 */ /* 0x000fe20008011405 */
[----:B------:R-:W-:Y:S01]  /*03e0*/  HFMA2.MMA R18, -RZ, RZ, 0, 0 ;  /* 0x00000000ff127435 */ /* 0x000fe200000001ff */
[----:B------:R-:W-:Y:S02]  /*03f0*/  CS2R R22, SRZ ;  /* 0x0000000000167805 */ /* 0x000fe4000001ff00 */
[----:B------:R-:W-:Y:S01]  /*0400*/  LOP3.LUT R2, R48, 0x1ffffff8, RZ, 0xc0, !PT ;  /* 0x1ffffff830027812 */ /* 0x000fe200078ec0ff */
[----:B------:R-:W1:Y:S01]  /*0410*/  LDC.64 R38, c[0x0][0x428] ;  /* 0x00010a00ff267b82 */ /* 0x000e620000000a00 */
[----:B------:R-:W-:-:S02]  /*0420*/  SHF.R.S32.HI R48, RZ, 0x3, R48 ;  /* 0x00000003ff307819 */ /* 0x000fc40000011430 */
[----:B------:R-:W-:Y:S02]  /*0430*/  CS2R R6, SRZ ;  /* 0x0000000000067805 */ /* 0x000fe4000001ff00 */
[----:B------:R-:W-:Y:S02]  /*0440*/  IADD3 R2, -R2, R49, RZ ;  /* 0x0000003102027210 */ /* 0x000fe40007ffe1ff */
[----:B------:R-:W-:Y:S02]  /*0450*/  CS2R R30, SRZ ;  /* 0x00000000001e7805 */ /* 0x000fe4000001ff00 */
[----:B------:R-:W-:Y:S02]  /*0460*/  CS2R R28, SRZ ;  /* 0x00000000001c7805 */ /* 0x000fe4000001ff00 */
[----:B------:R-:W-:Y:S02]  /*0470*/  CS2R R26, SRZ ;  /* 0x00000000001a7805 */ /* 0x000fe4000001ff00 */
[----:B------:R-:W-:-:S02]  /*0480*/  SHF.L.U32 R46, R2, 0x3, RZ ;  /* 0x00000003022e7819 */ /* 0x000fc400000006ff */
[----:B------:R-:W-:Y:S02]  /*0490*/  CS2R R24, SRZ ;  /* 0x0000000000187805 */ /* 0x000fe4000001ff00 */
[----:B------:R-:W-:Y:S02]  /*04a0*/  CS2R R14, SRZ ;  /* 0x00000000000e7805 */ /* 0x000fe4000001ff00 */
[----:B------:R-:W-:Y:S02]  /*04b0*/  CS2R R12, SRZ ;  /* 0x00000000000c7805 */ /* 0x000fe4000001ff00 */
[--C-:B------:R-:W-:Y:S02]  /*04c0*/  SHF.R.S32.HI R47, RZ, 0x1f, R46.reuse ;  /* 0x0000001fff2f7819 */ /* 0x100fe4000001142e */
[----:B------:R-:W-:Y:S01]  /*04d0*/  IADD3 R10, R46, 0x40, RZ ;  /* 0x000000402e0a7810 */ /* 0x000fe20007ffe0ff */
[C---:B0-----:R-:W-:Y:S02]  /*04e0*/  IMAD R4, R36.reuse, UR8, RZ ;  /* 0x0000000824047c24 */ /* 0x041fe4000f8e02ff */
[----:B------:R-:W-:-:S04]  /*04f0*/  IMAD.WIDE.U32 R2, R36, UR4, R46 ;  /* 0x0000000424027c25 */ /* 0x000fc8000f8e002e */
[----:B------:R-:W-:Y:S01]  /*0500*/  IMAD R4, R37, UR4, R4 ;  /* 0x0000000425047c24 */ /* 0x000fe2000f8e0204 */
[----:B------:R-:W-:Y:S01]  /*0510*/  IADD3 R34, P0, R35, R2, RZ ;  /* 0x0000000223227210 */ /* 0x000fe20007f1e0ff */
[----:B-1----:R-:W-:-:S03]  /*0520*/  IMAD R2, R38, UR9, RZ ;  /* 0x0000000926027c24 */ /* 0x002fc6000f8e02ff */
[----:B------:R-:W-:Y:S01]  /*0530*/  IADD3.X R35, R11, R3, R4, P0, !PT ;  /* 0x000000030b237210 */ /* 0x000fe200007fe404 */
[----:B------:R-:W-:Y:S01]  /*0540*/  IMAD R39, R39, UR5, R2 ;  /* 0x0000000527277c24 */ /* 0x000fe2000f8e0202 */
[----:B------:R-:W-:Y:S02]  /*0550*/  IADD3 R3, R0, -UR4, RZ ;  /* 0x8000000400037c10 */ /* 0x000fe4000fffe0ff */
[----:B------:R-:W-:Y:S02]  /*0560*/  CS2R R4, SRZ ;  /* 0x0000000000047805 */ /* 0x000fe4000001ff00 */
[----:B------:R-:W-:Y:S01]  /*0570*/  IADD3 R0, R48, 0x20, RZ ;  /* 0x0000002030007810 */ /* 0x000fe20007ffe0ff */
[----:B------:R-:W-:Y:S01]  /*0580*/  IMAD.WIDE.U32 R34, R38, UR5, R34 ;  /* 0x0000000526227c25 */ /* 0x000fe2000f8e0022 */
[-C--:B------:R-:W-:Y:S02]  /*0590*/  ISETP.GE.AND P0, PT, R48, R3.reuse, PT ;  /* 0x000000033000720c */ /* 0x080fe40003f06270 */
[----:B------:R-:W-:-:S02]  /*05a0*/  ISETP.GE.AND P1, PT, R0, R3, PT ;  /* 0x000000030000720c */ /* 0x000fc40003f26270 */
[----:B------:R-:W-:Y:S02]  /*05b0*/  SHF.R.S32.HI R11, RZ, 0x1f, R48 ;  /* 0x0000001fff0b7819 */ /* 0x000fe40000011430 */
[----:B------:R-:W-:-:S07]  /*05c0*/  IADD3 R39, R35, R39, RZ ;  /* 0x0000002723277210 */ /* 0x000fce0007ffe0ff */
[----:B------:R-:W-:Y:S05]  /*05d0*/  @P0 BRA `(.L_x_189) ;  /* 0x00000000004c0947 */ /* 0x000fea0003800000 */
[C---:B------:R-:W-:Y:S01]  /*05e0*/  IADD3 R2, R46.reuse, 0x80, RZ ;  /* 0x000000802e027810 */ /* 0x040fe20007ffe0ff */
[----:B------:R-:W-:Y:S01]  /*05f0*/  IMAD R0, R11, R36, RZ ;  /* 0x000000240b007224 */ /* 0x000fe200078e02ff */
[----:B------:R-:W-:Y:S01]  /*0600*/  MOV R38, R34 ;  /* 0x0000002200267202 */ /* 0x000fe20000000f00 */
[----:B------:R-:W-:Y:S01]  /*0610*/  ULDC UR10, c[0x0][0x2d0] ;  /* 0x0000b400000a7ab9 */ /* 0x000fe20000000800 */
[----:B------:R-:W-:Y:S01]  /*0620*/  IADD3 R8, R46, 0xc0, RZ ;  /* 0x000000c02e087810 */ /* 0x000fe20007ffe0ff */
[----:B------:R-:W-:Y:S01]  /*0630*/  IMAD R9, R48, R37, R0 ;  /* 0x0000002530097224 */ /* 0x000fe200078e0200 */
[----:B------:R-:W-:Y:S01]  /*0640*/  ISETP.GE.AND P4, PT, R2, UR10, PT ;  /* 0x0000000a02007c0c */ /* 0x000fe2000bf86270 */
[----:B------:R-:W-:Y:S01]  /*0650*/  IMAD.WIDE.U32 R2, R48, R36, R38 ;  /* 0x0000002430027225 */ /* 0x000fe200078e0026 */
[----:B------:R-:W-:Y:S01]  /*0660*/  ISETP.GE.AND P5, PT, R8, UR10, PT ;  /* 0x0000000a08007c0c */ /* 0x000fe2000bfa6270 */
[----:B------:R-:W-:Y:S01]  /*0670*/  ULDC.64 UR12, c[0x0][0x3e0] ;  /* 0x0000f800000c7ab9 */ /* 0x000fe20000000a00 */
[----:B------:R-:W-:-:S02]  /*0680*/  ISETP.GE.AND P2, PT, R46, UR10, PT ;  /* 0x0000000a2e007c0c */ /* 0x000fc4000bf46270 */
[----:B------:R-:W-:Y:S02]  /*0690*/  ISETP.GE.AND P3, PT, R10, UR10, PT ;  /* 0x0000000a0a007c0c */ /* 0x000fe4000bf66270 */
[----:B------:R-:W-:Y:S02]  /*06a0*/  IADD3 R3, R3, R9, RZ ;  /* 0x0000000903037210 */ /* 0x000fe40007ffe0ff */
[----:B------:R-:W-:-:S04]  /*06b0*/  LEA R8, P6, R2, UR12, 0x1 ;  /* 0x0000000c02087c11 */ /* 0x000fc8000f8c08ff */
[----:B------:R-:W-:-:S05]  /*06c0*/  LEA.HI.X R9, R2, UR13, R3, 0x1, P6 ;  /* 0x0000000d02097c11 */ /* 0x000fca000b0f0c03 */
[----:B------:R0:W5:Y:S04]  /*06d0*/  @!P2 LDG.E.128 R24, desc[UR6][R8.64] ;  /* 0x000000060818a981 */ /* 0x000168000c1e1d00 */
[----:B------:R0:W5:Y:S04]  /*06e0*/  @!P3 LDG.E.128 R28, desc[UR6][R8.64+0x80] ;  /* 0x00008006081cb981 */ /* 0x000168000c1e1d00 */
[----:B------:R0:W5:Y:S04]  /*06f0*/  @!P4 LDG.E.128 R4, desc[UR6][R8.64+0x100] ;  /* 0x000100060804c981 */ /* 0x000168000c1e1d00 */
[----:B------:R0:W5:Y:S02]  /*0700*/  @!P5 LDG.E.128 R12, desc[UR6][R8.64+0x180] ;  /* 0x00018006080cd981 */ /* 0x000164000c1e1d00 */
.L_x_189:
[----:B------:R-:W-:Y:S05]  /*0710*/  BSYNC B0 ;  /* 0x0000000000007941 */ /* 0x000fea0003800000 */
.L_x_188:
[----:B------:R-:W1:Y:S01]  /*0720*/  LDC.64 R44, c[0x0][0x298] ;  /* 0x0000a600ff2c7b82 */ /* 0x000e620000000a00 */
[----:B0----5:R-:W-:Y:S01]  /*0730*/  MOV R8, R6 ;  /* 0x0000000600087202 */ /* 0x021fe20000000f00 */
[----:B------:R-:W-:Y:S01]  /*0740*/  BSSY B0, `(.L_x_190) ;  /* 0x000002b000007945 */ /* 0x000fe20003800000 */
[----:B------:R-:W-:Y:S01]  /*0750*/  MOV R9, R7 ;  /* 0x0000000700097202 */ /* 0x000fe20000000f00 */
[----:B------:R-:W-:Y:S01]  /*0760*/  HFMA2.MMA R19, -RZ, RZ, 0, 0 ;  /* 0x00000000ff137435 */ /* 0x000fe200000001ff */
[----:B------:R-:W-:Y:S02]  /*0770*/  MOV R6, R4 ;  /* 0x0000000400067202 */ /* 0x000fe40000000f00 */
[----:B------:R-:W-:Y:S02]  /*0780*/  CS2R R20, SRZ ;  /* 0x0000000000147805 */ /* 0x000fe4000001ff00 */
[----:B------:R-:W-:Y:S01]  /*0790*/  MOV R7, R5 ;  /* 0x0000000500077202 */ /* 0x000fe20000000f00 */
[----:B------:R-:W0:Y:S01]  /*07a0*/  LDC.64 R32, c[0x0][0x2a0] ;  /* 0x0000a800ff207b82 */ /* 0x000e220000000a00 */
[----:B------:R-:W-:-:S02]  /*07b0*/  MOV R4, R30 ;  /* 0x0000001e00047202 */ /* 0x000fc40000000f00 */
[----:B------:R-:W-:Y:S02]  /*07c0*/  CS2R R16, SRZ ;  /* 0x0000000000107805 */ /* 0x000fe4000001ff00 */
[----:B------:R-:W-:Y:S02]  /*07d0*/  MOV R5, R31 ;  /* 0x0000001f00057202 */ /* 0x000fe40000000f00 */
[----:B------:R-:W-:Y:S02]  /*07e0*/  CS2R R30, SRZ ;  /* 0x00000000001e7805 */ /* 0x000fe4000001ff00 */
[----:B------:R-:W-:Y:S02]  /*07f0*/  MOV R2, R28 ;  /* 0x0000001c00027202 */ /* 0x000fe40000000f00 */
[----:B------:R-:W-:Y:S02]  /*0800*/  MOV R3, R29 ;  /* 0x0000001d00037202 */ /* 0x000fe40000000f00 */
[----:B------:R-:W-:-:S02]  /*0810*/  CS2R R28, SRZ ;  /* 0x00000000001c7805 */ /* 0x000fc4000001ff00 */
[----:B------:R-:W-:Y:S02]  /*0820*/  MOV R0, R26 ;  /* 0x0000001a00007202 */ /* 0x000fe40000000f00 */
[----:B------:R-:W-:Y:S02]  /*0830*/  MOV R51, R27 ;  /* 0x0000001b00337202 */ /* 0x000fe40000000f00 */
[----:B------:R-:W-:Y:S02]  /*0840*/  CS2R R26, SRZ ;  /* 0x00000000001a7805 */ /* 0x000fe4000001ff00 */
[----:B------:R-:W-:Y:S02]  /*0850*/  MOV R50, R24 ;  /* 0x0000001800327202 */ /* 0x000fe40000000f00 */
[----:B------:R-:W-:Y:S02]  /*0860*/  MOV R52, R25 ;  /* 0x0000001900347202 */ /* 0x000fe40000000f00 */
[----:B------:R-:W-:-:S02]  /*0870*/  CS2R R24, SRZ ;  /* 0x0000000000187805 */ /* 0x000fc4000001ff00 */
[----:B------:R-:W-:Y:S01]  /*0880*/  IADD3 R54, R54, UR4, RZ ;  /* 0x0000000436367c10 */ /* 0x000fe2000fffe0ff */
[----:B------:R-:W-:Y:S06]  /*0890*/  @P1 BRA `(.L_x_191) ;  /* 0x0000000000541947 */ /* 0x000fec0003800000 */
[----:B------:R-:W-:Y:S01]  /*08a0*/  IADD3 R43, P2, R48, 0x20, RZ ;  /* 0x00000020302b7810 */ /* 0x000fe20007f5e0ff */
[----:B------:R-:W-:Y:S01]  /*08b0*/  ULDC UR10, c[0x0][0x2d0] ;  /* 0x0000b400000a7ab9 */ /* 0x000fe20000000800 */
[----:B------:R-:W-:Y:S01]  /*08c0*/  MOV R35, R39 ;  /* 0x0000002700237202 */ /* 0x000fe20000000f00 */
[----:B------:R-:W-:Y:S01]  /*08d0*/  ULDC.64 UR12, c[0x0][0x3e0] ;  /* 0x0000f800000c7ab9 */ /* 0x000fe20000000a00 */
[----:B------:R-:W-:Y:S02]  /*08e0*/  IADD3.X R53, RZ, R11, RZ, P2, !PT ;  /* 0x0000000bff357210 */ /* 0x000fe400017fe4ff */
[C---:B------:R-:W-:Y:S01]  /*08f0*/  IADD3 R39, R46.reuse, 0x80, RZ ;  /* 0x000000802e277810 */ /* 0x040fe20007ffe0ff */
[-C--:B------:R-:W-:Y:S01]  /*0900*/  IMAD.WIDE.U32 R34, R43, R36.reuse, R34 ;  /* 0x000000242b227225 */ /* 0x080fe200078e0022 */
[----:B------:R-:W-:Y:S02]  /*0910*/  IADD3 R40, R46, 0xc0, RZ ;  /* 0x000000c02e287810 */ /* 0x000fe40007ffe0ff */
[----:B------:R-:W-:Y:S01]  /*0920*/  ISETP.GE.AND P5, PT, R39, UR10, PT ;  /* 0x0000000a27007c0c */ /* 0x000fe2000bfa6270 */
[----:B------:R-:W-:Y:S01]  /*0930*/  IMAD R38, R53, R36, RZ ;  /* 0x0000002435267224 */ /* 0x000fe200078e02ff */
[----:B------:R-:W-:-:S02]  /*0940*/  ISETP.GE.AND P6, PT, R40, UR10, PT ;  /* 0x0000000a28007c0c */ /* 0x000fc4000bfc6270 */
[----:B------:R-:W-:Y:S01]  /*0950*/  ISETP.GE.AND P3, PT, R46, UR10, PT ;  /* 0x0000000a2e007c0c */ /* 0x000fe2000bf66270 */
[----:B------:R-:W-:Y:S01]  /*0960*/  IMAD R37, R43, R37, R38 ;  /* 0x000000252b257224 */ /* 0x000fe200078e0226 */
[----:B------:R-:W-:Y:S02]  /*0970*/  ISETP.GE.AND P4, PT, R10, UR10, PT ;  /* 0x0000000a0a007c0c */ /* 0x000fe4000bf86270 */
[----:B------:R-:W-:Y:S02]  /*0980*/  LEA R36, P2, R34, UR12, 0x1 ;  /* 0x0000000c22247c11 */ /* 0x000fe4000f8408ff */
[----:B------:R-:W-:-:S04]  /*0990*/  IADD3 R35, R35, R37, RZ ;  /* 0x0000002523237210 */ /* 0x000fc80007ffe0ff */
[----:B------:R-:W-:-:S05]  /*09a0*/  LEA.HI.X R37, R34, UR13, R35, 0x1, P2 ;  /* 0x0000000d22257c11 */ /* 0x000fca00090f0c23 */
[----:B------:R2:W5:Y:S04]  /*09b0*/  @!P3 LDG.E.128 R28, desc[UR6][R36.64] ;  /* 0x00000006241cb981 */ /* 0x000568000c1e1d00 */
[----:B------:R2:W5:Y:S04]  /*09c0*/  @!P4 LDG.E.128 R24, desc[UR6][R36.64+0x80] ;  /* 0x000080062418c981 */ /* 0x000568000c1e1d00 */
[----:B------:R2:W5:Y:S04]  /*09d0*/  @!P5 LDG.E.128 R20, desc[UR6][R36.64+0x100] ;  /* 0x000100062414d981 */ /* 0x000568000c1e1d00 */
[----:B------:R2:W5:Y:S02]  /*09e0*/  @!P6 LDG.E.128 R16, desc[UR6][R36.64+0x180] ;  /* 0x000180062410e981 */ /* 0x000564000c1e1d00 */
.L_x_191:
[----:B------:R-:W-:Y:S05]  /*09f0*/  BSYNC B0 ;  /* 0x0000000000007941 */ /* 0x000fea0003800000 */
.L_x_190:
[C---:B-12---:R-:W-:Y:S01]  /*0a00*/  IMAD R36, R44.reuse, UR8, RZ ;  /* 0x000000082c247c24 */ /* 0x046fe2000f8e02ff */
[----:B-----5:R-:W-:Y:S01]  /*0a10*/  MOV R55, R20 ;  /* 0x0000001400377202 */ /* 0x020fe20000000f00 */
[----:B------:R-:W-:Y:S01]  /*0a20*/  IMAD.WIDE.U32 R34, R44, UR4, R46 ;  /* 0x000000042c227c25 */ /* 0x000fe2000f8e002e */
[----:B------:R-:W-:Y:S01]  /*0a30*/  BSSY B0, `(.L_x_192) ;  /* 0x0000031000007945 */ /* 0x000fe20003800000 */
[----:B------:R-:W-:Y:S01]  /*0a40*/  HFMA2.MMA R42, -RZ, RZ, 0, 0 ;  /* 0x00000000ff2a7435 */ /* 0x000fe200000001ff */
[----:B------:R-:W-:Y:S01]  /*0a50*/  MOV R53, R22 ;  /* 0x0000001600357202 */ /* 0x000fe20000000f00 */
[----:B------:R-:W-:Y:S01]  /*0a60*/  IMAD R36, R45, UR4, R36 ;  /* 0x000000042d247c24 */ /* 0x000fe2000f8e0224 */
[----:B------:R-:W-:Y:S01]  /*0a70*/  IADD3 R66, P2, R66, R34, RZ ;  /* 0x0000002242427210 */ /* 0x000fe20007f5e0ff */
[----:B0-----:R-:W-:Y:S01]  /*0a80*/  IMAD R20, R32, UR9, RZ ;  /* 0x0000000920147c24 */ /* 0x001fe2000f8e02ff */
[----:B------:R-:W-:Y:S02]  /*0a90*/  MOV R56, R23 ;  /* 0x0000001700387202 */ /* 0x000fe40000000f00 */
[----:B------:R-:W-:-:S02]  /*0aa0*/  CS2R R38, SRZ ;  /* 0x0000000000267805 */ /* 0x000fc4000001ff00 */
[----:B------:R-:W-:Y:S01]  /*0ab0*/  IADD3.X R67, R41, R35, R36, P2, !PT ;  /* 0x0000002329437210 */ /* 0x000fe200017fe424 */
[----:B------:R-:W-:Y:S01]  /*0ac0*/  IMAD R77, R33, UR5, R20 ;  /* 0x00000005214d7c24 */ /* 0x000fe2000f8e0214 */
[----:B------:R-:W-:Y:S02]  /*0ad0*/  MOV R58, R21 ;  /* 0x00000015003a7202 */ /* 0x000fe40000000f00 */
[----:B------:R-:W-:Y:S02]  /*0ae0*/  CS2R R22, SRZ ;  /* 0x0000000000167805 */ /* 0x000fe4000001ff00 */
[----:B------:R-:W-:Y:S01]  /*0af0*/  MOV R57, R26 ;  /* 0x0000001a00397202 */ /* 0x000fe20000000f00 */
[----:B------:R-:W-:Y:S01]  /*0b00*/  IMAD.WIDE.U32 R66, R32, UR5, R66 ;  /* 0x0000000520427c25 */ /* 0x000fe2000f8e0042 */
[----:B------:R-:W-:Y:S02]  /*0b10*/  MOV R60, R27 ;  /* 0x0000001b003c7202 */ /* 0x000fe40000000f00 */
[----:B------:R-:W-:-:S02]  /*0b20*/  CS2R R20, SRZ ;  /* 0x0000000000147805 */ /* 0x000fc4000001ff00 */
[----:B------:R-:W-:Y:S02]  /*0b30*/  MOV R59, R24 ;  /* 0x00000018003b7202 */ /* 0x000fe40000000f00 */
[----:B------:R-:W-:Y:S02]  /*0b40*/  CS2R R26, SRZ ;  /* 0x00000000001a7805 */ /* 0x000fe4000001ff00 */
[----:B------:R-:W-:Y:S02]  /*0b50*/  MOV R62, R25 ;  /* 0x00000019003e7202 */ /* 0x000fe40000000f00 */
[----:B------:R-:W-:Y:S02]  /*0b60*/  CS2R R24, SRZ ;  /* 0x0000000000187805 */ /* 0x000fe4000001ff00 */
        /* <DEDUP_REMOVED lines=8> */
[----:B------:R-:W-:Y:S01]  /*0bf0*/  IADD3 R77, R67, R77, RZ ;  /* 0x0000004d434d7210 */ /* 0x000fe20007ffe0ff */
[----:B------:R-:W-:Y:S06]  /*0c00*/  @P0 BRA `(.L_x_193) ;  /* 0x00000000004c0947 */ /* 0x000fec0003800000 */
[C---:B------:R-:W-:Y:S01]  /*0c10*/  IADD3 R37, R46.reuse, 0x80, RZ ;  /* 0x000000802e257810 */ /* 0x040fe20007ffe0ff */
[----:B------:R-:W-:Y:S01]  /*0c20*/  IMAD R36, R11, R44, RZ ;  /* 0x0000002c0b247224 */ /* 0x000fe200078e02ff */
[----:B------:R-:W-:Y:S01]  /*0c30*/  MOV R76, R66 ;  /* 0x00000042004c7202 */ /* 0x000fe20000000f00 */
[----:B------:R-:W-:Y:S01]  /*0c40*/  ULDC UR8, c[0x0][0x2d0] ;  /* 0x0000b40000087ab9 */ /* 0x000fe20000000800 */
[----:B------:R-:W-:Y:S01]  /*0c50*/  IADD3 R43, R46, 0xc0, RZ ;  /* 0x000000c02e2b7810 */ /* 0x000fe20007ffe0ff */
[----:B------:R-:W-:Y:S01]  /*0c60*/  ULDC.64 UR4, c[0x0][0x280] ;  /* 0x0000a00000047ab9 */ /* 0x000fe20000000a00 */
[----:B------:R-:W-:Y:S01]  /*0c70*/  ISETP.GE.AND P4, PT, R37, UR8, PT ;  /* 0x0000000825007c0c */ /* 0x000fe2000bf86270 */
[----:B------:R-:W-:Y:S01]  /*0c80*/  IMAD.WIDE.U32 R40, R48, R44, R76 ;  /* 0x0000002c30287225 */ /* 0x000fe200078e004c */
[----:B------:R-:W-:Y:S02]  /*0c90*/  ISETP.GE.AND P5, PT, R43, UR8, PT ;  /* 0x000000082b007c0c */ /* 0x000fe4000bfa6270 */
[----:B------:R-:W-:Y:S01]  /*0ca0*/  ISETP.GE.AND P2, PT, R46, UR8, PT ;  /* 0x000000082e007c0c */ /* 0x000fe2000bf46270 */
[----:B------:R-:W-:Y:S01]  /*0cb0*/  IMAD R37, R48, R45, R36 ;  /* 0x0000002d30257224 */ /* 0x000fe200078e0224 */
[----:B------:R-:W-:-:S02]  /*0cc0*/  ISETP.GE.AND P3, PT, R10, UR8, PT ;  /* 0x000000080a007c0c */ /* 0x000fc4000bf66270 */
[----:B------:R-:W-:Y:S02]  /*0cd0*/  LEA R36, P0, R40, UR4, 0x1 ;  /* 0x0000000428247c11 */ /* 0x000fe4000f8008ff */
[----:B------:R-:W-:-:S04]  /*0ce0*/  IADD3 R37, R41, R37, RZ ;  /* 0x0000002529257210 */ /* 0x000fc80007ffe0ff */
[----:B------:R-:W-:-:S05]  /*0cf0*/  LEA.HI.X R37, R40, UR5, R37, 0x1, P0 ;  /* 0x0000000528257c11 */ /* 0x000fca00080f0c25 */
[----:B------:R0:W5:Y:S04]  /*0d00*/  @!P2 LDG.E.128 R28, desc[UR6][R36.64] ;  /* 0x00000006241ca981 */ /* 0x000168000c1e1d00 */
[----:B------:R0:W5:Y:S04]  /*0d10*/  @!P3 LDG.E.128 R24, desc[UR6][R36.64+0x80] ;  /* 0x000080062418b981 */ /* 0x000168000c1e1d00 */
[----:B------:R0:W5:Y:S04]  /*0d20*/  @!P4 LDG.E.128 R20, desc[UR6][R36.64+0x100] ;  /* 0x000100062414c981 */ /* 0x000168000c1e1d00 */
[----:B------:R0:W5:Y:S02]  /*0d30*/  @!P5 LDG.E.128 R32, desc[UR6][R36.64+0x180] ;  /* 0x000180062420d981 */ /* 0x000164000c1e1d00 */
.L_x_193:
[----:B------:R-:W-:Y:S05]  /*0d40*/  BSYNC B0 ;  /* 0x0000000000007941 */ /* 0x000fea0003800000 */
.L_x_192:
[----:B------:R-:W-:Y:S01]  /*0d50*/  BSSY B0, `(.L_x_194) ;  /* 0x0000026000007945 */ /* 0x000fe20003800000 */
[----:B------:R-:W-:Y:S01]  /*0d60*/  HFMA2.MMA R43, -RZ, RZ, 0, 0 ;  /* 0x00000000ff2b7435 */ /* 0x000fe200000001ff */
[----:B-----5:R-:W-:Y:S02]  /*0d70*/  MOV R68, R22 ;  /* 0x0000001600447202 */ /* 0x020fe40000000f00 */
[----:B0-----:R-:W-:Y:S02]  /*0d80*/  CS2R R36, SRZ ;  /* 0x0000000000247805 */ /* 0x001fe4000001ff00 */
[----:B------:R-:W-:Y:S02]  /*0d90*/  MOV R70, R23 ;  /* 0x0000001700467202 */ /* 0x000fe40000000f00 */
[----:B------:R-:W-:Y:S02]  /*0da0*/  CS2R R22, SRZ ;  /* 0x0000000000167805 */ /* 0x000fe4000001ff00 */
        /* <DEDUP_REMOVED lines=9> */
[----:B------:R-:W-:Y:S01]  /*0e40*/  CS2R R24, SRZ ;  /* 0x0000000000187805 */ /* 0x000fe2000001ff00 */
[----:B------:R-:W-:Y:S06]  /*0e50*/  @P1 BRA `(.L_x_195) ;  /* 0x0000000000541947 */ /* 0x000fec0003800000 */
[----:B------:R-:W-:Y:S01]  /*0e60*/  IADD3 R48, P0, R48, 0x20, RZ ;  /* 0x0000002030307810 */ /* 0x000fe20007f1e0ff */
[----:B------:R-:W-:Y:S01]  /*0e70*/  ULDC UR4, c[0x0][0x2d0] ;  /* 0x0000b40000047ab9 */ /* 0x000fe20000000800 */
[----:B------:R-:W-:Y:S02]  /*0e80*/  MOV R67, R77 ;  /* 0x0000004d00437202 */ /* 0x000fe40000000f00 */
[----:B------:R-:W-:Y:S02]  /*0e90*/  IADD3.X R11, RZ, R11, RZ, P0, !PT ;  /* 0x0000000bff0b7210 */ /* 0x000fe400007fe4ff */
[----:B------:R-:W-:Y:S01]  /*0ea0*/  ISETP.GE.AND P2, PT, R10, UR4, PT ;  /* 0x000000040a007c0c */ /* 0x000fe2000bf46270 */
[-C--:B------:R-:W-:Y:S01]  /*0eb0*/  IMAD.WIDE.U32 R66, R48, R44.reuse, R66 ;  /* 0x0000002c30427225 */ /* 0x080fe200078e0042 */
[C---:B------:R-:W-:Y:S02]  /*0ec0*/  ISETP.GE.AND P1, PT, R46.reuse, UR4, PT ;  /* 0x000000042e007c0c */ /* 0x040fe4000bf26270 */
[C---:B------:R-:W-:Y:S01]  /*0ed0*/  IADD3 R10, R46.reuse, 0x80, RZ ;  /* 0x000000802e0a7810 */ /* 0x040fe20007ffe0ff */
[----:B------:R-:W-:Y:S01]  /*0ee0*/  IMAD R11, R11, R44, RZ ;  /* 0x0000002c0b0b7224 */ /* 0x000fe200078e02ff */
[----:B------:R-:W-:-:S02]  /*0ef0*/  IADD3 R46, R46, 0xc0, RZ ;  /* 0x000000c02e2e7810 */ /* 0x000fc40007ffe0ff */
[----:B------:R-:W-:Y:S01]  /*0f00*/  ISETP.GE.AND P3, PT, R10, UR4, PT ;  /* 0x000000040a007c0c */ /* 0x000fe2000bf66270 */
[----:B------:R-:W-:Y:S01]  /*0f10*/  IMAD R11, R48, R45, R11 ;  /* 0x0000002d300b7224 */ /* 0x000fe200078e020b */
[----:B------:R-:W-:Y:S01]  /*0f20*/  ISETP.GE.AND P4, PT, R46, UR4, PT ;  /* 0x000000042e007c0c */ /* 0x000fe2000bf86270 */
[----:B------:R-:W-:Y:S02]  /*0f30*/  ULDC.64 UR4, c[0x0][0x280] ;  /* 0x0000a00000047ab9 */ /* 0x000fe40000000a00 */
[----:B------:R-:W-:Y:S02]  /*0f40*/  LEA R10, P0, R66, UR4, 0x1 ;  /* 0x00000004420a7c11 */ /* 0x000fe4000f8008ff */
[----:B------:R-:W-:-:S04]  /*0f50*/  IADD3 R11, R67, R11, RZ ;  /* 0x0000000b430b7210 */ /* 0x000fc80007ffe0ff */
[----:B------:R-:W-:-:S05]  /*0f60*/  LEA.HI.X R11, R66, UR5, R11, 0x1, P0 ;  /* 0x00000005420b7c11 */ /* 0x000fca00080f0c0b */
[----:B------:R0:W5:Y:S04]  /*0f70*/  @!P1 LDG.E.128 R24, desc[UR6][R10.64] ;  /* 0x000000060a189981 */ /* 0x000168000c1e1d00 */
[----:B------:R0:W5:Y:S04]  /*0f80*/  @!P2 LDG.E.128 R20, desc[UR6][R10.64+0x80] ;  /* 0x000080060a14a981 */ /* 0x000168000c1e1d00 */
[----:B------:R0:W5:Y:S04]  /*0f90*/  @!P3 LDG.E.128 R36, desc[UR6][R10.64+0x100] ;  /* 0x000100060a24b981 */ /* 0x000168000c1e1d00 */
[----:B------:R0:W5:Y:S02]  /*0fa0*/  @!P4 LDG.E.128 R40, desc[UR6][R10.64+0x180] ;  /* 0x000180060a28c981 */ /* 0x000164000c1e1d00 */
.L_x_195:
[----:B------:R-:W-:Y:S05]  /*0fb0*/  BSYNC B0 ;  /* 0x0000000000007941 */ /* 0x000fea0003800000 */
.L_x_194:
[----:B0-----:R-:W-:Y:S01]  /*0fc0*/  HADD2.F32 R10, -RZ, R50.H1_H1 ;  /* 0x30000032ff0a7230 */ /* 0x001fe20000004100 */
[----:B------:R-:W-:Y:S01]  /*0fd0*/  LOP3.LUT P0, RZ, R49, 0x7, RZ, 0xc0, !PT ;  /* 0x0000000731ff7812 */ /* 0x000fe2000780c0ff */
[----:B------:R-:W-:Y:S01]  /*0fe0*/  HADD2.F32 R45, -RZ, R28.H1_H1 ;  /* 0x3000001cff2d7230 */ /* 0x000fe20000004100 */
[----:B------:R-:W-:Y:S01]  /*0ff0*/  ULDC.64 UR4, c[0x0][0x478] ;  /* 0x00011e0000047ab9 */ /* 0x000fe20000000a00 */
[----:B------:R-:W-:Y:S02]  /*1000*/  HADD2.F32 R50, -RZ, R50.H0_H0 ;  /* 0x20000032ff327230 */ /* 0x000fe40000004100 */
[----:B------:R-:W-:Y:S02]  /*1010*/  HADD2.F32 R11, -RZ, R28.H0_H0 ;  /* 0x2000001cff0b7230 */ /* 0x000fe40000004100 */
[----:B------:R-:W-:Y:S01]  /*1020*/  FMUL.FTZ R45, R10, R45 ;  /* 0x0000002d0a2d7220 */ /* 0x000fe20000410000 */
[--C-:B------:R-:W-:Y:S02]  /*1030*/  HADD2.F32 R10, -RZ, R52.reuse.H0_H0 ;  /* 0x20000034ff0a7230 */ /* 0x100fe40000004100 */
[----:B------:R-:W-:-:S02]  /*1040*/  HADD2.F32 R52, -RZ, R52.H1_H1 ;  /* 0x30000034ff347230 */ /* 0x000fc40000004100 */
[----:B------:R-:W-:Y:S01]  /*1050*/  FFMA.FTZ R45, R50, R11, R45 ;  /* 0x0000000b322d7223 */ /* 0x000fe2000001002d */
[--C-:B------:R-:W-:Y:S02]  /*1060*/  HADD2.F32 R11, -RZ, R29.reuse.H0_H0 ;  /* 0x2000001dff0b7230 */ /* 0x100fe40000004100 */
[----:B------:R-:W-:Y:S02]  /*1070*/  HADD2.F32 R29, -RZ, R29.H1_H1 ;  /* 0x3000001dff1d7230 */ /* 0x000fe40000004100 */
[----:B------:R-:W-:Y:S02]  /*1080*/  HADD2.F32 R47, -RZ, R65.H0_H0 ;  /* 0x20000041ff2f7230 */ /* 0x000fe40000004100 */
[----:B------:R-:W-:Y:S01]  /*1090*/  FFMA.FTZ R11, R10, R11, R45 ;  /* 0x0000000b0a0b7223 */ /* 0x000fe2000001002d */
[----:B------:R-:W-:Y:S02]  /*10a0*/  HADD2.F32 R10, -RZ, R63.H1_H1 ;  /* 0x3000003fff0a7230 */ /* 0x000fe40000004100 */
[----:B-----5:R-:W-:-:S02]  /*10b0*/  HADD2.F32 R45, -RZ, R24.H1_H1 ;  /* 0x30000018ff2d7230 */ /* 0x020fc40000004100 */
[----:B------:R-:W-:Y:S02]  /*10c0*/  HADD2.F32 R63, -RZ, R63.H0_H0 ;  /* 0x2000003fff3f7230 */ /* 0x000fe40000004100 */
[----:B------:R-:W-:Y:S02]  /*10d0*/  HADD2.F32 R24, -RZ, R24.H0_H0 ;  /* 0x20000018ff187230 */ /* 0x000fe40000004100 */
[----:B------:R-:W-:Y:S01]  /*10e0*/  FMUL.FTZ R10, R10, R45 ;  /* 0x0000002d0a0a7220 */ /* 0x000fe20000410000 */
[----:B------:R-:W-:Y:S01]  /*10f0*/  FFMA.FTZ R45, R52, R29, R11 ;  /* 0x0000001d342d7223 */ /* 0x000fe2000001000b */
[----:B------:R-:W-:Y:S02]  /*1100*/  HADD2.F32 R11, -RZ, R30.H0_H0 ;  /* 0x2000001eff0b7230 */ /* 0x000fe40000004100 */
[----:B------:R-:W-:Y:S01]  /*1110*/  FFMA.FTZ R24, R63, R24, R10 ;  /* 0x000000183f187223 */ /* 0x000fe2000001000a */
[----:B------:R-:W-:Y:S02]  /*1120*/  HADD2.F32 R10, -RZ, R0.H0_H0 ;  /* 0x20000000ff0a7230 */ /* 0x000fe40000004100 */
[----:B------:R-:W-:-:S02]  /*1130*/  HADD2.F32 R28, -RZ, R25.H0_H0 ;  /* 0x20000019ff1c7230 */ /* 0x000fc40000004100 */
[----:B------:R-:W-:Y:S02]  /*1140*/  HADD2.F32 R0, -RZ, R0.H1_H1 ;  /* 0x30000000ff007230 */ /* 0x000fe40000004100 */
[----:B------:R-:W-:Y:S01]  /*1150*/  FFMA.FTZ R11, R10, R11, R45 ;  /* 0x0000000b0a0b7223 */ /* 0x000fe2000001002d */
[----:B------:R-:W-:Y:S02]  /*1160*/  HADD2.F32 R29, -RZ, R30.H1_H1 ;  /* 0x3000001eff1d7230 */ /* 0x000fe40000004100 */
[----:B------:R-:W-:Y:S01]  /*1170*/  FFMA.FTZ R24, R47, R28, R24 ;  /* 0x0000001c2f187223 */ /* 0x000fe20000010018 */
[----:B------:R-:W-:Y:S02]  /*1180*/  HADD2.F32 R65, -RZ, R65.H1_H1 ;  /* 0x30000041ff417230 */ /* 0x000fe40000004100 */
[----:B------:R-:W-:Y:S02]  /*1190*/  HADD2.F32 R10, -RZ, R25.H1_H1 ;  /* 0x30000019ff0a7230 */ /* 0x000fe40000004100 */
[----:B------:R-:W-:Y:S01]  /*11a0*/  FFMA.FTZ R29, R0, R29, R11 ;  /* 0x0000001d001d7223 */ /* 0x000fe2000001000b */
[----:B------:R-:W-:-:S02]  /*11b0*/  HADD2.F32 R25, -RZ, R61.H0_H0 ;  /* 0x2000003dff197230 */ /* 0x000fc40000004100 */
[----:B------:R-:W-:Y:S02]  /*11c0*/  HADD2.F32 R28, -RZ, R26.H0_H0 ;  /* 0x2000001aff1c7230 */ /* 0x000fe40000004100 */
[----:B------:R-:W-:Y:S01]  /*11d0*/  FFMA.FTZ R10, R65, R10, R24 ;  /* 0x0000000a410a7223 */ /* 0x000fe20000010018 */
[----:B------:R-:W-:Y:S02]  /*11e0*/  HADD2.F32 R0, -RZ, R51.H0_H0 ;  /* 0x20000033ff007230 */ /* 0x000fe40000004100 */
[----:B------:R-:W-:Y:S02]  /*11f0*/  HADD2.F32 R11, -RZ, R31.H0_H0 ;  /* 0x2000001fff0b7230 */ /* 0x000fe40000004100 */
[----:B------:R-:W-:Y:S01]  /*1200*/  FFMA.FTZ R25, R25, R28, R10 ;  /* 0x0000001c19197223 */ /* 0x000fe2000001000a */
[----:B------:R-:W-:Y:S02]  /*1210*/  HADD2.F32 R51, -RZ, R51.H1_H1 ;  /* 0x30000033ff337230 */ /* 0x000fe40000004100 */
[----:B------:R-:W-:-:S02]  /*1220*/  HADD2.F32 R10, -RZ, R31.H1_H1 ;  /* 0x3000001fff0a7230 */ /* 0x000fc40000004100 */
[----:B------:R-:W-:Y:S01]  /*1230*/  FFMA.FTZ R24, R0, R11, R29 ;  /* 0x0000000b00187223 */ /* 0x000fe2000001001d */
[----:B------:R-:W-:Y:S02]  /*1240*/  HADD2.F32 R0, -RZ, R2.H0_H0 ;  /* 0x20000002ff007230 */ /* 0x000fe40000004100 */
[----:B------:R-:W-:Y:S02]  /*1250*/  HADD2.F32 R11, -RZ, R73.H0_H0 ;  /* 0x20000049ff0b7230 */ /* 0x000fe40000004100 */
[----:B------:R-:W-:Y:S01]  /*1260*/  FFMA.FTZ R51, R51, R10, R24 ;  /* 0x0000000a33337223 */ /* 0x000fe20000010018 */
[----:B------:R-:W-:Y:S02]  /*1270*/  HADD2.F32 R28, -RZ, R61.H1_H1 ;  /* 0x3000003dff1c7230 */ /* 0x000fe40000004100 */
[----:B------:R-:W-:Y:S02]  /*1280*/  HADD2.F32 R26, -RZ, R26.H1_H1 ;  /* 0x3000001aff1a7230 */ /* 0x000fe40000004100 */
[----:B------:R-:W-:Y:S01]  /*1290*/  FFMA.FTZ R11, R0, R11, R51 ;  /* 0x0000000b000b7223 */ /* 0x000fe20000010033 */
[----:B------:R-:W-:-:S02]  /*12a0*/  HADD2.F32 R0, -RZ, R64.H0_H0 ;  /* 0x20000040ff007230 */ /* 0x000fc40000004100 */
[----:B------:R-:W-:Y:S02]  /*12b0*/  HADD2.F32 R10, -RZ, R27.H0_H0 ;  /* 0x2000001bff0a7230 */ /* 0x000fe40000004100 */
[----:B------:R-:W-:Y:S01]  /*12c0*/  FFMA.FTZ R25, R28, R26, R25 ;  /* 0x0000001a1c197223 */ /* 0x000fe20000010019 */
[----:B------:R-:W-:Y:S02]  /*12d0*/  HADD2.F32 R2, -RZ, R2.H1_H1 ;  /* 0x30000002ff027230 */ /* 0x000fe40000004100 */
[----:B------:R-:W-:Y:S02]  /*12e0*/  HADD2.F32 R73, -RZ, R73.H1_H1 ;  /* 0x30000049ff497230 */ /* 0x000fe40000004100 */
[----:B------:R-:W-:Y:S01]  /*12f0*/  FFMA.FTZ R25, R0, R10, R25 ;  /* 0x0000000a00197223 */ /* 0x000fe20000010019 */
[----:B------:R-:W-:Y:S02]  /*1300*/  HADD2.F32 R0, -RZ, R3.H0_H0 ;  /* 0x20000003ff007230 */ /* 0x000fe40000004100 */
[----:B------:R-:W-:-:S02]  /*1310*/  HADD2.F32 R64, -RZ, R64.H1_H1 ;  /* 0x30000040ff407230 */ /* 0x000fc40000004100 */
[----:B------:R-:W-:Y:S01]  /*1320*/  FFMA.FTZ R73, R2, R73, R11 ;  /* 0x0000004902497223 */ /* 0x000fe2000001000b */
[----:B------:R-:W-:Y:S02]  /*1330*/  HADD2.F32 R11, -RZ, R75.H0_H0 ;  /* 0x2000004bff0b7230 */ /* 0x000fe40000004100 */
[----:B------:R-:W-:Y:S02]  /*1340*/  HADD2.F32 R27, -RZ, R27.H1_H1 ;  /* 0x3000001bff1b7230 */ /* 0x000fe40000004100 */
[----:B------:R-:W-:Y:S02]  /*1350*/  HADD2.F32 R3, -RZ, R3.H1_H1 ;  /* 0x30000003ff037230 */ /* 0x000fe40000004100 */
[----:B------:R-:W-:Y:S01]  /*1360*/  FFMA.FTZ R0, R0, R11, R73 ;  /* 0x0000000b00007223 */ /* 0x000fe20000010049 */
        /* <DEDUP_REMOVED lines=11> */
[----:B------:R-:W-:Y:S02]  /*1420*/  HADD2.F32 R4, -RZ, R4.H1_H1 ;  /* 0x30000004ff047230 */ /* 0x000fe40000004100 */
[----:B------:R-:W-:Y:S02]  /*1430*/  HADD2.F32 R71, -RZ, R71.H1_H1 ;  /* 0x30000047ff477230 */ /* 0x000fe40000004100 */
[----:B------:R-:W-:Y:S01]  /*1440*/  FFMA.FTZ R25, R2, R20, R25 ;  /* 0x0000001402197223 */ /* 0x000fe20000010019 */
[----:B------:R-:W-:Y:S02]  /*1450*/  HADD2.F32 R10, -RZ, R62.H0_H0 ;  /* 0x2000003eff0a7230 */ /* 0x000fe40000004100 */
[----:B------:R-:W-:Y:S02]  /*1460*/  HADD2.F32 R24, -RZ, R21.H0_H0 ;  /* 0x20000015ff187230 */ /* 0x000fe40000004100 */
        /* <DEDUP_REMOVED lines=8> */
[----:B------:R-:W-:-:S02]  /*14f0*/  HADD2.F32 R3, -RZ, R22.H0_H0 ;  /* 0x20000016ff037230 */ /* 0x000fc40000004100 */
[----:B------:R-:W-:Y:S01]  /*1500*/  FFMA.FTZ R25, R62, R21, R25 ;  /* 0x000000153e197223 */ /* 0x000fe20000010019 */
[----:B------:R-:W-:Y:S02]  /*1510*/  HADD2.F32 R4, -RZ, R57.H1_H1 ;  /* 0x30000039ff047230 */ /* 0x000fe40000004100 */
        /* <DEDUP_REMOVED lines=32> */
[----:B------:R-:W-:Y:S02]  /*1720*/  HADD2.F32 R4, -RZ, R8.H0_H0 ;  /* 0x20000008ff047230 */ /* 0x000fe40000004100 */
[----:B------:R-:W-:Y:S02]  /*1730*/  HADD2.F32 R5, -RZ, R68.H0_H0 ;  /* 0x20000044ff057230 */ /* 0x000fe40000004100 */
[----:B------:R-:W-:Y:S01]  /*1740*/  FFMA.FTZ R11, R7, R72, R0 ;  /* 0x00000048070b7223 */ /* 0x000fe20000010000 */
[----:B------:R-:W-:-:S02]  /*1750*/  HADD2.F32 R6, -RZ, R58.H1_H1 ;  /* 0x3000003aff067230 */ /* 0x000fc40000004100 */
[----:B------:R-:W-:Y:S02]  /*1760*/  HADD2.F32 R37, -RZ, R37.H1_H1 ;  /* 0x30000025ff257230 */ /* 0x000fe40000004100 */
[----:B------:R-:W-:Y:S01]  /*1770*/  FFMA.FTZ R27, R4, R5, R11 ;  /* 0x00000005041b7223 */ /* 0x000fe2000001000b */
[----:B------:R-:W-:Y:S02]  /*1780*/  HADD2.F32 R8, -RZ, R8.H1_H1 ;  /* 0x30000008ff087230 */ /* 0x000fe40000004100 */
[----:B------:R-:W-:Y:S02]  /*1790*/  HADD2.F32 R11, -RZ, R68.H1_H1 ;  /* 0x30000044ff0b7230 */ /* 0x000fe40000004100 */
[----:B------:R-:W-:Y:S01]  /*17a0*/  FFMA.FTZ R6, R6, R37, R25 ;  /* 0x0000002506067223 */ /* 0x000fe20000010019 */
[----:B------:R-:W-:Y:S02]  /*17b0*/  HADD2.F32 R29, -RZ, R53.H0_H0 ;  /* 0x20000035ff1d7230 */ /* 0x000fe40000004100 */
[----:B------:R-:W-:-:S02]  /*17c0*/  HADD2.F32 R24, -RZ, R38.H0_H0 ;  /* 0x20000026ff187230 */ /* 0x000fc40000004100 */
[----:B------:R-:W-:Y:S01]  /*17d0*/  FFMA.FTZ R27, R8, R11, R27 ;  /* 0x0000000b081b7223 */ /* 0x000fe2000001001b */
[----:B------:R-:W-:Y:S02]  /*17e0*/  HADD2.F32 R11, -RZ, R70.H0_H0 ;  /* 0x20000046ff0b7230 */ /* 0x000fe40000004100 */
[----:B------:R-:W-:Y:S02]  /*17f0*/  HADD2.F32 R53, -RZ, R53.H1_H1 ;  /* 0x30000035ff357230 */ /* 0x000fe40000004100 */
[----:B------:R-:W-:Y:S01]  /*1800*/  FFMA.FTZ R8, R29, R24, R6 ;  /* 0x000000181d087223 */ /* 0x000fe20000010006 */
[--C-:B------:R-:W-:Y:S02]  /*1810*/  HADD2.F32 R6, -RZ, R9.reuse.H0_H0 ;  /* 0x20000009ff067230 */ /* 0x100fe40000004100 */
[----:B------:R-:W-:Y:S02]  /*1820*/  HADD2.F32 R38, -RZ, R38.H1_H1 ;  /* 0x30000026ff267230 */ /* 0x000fe40000004100 */
[----:B------:R-:W-:-:S02]  /*1830*/  HADD2.F32 R9, -RZ, R9.H1_H1 ;  /* 0x30000009ff097230 */ /* 0x000fc40000004100 */
[----:B------:R-:W-:Y:S01]  /*1840*/  FFMA.FTZ R6, R6, R11, R27 ;  /* 0x0000000b06067223 */ /* 0x000fe2000001001b */
[----:B------:R-:W-:Y:S02]  /*1850*/  HADD2.F32 R70, -RZ, R70.H1_H1 ;  /* 0x30000046ff467230 */ /* 0x000fe40000004100 */
[----:B------:R-:W-:Y:S01]  /*1860*/  FFMA.FTZ R8, R53, R38, R8 ;  /* 0x0000002635087223 */ /* 0x000fe20000010008 */
[----:B------:R-:W-:Y:S02]  /*1870*/  HADD2.F32 R11, -RZ, R56.H0_H0 ;  /* 0x20000038ff0b7230 */ /* 0x000fe40000004100 */
[----:B------:R-:W-:Y:S02]  /*1880*/  HADD2.F32 R24, -RZ, R39.H0_H0 ;  /* 0x20000027ff187230 */ /* 0x000fe40000004100 */
        /* <DEDUP_REMOVED lines=31> */
[----:B------:R-:W-:Y:S02]  /*1a80*/  HADD2.F32 R14, -RZ, R14.H1_H1 ;  /* 0x3000000eff0e7230 */ /* 0x000fe40000004100 */
[----:B------:R-:W-:-:S02]  /*1a90*/  HADD2.F32 R25, -RZ, R34.H1_H1 ;  /* 0x30000022ff197230 */ /* 0x000fc40000004100 */
[----:B------:R-:W-:Y:S01]  /*1aa0*/  FFMA.FTZ R8, R17, R41, R8 ;  /* 0x0000002911087223 */ /* 0x000fe20000010008 */
[----:B------:R-:W-:Y:S02]  /*1ab0*/  HADD2.F32 R3, -RZ, R18.H0_H0 ;  /* 0x20000012ff037230 */ /* 0x000fe40000004100 */
[----:B------:R-:W-:Y:S02]  /*1ac0*/  HADD2.F32 R2, -RZ, R42.H0_H0 ;  /* 0x2000002aff027230 */ /* 0x000fe40000004100 */
        /* <DEDUP_REMOVED lines=15> */
[----:B------:R-:W-:Y:S02]  /*1bc0*/  FFMA.FTZ R8, R3, R2, R8 ;  /* 0x0000000203087223 */ /* 0x000fe40000010008 */
[----:B------:R-:W0:Y:S02]  /*1bd0*/  SHFL.BFLY PT, R3, R0, 0x4, 0x1f ;  /* 0x0c801f0000037f89 */ /* 0x000e2400000e0000 */
[----:B------:R-:W-:-:S05]  /*1be0*/  FFMA.FTZ R8, R19, R43, R8 ;  /* 0x0000002b13087223 */ /* 0x000fca0000010008 */
[----:B------:R-:W1:Y:S01]  /*1bf0*/  SHFL.BFLY PT, R5, R8, 0x4, 0x1f ;  /* 0x0c801f0008057f89 */ /* 0x000e6200000e0000 */
[----:B0-----:R-:W-:Y:S01]  /*1c00*/  FADD.FTZ R3, R0, R3 ;  /* 0x0000000300037221 */ /* 0x001fe20000010000 */
[----:B------:R-:W-:Y:S02]  /*1c10*/  SHF.R.S32.HI R0, RZ, 0x1f, R54 ;  /* 0x0000001fff007819 */ /* 0x000fe40000011436 */
[----:B------:R-:W-:Y:S02]  /*1c20*/  LEA.HI R54, P1, R49, R54, RZ, 0x1d ;  /* 0x0000003631367211 */ /* 0x000fe4000783e8ff */
[----:B------:R-:W0:Y:S01]  /*1c30*/  SHFL.BFLY PT, R2, R3, 0x2, 0x1f ;  /* 0x0c401f0003027f89 */ /* 0x000e2200000e0000 */
[----:B-1----:R-:W-:-:S05]  /*1c40*/  FADD.FTZ R6, R8, R5 ;  /* 0x0000000508067221 */ /* 0x002fca0000010000 */
[----:B------:R-:W1:Y:S01]  /*1c50*/  SHFL.BFLY PT, R7, R6, 0x2, 0x1f ;  /* 0x0c401f0006077f89 */ /* 0x000e6200000e0000 */
[----:B0-----:R-:W-:Y:S01]  /*1c60*/  FADD.FTZ R4, R3, R2 ;  /* 0x0000000203047221 */ /* 0x001fe20000010000 */
[----:B------:R-:W-:Y:S02]  /*1c70*/  IADD3.X R3, RZ, R0, RZ, P1, !PT ;  /* 0x00000000ff037210 */ /* 0x000fe40000ffe4ff */
[----:B------:R-:W-:Y:S01]  /*1c80*/  LEA R2, P1, R54, UR4, 0x2 ;  /* 0x0000000436027c11 */ /* 0x000fe2000f8210ff */
[----:B------:R-:W-:Y:S01]  /*1c90*/  ULDC UR4, c[0x0][0x384] ;  /* 0x0000e10000047ab9 */ /* 0x000fe20000000800 */
[----:B------:R-:W0:Y:S01]  /*1ca0*/  SHFL.BFLY PT, R5, R4, 0x1, 0x1f ;  /* 0x0c201f0004057f89 */ /* 0x000e2200000e0000 */
[----:B-1----:R-:W-:Y:S01]  /*1cb0*/  FADD.FTZ R7, R6, R7 ;  /* 0x0000000706077221 */ /* 0x002fe20000010000 */
[----:B------:R-:W-:-:S04]  /*1cc0*/  LEA.HI.X R3, R54, UR5, R3, 0x2, P1 ;  /* 0x0000000536037c11 */ /* 0x000fc800088f1403 */
[----:B------:R-:W1:Y:S01]  /*1cd0*/  SHFL.BFLY PT, R10, R7, 0x1, 0x1f ;  /* 0x0c201f00070a7f89 */ /* 0x000e6200000e0000 */
[----:B0-----:R-:W-:-:S04]  /*1ce0*/  FADD.FTZ R5, R4, R5 ;  /* 0x0000000504057221 */ /* 0x001fc80000010000 */
[----:B------:R-:W-:Y:S01]  /*1cf0*/  FMUL.FTZ R5, R5, UR4 ;  /* 0x0000000405057c20 */ /* 0x000fe20008410000 */
[----:B-1----:R-:W-:-:S04]  /*1d00*/  FADD.FTZ R10, R7, R10 ;  /* 0x0000000a070a7221 */ /* 0x002fc80000010000 */
[----:B------:R0:W-:Y:S01]  /*1d10*/  @!P0 STG.E desc[UR6][R2.64], R5 ;  /* 0x0000000502008986 */ /* 0x0001e2000c101906 */
[----:B------:R-:W-:Y:S01]  /*1d20*/  FMUL.FTZ R7, R10, UR4 ;  /* 0x000000040a077c20 */ /* 0x000fe20008410000 */
[----:B------:R-:W-:Y:S06]  /*1d30*/  @P0 EXIT ;  /* 0x000000000000094d */ /* 0x000fec0003800000 */
[----:B------:R-:W-:Y:S01]  /*1d40*/  STG.E desc[UR6][R2.64+0x80], R7 ;  /* 0x0000800702007986 */ /* 0x000fe2000c101906 */
[----:B------:R-:W-:Y:S05]  /*1d50*/  EXIT ;  /* 0x000000000000794d */ /* 0x000fea0003800000 */
.L_x_196:
        /* <DEDUP_REMOVED lines=10> */
.L_x_1036:


//--------------------- .text._ZN5flash25flash_bwd_dot_do_o_kernelILb1E23Flash_bwd_kernel_traitsILi256ELi64ELi32ELi8ELi4ELi1ELi2ELb1ELb1EN7cutlass6half_tE19Flash_kernel_traitsILi256ELi64ELi32ELi8ES3_EEEEvNS_16Flash_bwd_paramsE --------------------------
	.section	.text._ZN5flash25flash_bwd_dot_do_o_kernelILb1E23Flash_bwd_kernel_traitsILi256ELi64ELi32ELi8ELi4ELi1ELi2ELb1ELb1EN7cutlass6half_tE19Flash_kernel_traitsILi256ELi64ELi32ELi8ES3_EEEEvNS_16Flash_bwd_paramsE,"ax",@progbits
	.align	128
        .global         _ZN5flash25flash_bwd_dot_do_o_kernelILb1E23Flash_bwd_kernel_traitsILi256ELi64ELi32ELi8ELi4ELi1ELi2ELb1ELb1EN7cutlass6half_tE19Flash_kernel_traitsILi256ELi64ELi32ELi8ES3_EEEEvNS_16Flash_bwd_paramsE
        .type           _ZN5flash25flash_bwd_dot_do_o_kernelILb1E23Flash_bwd_kernel_traitsILi256ELi64ELi32ELi8ELi4ELi1ELi2ELb1ELb1EN7cutlass6half_tE19Flash_kernel_traitsILi256ELi64ELi32ELi8ES3_EEEEvNS_16Flash_bwd_paramsE,@function
        .size           _ZN5flash25flash_bwd_dot_do_o_kernelILb1E23Flash_bwd_kernel_traitsILi256ELi64ELi32ELi8ELi4ELi1ELi2ELb1ELb1EN7cutlass6half_tE19Flash_kernel_traitsILi256ELi64ELi32ELi8ES3_EEEEvNS_16Flash_bwd_paramsE,(.L_x_1037 - _ZN5flash25flash_bwd_dot_do_o_kernelILb1E23Flash_bwd_kernel_traitsILi256ELi64ELi32ELi8ELi4ELi1ELi2ELb1ELb1EN7cutlass6half_tE19Flash_kernel_traitsILi256ELi64ELi32ELi8ES3_EEEEvNS_16Flash_bwd_paramsE)
        .other          _ZN5flash25flash_bwd_dot_do_o_kernelILb1E23Flash_bwd_kernel_traitsILi256ELi64ELi32ELi8ELi4ELi1ELi2ELb1ELb1EN7cutlass6half_tE19Flash_kernel_traitsILi256ELi64ELi32ELi8ES3_EEEEvNS_16Flash_bwd_paramsE,@"STO_CUDA_ENTRY STV_DEFAULT"
_ZN5flash25flash_bwd_dot_do_o_kernelILb1E23Flash_bwd_kernel_traitsILi256ELi64ELi32ELi8ELi4ELi1ELi2ELb1ELb1EN7cutlass6half_tE19Flash_kernel_traitsILi256ELi64ELi32ELi8ES3_EEEEvNS_16Flash_bwd_paramsE:
.text._ZN5flash25flash_bwd_dot_do_o_kernelILb1E23Flash_bwd_kernel_traitsILi256ELi64ELi32ELi8ELi4ELi1ELi2ELb1ELb1EN7cutlass6half_tE19Flash_kernel_traitsILi256ELi64ELi32ELi8ES3_EEEEvNS_16Flash_bwd_paramsE:
[----:B------:R-:W-:Y:S01]  /*0000*/  LDC R1, c[0x0][0x28] ;  /* 0x00000a00ff017b82 */ /* 0x000fe20000000800 */
[----:B------:R-:W0:Y:S07]  /*0010*/  S2R R52, SR_CTAID.Y ;  /* 0x0000000000347919 */ /* 0x000e2e0000002600 */
[----:B------:R-:W0:Y:S01]  /*0020*/  LDC.64 R2, c[0x0][0x2f0] ;  /* 0x0000bc00ff027b82 */ /* 0x000e220000000a00 */
[----:B------:R-:W-:Y:S01]  /*0030*/  ULDC.64 UR4, c[0x0][0x2f0] ;  /* 0x0000bc0000047ab9 */ /* 0x000fe20000000a00 */
[----:B------:R-:W-:-:S02]  /*0040*/  MOV R15, 0xffffffff ;  /* 0xffffffff000f7802 */ /* 0x000fc40000000f00 */
[----:B------:R-:W-:-:S04]  /*0050*/  ISETP.NE.U32.AND P0, PT, RZ, UR4, PT ;  /* 0x00000004ff007c0c */ /* 0x000fc8000bf05070 */
[----:B------:R-:W-:Y:S01]  /*0060*/  ISETP.NE.AND.EX P0, PT, RZ, UR5, PT, P0 ;  /* 0x00000005ff007c0c */ /* 0x000fe2000bf05300 */
[----:B------:R-:W-:Y:S01]  /*0070*/  ULDC.64 UR4, c[0x0][0x208] ;  /* 0x0000820000047ab9 */ /* 0x000fe20000000a00 */
[----:B0-----:R-:W-:-:S11]  /*0080*/  IMAD.WIDE R2, R52, 0x4, R2 ;  /* 0x0000000434027825 */ /* 0x001fd600078e0202 */
[----:B------:R-:W2:Y:S04]  /*0090*/  @P0 LDG.E R15, desc[UR4][R2.64] ;  /* 0x00000004020f0981 */ /* 0x000ea8000c1e1900 */
[----:B------:R-:W2:Y:S01]  /*00a0*/  @P0 LDG.E R0, desc[UR4][R2.64+0x4] ;  /* 0x0000040402000981 */ /* 0x000ea2000c1e1900 */
[----:B------:R-:W0:Y:S02]  /*00b0*/  S2R R5, SR_CTAID.X ;  /* 0x0000000000057919 */ /* 0x000e240000002500 */
[----:B0-----:R-:W-:Y:S02]  /*00c0*/  SHF.L.U32 R5, R5, 0x6, RZ ;  /* 0x0000000605057819 */ /* 0x001fe400000006ff */
[----:B--2---:R-:W-:-:S06]  /*00d0*/  @P0 IADD3 R0, R0, -R15, RZ ;  /* 0x8000000f00000210 */ /* 0x004fcc0007ffe0ff */
[----:B------:R-:W0:Y:S02]  /*00e0*/  @!P0 LDC R0, c[0x0][0x2c4] ;  /* 0x0000b100ff008b82 */ /* 0x000e240000000800 */
[----:B0-----:R-:W-:-:S13]  /*00f0*/  ISETP.GT.AND P1, PT, R0, R5, PT ;  /* 0x000000050000720c */ /* 0x001fda0003f24270 */
[----:B------:R-:W-:Y:S05]  /*0100*/  @!P1 EXIT ;  /* 0x000000000000994d */ /* 0x000fea0003800000 */
[----:B------:R-:W-:Y:S01]  /*0110*/  ISETP.NE.AND P1, PT, R15, -0x1, PT ;  /* 0xffffffff0f00780c */ /* 0x000fe20003f25270 */
[----:B------:R-:W0:Y:S01]  /*0120*/  LDC R31, c[0x0][0x2d4] ;  /* 0x0000b500ff1f7b82 */ /* 0x000e220000000800 */
[----:B------:R-:W-:Y:S01]  /*0130*/  IMAD.WIDE R2, R52, 0x80, RZ ;  /* 0x0000008034027825 */ /* 0x000fe200078e02ff */
[----:B------:R-:W1:Y:S01]  /*0140*/  S2R R55, SR_TID.X ;  /* 0x0000000000377919 */ /* 0x000e620000002100 */
[----:B------:R-:W-:Y:S01]  /*0150*/  HFMA2.MMA R27, -RZ, RZ, 0, 0 ;  /* 0x00000000ff1b7435 */ /* 0x000fe200000001ff */
[----:B------:R-:W-:Y:S01]  /*0160*/  SEL R12, R2, RZ, P0 ;  /* 0x000000ff020c7207 */ /* 0x000fe20000000000 */
[----:B------:R-:W2:Y:S03]  /*0170*/  S2R R25, SR_CTAID.Z ;  /* 0x0000000000197919 */ /* 0x000ea60000002700 */
[----:B------:R-:W3:Y:S01]  /*0180*/  LDC R53, c[0x0][0x270] ;  /* 0x00009c00ff357b82 */ /* 0x000ee20000000800 */
[----:B------:R-:W-:-:S02]  /*0190*/  SEL R19, R3, RZ, P0 ;  /* 0x000000ff03137207 */ /* 0x000fc40000000000 */
[----:B------:R-:W-:Y:S02]  /*01a0*/  IADD3 R17, P0, R5, R12, RZ ;  /* 0x0000000c05117210 */ /* 0x000fe40007f1e0ff */
[----:B------:R-:W-:Y:S02]  /*01b0*/  @!P1 SHF.R.S32.HI R7, RZ, 0x1f, R52 ;  /* 0x0000001fff079819 */ /* 0x000fe40000011434 */
[----:B------:R-:W-:Y:S01]  /*01c0*/  SHF.R.S32.HI R12, RZ, 0x1f, R5 ;  /* 0x0000001fff0c7819 */ /* 0x000fe20000011405 */
[----:B------:R-:W4:Y:S01]  /*01d0*/  @!P1 LDC.64 R8, c[0x0][0x418] ;  /* 0x00010600ff089b82 */ /* 0x000f220000000a00 */
[----:B------:R-:W-:-:S07]  /*01e0*/  @P1 MOV R23, R15 ;  /* 0x0000000f00171202 */ /* 0x000fce0000000f00 */
[----:B------:R-:W5:Y:S01]  /*01f0*/  @P1 LDC.64 R10, c[0x0][0x420] ;  /* 0x00010800ff0a1b82 */ /* 0x000f620000000a00 */
[----:B0-----:R-:W-:-:S07]  /*0200*/  IMAD.WIDE R2, R52, R31, RZ ;  /* 0x0000001f34027225 */ /* 0x001fce00078e02ff */
[----:B------:R-:W0:Y:S01]  /*0210*/  @P1 LDC.64 R20, c[0x0][0x298] ;  /* 0x0000a600ff141b82 */ /* 0x000e220000000a00 */
[----:B---3--:R-:W-:-:S07]  /*0220*/  IMAD R3, R3, R53, RZ ;  /* 0x0000003503037224 */ /* 0x008fce00078e02ff */
[----:B------:R-:W3:Y:S01]  /*0230*/  LDC R18, c[0x0][0x2dc] ;  /* 0x0000b700ff127b82 */ /* 0x000ee20000000800 */
[----:B----4-:R-:W-:-:S04]  /*0240*/  @!P1 IMAD R4, R7, R8, RZ ;  /* 0x0000000807049224 */ /* 0x010fc800078e02ff */
[C---:B------:R-:W-:Y:S02]  /*0250*/  @!P1 IMAD R13, R52.reuse, R9, R4 ;  /* 0x00000009340d9224 */ /* 0x040fe400078e0204 */
[----:B------:R-:W-:-:S04]  /*0260*/  @!P1 IMAD.WIDE.U32 R8, R52, R8, RZ ;  /* 0x0000000834089225 */ /* 0x000fc800078e00ff */
[----:B-----5:R-:W-:-:S04]  /*0270*/  @P1 IMAD.WIDE.U32 R6, R15, R10, RZ ;  /* 0x0000000a0f061225 */ /* 0x020fc800078e00ff */
[C---:B------:R-:W-:Y:S01]  /*0280*/  @P1 IMAD R4, R15.reuse, R11, R7 ;  /* 0x0000000b0f041224 */ /* 0x040fe200078e0207 */
[----:B------:R-:W-:Y:S02]  /*0290*/  SHF.R.S32.HI R11, RZ, 0x1f, R53 ;  /* 0x0000001fff0b7819 */ /* 0x000fe40000011435 */
[----:B------:R-:W-:Y:S01]  /*02a0*/  @P1 MOV R29, R6 ;  /* 0x00000006001d1202 */ /* 0x000fe20000000f00 */
[----:B0-----:R-:W-:Y:S01]  /*02b0*/  @P1 IMAD.WIDE.U32 R6, R15, R20, RZ ;  /* 0x000000140f061225 */ /* 0x001fe200078e00ff */
[----:B------:R-:W-:-:S03]  /*02c0*/  @!P1 IADD3 R4, R9, R13, RZ ;  /* 0x0000000d09049210 */ /* 0x000fc60007ffe0ff */
[C---:B------:R-:W-:Y:S01]  /*02d0*/  IMAD R3, R2.reuse, R11, R3 ;  /* 0x0000000b02037224 */ /* 0x040fe200078e0203 */
[----:B------:R-:W-:Y:S01]  /*02e0*/  @P1 MOV R39, R6 ;  /* 0x0000000600271202 */ /* 0x000fe20000000f00 */
[----:B------:R-:W-:Y:S01]  /*02f0*/  IMAD.WIDE.U32 R10, R2, R53, RZ ;  /* 0x00000035020a7225 */ /* 0x000fe200078e00ff */
[----:B---3--:R-:W-:-:S03]  /*0300*/  SHF.R.S32.HI R13, RZ, 0x1f, R18 ;  /* 0x0000001fff0d7819 */ /* 0x008fc60000011412 */
[----:B------:R-:W-:Y:S01]  /*0310*/  @P1 IMAD R21, R15, R21, R7 ;  /* 0x000000150f151224 */ /* 0x000fe200078e0207 */
[----:B------:R-:W-:Y:S01]  /*0320*/  IADD3 R6, R11, R3, RZ ;  /* 0x000000030b067210 */ /* 0x000fe20007ffe0ff */
[----:B------:R-:W-:-:S04]  /*0330*/  IMAD.WIDE R2, R53, R18, RZ ;  /* 0x0000001235027225 */ /* 0x000fc800078e02ff */
[----:B------:R-:W-:Y:S01]  /*0340*/  IMAD R16, R6, R18, RZ ;  /* 0x0000001206107224 */ /* 0x000fe200078e02ff */
[----:B-12---:R-:W-:Y:S06]  /*0350*/  @P1 BRA `(.L_x_197) ;  /* 0x0000000000201947 */ /* 0x006fec0003800000 */
[----:B------:R-:W0:Y:S01]  /*0360*/  LDC.64 R20, c[0x0][0x290] ;  /* 0x0000a400ff147b82 */ /* 0x000e220000000a00 */
[----:B------:R-:W-:Y:S02]  /*0370*/  SHF.R.S32.HI R7, RZ, 0x1f, R52 ;  /* 0x0000001fff077819 */ /* 0x000fe40000011434 */
[----:B------:R-:W-:-:S03]  /*0380*/  MOV R23, 0xffffffff ;  /* 0xffffffff00177802 */ /* 0x000fc60000000f00 */
[-C--:B0-----:R-:W-:Y:S02]  /*0390*/  IMAD R14, R7, R20.reuse, RZ ;  /* 0x00000014070e7224 */ /* 0x081fe400078e02ff */
[----:B------:R-:W-:-:S04]  /*03a0*/  IMAD.WIDE.U32 R6, R52, R20, RZ ;  /* 0x0000001434067225 */ /* 0x000fc800078e00ff */
[----:B------:R-:W-:Y:S01]  /*03b0*/  IMAD R21, R52, R21, R14 ;  /* 0x0000001534157224 */ /* 0x000fe200078e020e */
[----:B------:R-:W-:-:S04]  /*03c0*/  MOV R39, R6 ;  /* 0x0000000600277202 */ /* 0x000fc80000000f00 */
[----:B------:R-:W-:-:S07]  /*03d0*/  IADD3 R21, R7, R21, RZ ;  /* 0x0000001507157210 */ /* 0x000fce0007ffe0ff */
.L_x_197:
[----:B------:R-:W-:Y:S01]  /*03e0*/  ULDC.U8 UR6, c[0x0][0x3d8] ;  /* 0x0000f60000067ab9 */ /* 0x000fe20000000000 */
[----:B------:R-:W-:Y:S01]  /*03f0*/  IADD3.X R7, R12, R19, RZ, P0, !PT ;  /* 0x000000130c077210 */ /* 0x000fe200007fe4ff */
[----:B------:R-:W-:Y:S01]  /*0400*/  IMAD R9, R13, R10, R16 ;  /* 0x0000000a0d097224 */ /* 0x000fe200078e0210 */
[----:B------:R-:W-:Y:S01]  /*0410*/  ISETP.NE.AND P0, PT, RZ, UR6, PT ;  /* 0x00000006ff007c0c */ /* 0x000fe2000bf05270 */
[----:B------:R-:W-:Y:S01]  /*0420*/  IMAD R6, R3, R23, RZ ;  /* 0x0000001703067224 */ /* 0x000fe200078e02ff */
[----:B------:R-:W-:Y:S01]  /*0430*/  @!P1 MOV R29, R8 ;  /* 0x00000008001d9202 */ /* 0x000fe20000000f00 */
[----:B------:R-:W-:Y:S01]  /*0440*/  IMAD.WIDE.U32 R10, R10, R18, RZ ;  /* 0x000000120a0a7225 */ /* 0x000fe200078e00ff */
[----:B------:R-:W-:-:S03]  /*0450*/  SHF.R.S32.HI R24, RZ, 0x1f, R25 ;  /* 0x0000001fff187819 */ /* 0x000fc60000011419 */
[----:B------:R-:W-:Y:S01]  /*0460*/  IMAD R14, R7, R2, RZ ;  /* 0x00000002070e7224 */ /* 0x000fe200078e02ff */
[----:B------:R-:W-:Y:S01]  /*0470*/  IADD3 R16, R11, R9, RZ ;  /* 0x000000090b107210 */ /* 0x000fe20007ffe0ff */
[C---:B------:R-:W-:Y:S02]  /*0480*/  IMAD R27, R2.reuse, R27, R6 ;  /* 0x0000001b021b7224 */ /* 0x040fe400078e0206 */
[----:B------:R-:W-:-:S04]  /*0490*/  IMAD.WIDE.U32 R6, R2, R23, RZ ;  /* 0x0000001702067225 */ /* 0x000fc800078e00ff */
[----:B------:R-:W-:Y:S01]  /*04a0*/  IMAD R13, R25, R18, RZ ;  /* 0x00000012190d7224 */ /* 0x000fe200078e02ff */
[----:B------:R-:W-:Y:S01]  /*04b0*/  @P1 IADD3 R16, R7, R27, RZ ;  /* 0x0000001b07101210 */ /* 0x000fe20007ffe0ff */
[----:B------:R-:W-:-:S03]  /*04c0*/  IMAD.WIDE.U32 R8, R17, R2, RZ ;  /* 0x0000000211087225 */ /* 0x000fc600078e00ff */
[----:B------:R-:W-:Y:S01]  /*04d0*/  SHF.R.S32.HI R7, RZ, 0x1f, R13 ;  /* 0x0000001fff077819 */ /* 0x000fe2000001140d */
[----:B------:R-:W-:Y:S01]  /*04e0*/  IMAD R3, R3, R17, R14 ;  /* 0x0000001103037224 */ /* 0x000fe200078e020e */
[----:B------:R-:W-:-:S04]  /*04f0*/  SEL R14, R10, R6, !P1 ;  /* 0x000000060a0e7207 */ /* 0x000fc80004800000 */
[----:B------:R-:W-:Y:S01]  /*0500*/  IADD3 R10, R9, R3, RZ ;  /* 0x00000003090a7210 */ /* 0x000fe20007ffe0ff */
[----:B------:R-:W-:Y:S06]  /*0510*/  @!P0 BRA `(.L_x_198) ;  /* 0x00000000001c8947 */ /* 0x000fec0003800000 */
[----:B------:R-:W0:Y:S01]  /*0520*/  LDC R2, c[0x0][0x2c0] ;  /* 0x0000b000ff027b82 */ /* 0x000e220000000800 */
[----:B------:R-:W-:-:S05]  /*0530*/  @!P1 IMAD R15, R52, R31, RZ ;  /* 0x0000001f340f9224 */ /* 0x000fca00078e02ff */
[----:B------:R-:W-:Y:S02]  /*0540*/  LEA R3, R52, R15, 0x7 ;  /* 0x0000000f34037211 */ /* 0x000fe400078e38ff */
[----:B------:R-:W0:Y:S02]  /*0550*/  LDC R11, c[0x0][0x2e4] ;  /* 0x0000b900ff0b7b82 */ /* 0x000e240000000800 */
[----:B0-----:R-:W-:-:S05]  /*0560*/  LEA R2, R2, R11, 0x7 ;  /* 0x0000000b02027211 */ /* 0x001fca00078e38ff */
[----:B------:R-:W-:Y:S01]  /*0570*/  IMAD R52, R2, R25, R3 ;  /* 0x0000001902347224 */ /* 0x000fe200078e0203 */
[----:B------:R-:W-:Y:S06]  /*0580*/  BRA `(.L_x_199) ;  /* 0x0000000000087947 */ /* 0x000fec0003800000 */
.L_x_198:
[----:B------:R-:W-:-:S04]  /*0590*/  IMAD R52, R52, R53, R25 ;  /* 0x0000003534347224 */ /* 0x000fc800078e0219 */
[----:B------:R-:W-:-:S07]  /*05a0*/  IMAD R52, R52, R31, RZ ;  /* 0x0000001f34347224 */ /* 0x000fce00078e02ff */
.L_x_199:
[----:B------:R-:W-:Y:S01]  /*05b0*/  SHF.R.S32.HI R2, RZ, 0x1f, R55 ;  /* 0x0000001fff027819 */ /* 0x000fe20000011437 */
[----:B------:R-:W-:Y:S01]  /*05c0*/  IMAD R53, R53, R18, RZ ;  /* 0x0000001235357224 */ /* 0x000fe200078e02ff */
[----:B------:R-:W-:Y:S01]  /*05d0*/  IADD3 R9, P0, P1, R8, R14, R13 ;  /* 0x0000000e08097210 */ /* 0x000fe2000791e00d */
[----:B------:R-:W-:Y:S01]  /*05e0*/  ULDC.64 UR10, c[0x0][0x420] ;  /* 0x00010800000a7ab9 */ /* 0x000fe20000000a00 */
[-C--:B------:R-:W-:Y:S01]  /*05f0*/  LEA.HI R3, R2, R55.reuse, RZ, 0x4 ;  /* 0x0000003702037211 */ /* 0x080fe200078f20ff */
[----:B------:R-:W-:Y:S01]  /*0600*/  IMAD R8, R12, UR10, RZ ;  /* 0x0000000a0c087c24 */ /* 0x000fe2000f8e02ff */
[-C--:B------:R-:W-:Y:S01]  /*0610*/  LEA.HI R51, R2, R55.reuse, RZ, 0x3 ;  /* 0x0000003702337211 */ /* 0x080fe200078f18ff */
[----:B------:R-:W-:Y:S01]  /*0620*/  ULDC.64 UR12, c[0x0][0x298] ;  /* 0x0000a600000c7ab9 */ /* 0x000fe20000000a00 */
[----:B------:R-:W-:Y:S01]  /*0630*/  LOP3.LUT R6, R3, 0x3ffffff0, RZ, 0xc0, !PT ;  /* 0x3ffffff003067812 */ /* 0x000fe200078ec0ff */
[----:B------:R-:W-:Y:S01]  /*0640*/  IMAD R13, R5, UR11, R8 ;  /* 0x0000000b050d7c24 */ /* 0x000fe2000f8e0208 */
[----:B------:R-:W-:Y:S01]  /*0650*/  LOP3.LUT R2, R51, 0x1ffffff8, RZ, 0xc0, !PT ;  /* 0x1ffffff833027812 */ /* 0x000fe200078ec0ff */
[----:B------:R-:W-:Y:S01]  /*0660*/  ULDC.64 UR8, c[0x0][0x428] ;  /* 0x00010a0000087ab9 */ /* 0x000fe20000000a00 */
[-C--:B------:R-:W-:Y:S01]  /*0670*/  IADD3 R6, -R6, R55.reuse, RZ ;  /* 0x0000003706067210 */ /* 0x080fe20007ffe1ff */
[----:B------:R-:W-:Y:S01]  /*0680*/  IMAD R12, R12, UR12, RZ ;  /* 0x0000000c0c0c7c24 */ /* 0x000fe2000f8e02ff */
[----:B------:R-:W-:Y:S01]  /*0690*/  SHF.R.S32.HI R3, RZ, 0x4, R3 ;  /* 0x00000004ff037819 */ /* 0x000fe20000011403 */
[----:B------:R-:W-:Y:S01]  /*06a0*/  ULDC.64 UR6, c[0x0][0x400] ;  /* 0x0001000000067ab9 */ /* 0x000fe20000000a00 */
[----:B------:R-:W-:Y:S01]  /*06b0*/  SHF.L.U32 R6, R6, 0x2, RZ ;  /* 0x0000000206067819 */ /* 0x000fe200000006ff */
[----:B------:R-:W-:Y:S01]  /*06c0*/  IMAD R12, R5, UR13, R12 ;  /* 0x0000000d050c7c24 */ /* 0x000fe2000f8e020c */
[----:B------:R-:W-:Y:S01]  /*06d0*/  IADD3 R2, -R2, R55, RZ ;  /* 0x0000003702027210 */ /* 0x000fe20007ffe1ff */
[----:B------:R-:W-:Y:S01]  /*06e0*/  BSSY B0, `(.L_x_200) ;  /* 0x0000039000007945 */ /* 0x000fe20003800000 */
[----:B------:R-:W-:Y:S01]  /*06f0*/  IADD3.X R7, R10, R16, R7, P0, P1 ;  /* 0x000000100a077210 */ /* 0x000fe200007e2407 */
[----:B------:R-:W-:Y:S01]  /*0700*/  IMAD R6, R3, R53, R6 ;  /* 0x0000003503067224 */ /* 0x000fe200078e0206 */
[----:B------:R-:W-:-:S02]  /*0710*/  SHF.L.U32 R2, R2, 0x3, RZ ;  /* 0x0000000302027819 */ /* 0x000fc400000006ff */
[----:B------:R-:W-:Y:S02]  /*0720*/  CS2R R44, SRZ ;  /* 0x00000000002c7805 */ /* 0x000fe4000001ff00 */
[----:B------:R-:W-:Y:S02]  /*0730*/  SHF.R.S32.HI R51, RZ, 0x3, R51 ;  /* 0x00000003ff337819 */ /* 0x000fe40000011433 */
[----:B------:R-:W-:Y:S02]  /*0740*/  CS2R R46, SRZ ;  /* 0x00000000002e7805 */ /* 0x000fe4000001ff00 */
[----:B------:R-:W-:Y:S02]  /*0750*/  SHF.R.S32.HI R3, RZ, 0x1f, R2 ;  /* 0x0000001fff037819 */ /* 0x000fe40000011402 */
[----:B------:R-:W-:Y:S02]  /*0760*/  CS2R R40, SRZ ;  /* 0x0000000000287805 */ /* 0x000fe4000001ff00 */
[----:B------:R-:W-:-:S02]  /*0770*/  IADD3 R10, P0, R6, R9, RZ ;  /* 0x00000009060a7210 */ /* 0x000fc40007f1e0ff */
[----:B------:R-:W-:Y:S02]  /*0780*/  CS2R R42, SRZ ;  /* 0x00000000002a7805 */ /* 0x000fe4000001ff00 */
[C---:B------:R-:W-:Y:S01]  /*0790*/  IADD3 R52, R5.reuse, R52, RZ ;  /* 0x0000003405347210 */ /* 0x040fe20007ffe0ff */
[C-C-:B------:R-:W-:Y:S01]  /*07a0*/  IMAD.WIDE.U32 R8, R5.reuse, UR12, R2.reuse ;  /* 0x0000000c05087c25 */ /* 0x140fe2000f8e0002 */
[----:B------:R-:W-:Y:S02]  /*07b0*/  LEA.HI.X.SX32 R11, R6, R7, 0x1, P0 ;  /* 0x00000007060b7211 */ /* 0x000fe400000f0eff */
[----:B------:R-:W-:Y:S02]  /*07c0*/  CS2R R16, SRZ ;  /* 0x0000000000107805 */ /* 0x000fe4000001ff00 */
[C---:B------:R-:W-:Y:S01]  /*07d0*/  LEA R36, P2, R10.reuse, UR6, 0x2 ;  /* 0x000000060a247c11 */ /* 0x040fe2000f8410ff */
[----:B------:R-:W-:Y:S01]  /*07e0*/  IMAD.WIDE.U32 R6, R5, UR10, R2 ;  /* 0x0000000a05067c25 */ /* 0x000fe2000f8e0002 */
[----:B------:R-:W-:Y:S01]  /*07f0*/  IADD3 R38, P3, R39, R8, RZ ;  /* 0x0000000827267210 */ /* 0x000fe20007f7e0ff */
[----:B------:R-:W-:Y:S01]  /*0800*/  HFMA2.MMA R8, -RZ, RZ, 0, 0 ;  /* 0x00000000ff087435 */ /* 0x000fe200000001ff */
[----:B------:R-:W-:-:S02]  /*0810*/  LEA.HI.X R37, R10, UR7, R11, 0x2, P2 ;  /* 0x000000070a257c11 */ /* 0x000fc400090f140b */
[----:B------:R-:W-:Y:S02]  /*0820*/  CS2R R18, SRZ ;  /* 0x0000000000127805 */ /* 0x000fe4000001ff00 */
[----:B------:R-:W-:Y:S02]  /*0830*/  IADD3 R26, P0, R29, R6, RZ ;  /* 0x000000061d1a7210 */ /* 0x000fe40007f1e0ff */
[----:B------:R-:W-:Y:S02]  /*0840*/  IADD3 R6, -R5, R0, RZ ;  /* 0x0000000005067210 */ /* 0x000fe40007ffe1ff */
[----:B------:R-:W-:Y:S01]  /*0850*/  IADD3.X R27, R4, R7, R13, P0, !PT ;  /* 0x00000007041b7210 */ /* 0x000fe200007fe40d */
[----:B------:R-:W-:Y:S01]  /*0860*/  IMAD R4, R24, UR8, RZ ;  /* 0x0000000818047c24 */ /* 0x000fe2000f8e02ff */
[CC--:B------:R-:W-:Y:S02]  /*0870*/  ISETP.GE.AND P0, PT, R51.reuse, R6.reuse, PT ;  /* 0x000000063300720c */ /* 0x0c0fe40003f06270 */
[----:B------:R-:W-:Y:S01]  /*0880*/  IADD3 R0, R51, 0x20, RZ ;  /* 0x0000002033007810 */ /* 0x000fe20007ffe0ff */
[----:B------:R-:W-:Y:S01]  /*0890*/  IMAD R29, R25, UR9, R4 ;  /* 0x00000009191d7c24 */ /* 0x000fe2000f8e0204 */
[----:B------:R-:W-:Y:S01]  /*08a0*/  IADD3.X R39, R21, R9, R12, P3, !PT ;  /* 0x0000000915277210 */ /* 0x000fe20001ffe40c */
[----:B------:R-:W-:Y:S01]  /*08b0*/  IMAD.WIDE.U32 R26, R25, UR8, R26 ;  /* 0x00000008191a7c25 */ /* 0x000fe2000f8e001a */
[----:B------:R-:W-:-:S02]  /*08c0*/  ISETP.GE.AND P1, PT, R0, R6, PT ;  /* 0x000000060000720c */ /* 0x000fc40003f26270 */
[----:B------:R-:W-:Y:S02]  /*08d0*/  CS2R R12, SRZ ;  /* 0x00000000000c7805 */ /* 0x000fe4000001ff00 */
[----:B------:R-:W-:Y:S02]  /*08e0*/  CS2R R4, SRZ ;  /* 0x0000000000047805 */ /* 0x000fe4000001ff00 */
[----:B------:R-:W-:Y:S02]  /*08f0*/  CS2R R6, SRZ ;  /* 0x0000000000067805 */ /* 0x000fe4000001ff00 */
[----:B------:R-:W-:Y:S02]  /*0900*/  SHF.R.S32.HI R50, RZ, 0x1f, R51 ;  /* 0x0000001fff327819 */ /* 0x000fe40000011433 */
[----:B------:R-:W-:Y:S02]  /*0910*/  IADD3 R65, R2, 0x40, RZ ;  /* 0x0000004002417810 */ /* 0x000fe40007ffe0ff */
[----:B------:R-:W-:Y:S01]  /*0920*/  IADD3 R29, R27, R29, RZ ;  /* 0x0000001d1b1d7210 */ /* 0x000fe20007ffe0ff */
[----:B------:R-:W-:Y:S06]  /*0930*/  @P0 BRA `(.L_x_201) ;  /* 0x00000000004c0947 */ /* 0x000fec0003800000 */
[----:B------:R-:W-:Y:S01]  /*0940*/  IADD3 R9, R2, 0x80, RZ ;  /* 0x0000008002097810 */ /* 0x000fe20007ffe0ff */
[----:B------:R-:W-:Y:S01]  /*0950*/  IMAD R0, R50, UR10, RZ ;  /* 0x0000000a32007c24 */ /* 0x000fe2000f8e02ff */
[----:B------:R-:W-:Y:S01]  /*0960*/  MOV R28, R26 ;  /* 0x0000001a001c7202 */ /* 0x000fe20000000f00 */
[----:B------:R-:W-:Y:S01]  /*0970*/  ULDC UR6, c[0x0][0x2d0] ;  /* 0x0000b40000067ab9 */ /* 0x000fe20000000800 */
[----:B------:R-:W-:Y:S01]  /*0980*/  IADD3 R14, R2, 0xc0, RZ ;  /* 0x000000c0020e7810 */ /* 0x000fe20007ffe0ff */
[----:B------:R-:W-:Y:S01]  /*0990*/  ULDC.64 UR8, c[0x0][0x3e0] ;  /* 0x0000f80000087ab9 */ /* 0x000fe20000000a00 */
[----:B------:R-:W-:Y:S01]  /*09a0*/  ISETP.GE.AND P4, PT, R9, UR6, PT ;  /* 0x0000000609007c0c */ /* 0x000fe2000bf86270 */
[C---:B------:R-:W-:Y:S01]  /*09b0*/  IMAD.WIDE.U32 R10, R51.reuse, UR10, R28 ;  /* 0x0000000a330a7c25 */ /* 0x040fe2000f8e001c */
[----:B------:R-:W-:Y:S02]  /*09c0*/  ISETP.GE.AND P5, PT, R14, UR6, PT ;  /* 0x000000060e007c0c */ /* 0x000fe4000bfa6270 */
[----:B------:R-:W-:Y:S01]  /*09d0*/  ISETP.GE.AND P2, PT, R2, UR6, PT ;  /* 0x0000000602007c0c */ /* 0x000fe2000bf46270 */
[----:B------:R-:W-:Y:S01]  /*09e0*/  IMAD R9, R51, UR11, R0 ;  /* 0x0000000b33097c24 */ /* 0x000fe2000f8e0200 */
        /* <DEDUP_REMOVED lines=8> */
.L_x_201:
[----:B------:R-:W-:Y:S05]  /*0a70*/  BSYNC B0 ;  /* 0x0000000000007941 */ /* 0x000fea0003800000 */
.L_x_200:
        /* <DEDUP_REMOVED lines=11> */
[----:B------:R-:W-:Y:S02]  /*0b30*/  CS2R R10, SRZ ;  /* 0x00000000000a7805 */ /* 0x000fe4000001ff00 */
[----:B------:R-:W-:-:S02]  /*0b40*/  MOV R57, R19 ;  /* 0x0000001300397202 */ /* 0x000fc40000000f00 */
[----:B------:R-:W-:Y:S02]  /*0b50*/  CS2R R18, SRZ ;  /* 0x0000000000127805 */ /* 0x000fe4000001ff00 */
[----:B------:R-:W-:Y:S02]  /*0b60*/  MOV R44, R40 ;  /* 0x00000028002c7202 */ /* 0x000fe40000000f00 */
[----:B------:R-:W-:Y:S01]  /*0b70*/  MOV R45, R41 ;  /* 0x00000029002d7202 */ /* 0x000fe20000000f00 */
[----:B------:R-:W-:Y:S06]  /*0b80*/  @P1 BRA `(.L_x_203) ;  /* 0x0000000000541947 */ /* 0x000fec0003800000 */
[----:B------:R-:W-:Y:S01]  /*0b90*/  IADD3 R31, P2, R51, 0x20, RZ ;  /* 0x00000020331f7810 */ /* 0x000fe20007f5e0ff */
[----:B------:R-:W-:Y:S01]  /*0ba0*/  ULDC UR6, c[0x0][0x2d0] ;  /* 0x0000b40000067ab9 */ /* 0x000fe20000000800 */
[----:B------:R-:W-:Y:S01]  /*0bb0*/  MOV R27, R29 ;  /* 0x0000001d001b7202 */ /* 0x000fe20000000f00 */
[----:B------:R-:W-:Y:S01]  /*0bc0*/  ULDC.64 UR8, c[0x0][0x3e0] ;  /* 0x0000f80000087ab9 */ /* 0x000fe20000000a00 */
[----:B------:R-:W-:Y:S02]  /*0bd0*/  IADD3.X R28, RZ, R50, RZ, P2, !PT ;  /* 0x00000032ff1c7210 */ /* 0x000fe400017fe4ff */
[C---:B------:R-:W-:Y:S01]  /*0be0*/  IADD3 R29, R2.reuse, 0x80, RZ ;  /* 0x00000080021d7810 */ /* 0x040fe20007ffe0ff */
[----:B------:R-:W-:Y:S01]  /*0bf0*/  IMAD.WIDE.U32 R26, R31, UR10, R26 ;  /* 0x0000000a1f1a7c25 */ /* 0x000fe2000f8e001a */
[----:B------:R-:W-:Y:S02]  /*0c00*/  IADD3 R30, R2, 0xc0, RZ ;  /* 0x000000c0021e7810 */ /* 0x000fe40007ffe0ff */
[----:B------:R-:W-:Y:S01]  /*0c10*/  ISETP.GE.AND P5, PT, R29, UR6, PT ;  /* 0x000000061d007c0c */ /* 0x000fe2000bfa6270 */
[----:B------:R-:W-:Y:S01]  /*0c20*/  IMAD R28, R28, UR10, RZ ;  /* 0x0000000a1c1c7c24 */ /* 0x000fe2000f8e02ff */
[----:B------:R-:W-:-:S02]  /*0c30*/  ISETP.GE.AND P6, PT, R30, UR6, PT ;  /* 0x000000061e007c0c */ /* 0x000fc4000bfc6270 */
[----:B------:R-:W-:Y:S01]  /*0c40*/  ISETP.GE.AND P3, PT, R2, UR6, PT ;  /* 0x0000000602007c0c */ /* 0x000fe2000bf66270 */
[----:B------:R-:W-:Y:S01]  /*0c50*/  IMAD R31, R31, UR11, R28 ;  /* 0x0000000b1f1f7c24 */ /* 0x000fe2000f8e021c */
        /* <DEDUP_REMOVED lines=8> */
.L_x_203:
[----:B------:R-:W-:Y:S05]  /*0ce0*/  BSYNC B0 ;  /* 0x0000000000007941 */ /* 0x000fea0003800000 */
.L_x_202:
[----:B------:R-:W-:Y:S01]  /*0cf0*/  ULDC.64 UR6, c[0x0][0x2a0] ;  /* 0x0000a80000067ab9 */ /* 0x000fe20000000a00 */
[----:B-----5:R-:W-:Y:S01]  /*0d00*/  MOV R66, R20 ;  /* 0x0000001400427202 */ /* 0x020fe20000000f00 */
[----:B------:R-:W-:Y:S01]  /*0d10*/  IMAD R24, R24, UR6, RZ ;  /* 0x0000000618187c24 */ /* 0x000fe2000f8e02ff */
[----:B------:R-:W-:Y:S01]  /*0d20*/  BSSY B0, `(.L_x_204) ;  /* 0x000002d000007945 */ /* 0x000fe20003800000 */
[C---:B------:R-:W-:Y:S01]  /*0d30*/  IMAD.WIDE.U32 R38, R25.reuse, UR6, R38 ;  /* 0x0000000619267c25 */ /* 0x040fe2000f8e0026 */
[----:B------:R-:W-:Y:S01]  /*0d40*/  HFMA2.MMA R20, -RZ, RZ, 0, 0 ;  /* 0x00000000ff147435 */ /* 0x000fe200000001ff */
[----:B------:R-:W-:Y:S02]  /*0d50*/  MOV R58, R12 ;  /* 0x0000000c003a7202 */ /* 0x000fe40000000f00 */
[----:B------:R-:W-:Y:S01]  /*0d60*/  CS2R R26, SRZ ;  /* 0x00000000001a7805 */ /* 0x000fe2000001ff00 */
[----:B------:R-:W-:Y:S01]  /*0d70*/  IMAD R41, R25, UR7, R24 ;  /* 0x0000000719297c24 */ /* 0x000fe2000f8e0218 */
[----:B------:R-:W-:-:S02]  /*0d80*/  MOV R59, R13 ;  /* 0x0000000d003b7202 */ /* 0x000fc40000000f00 */
[----:B------:R-:W-:Y:S02]  /*0d90*/  CS2R R24, SRZ ;  /* 0x0000000000187805 */ /* 0x000fe4000001ff00 */
[----:B------:R-:W-:Y:S02]  /*0da0*/  MOV R60, R14 ;  /* 0x0000000e003c7202 */ /* 0x000fe40000000f00 */
        /* <DEDUP_REMOVED lines=15> */
[----:B------:R-:W-:Y:S01]  /*0ea0*/  IADD3 R41, R39, R41, RZ ;  /* 0x0000002927297210 */ /* 0x000fe20007ffe0ff */
[----:B------:R-:W-:Y:S06]  /*0eb0*/  @P0 BRA `(.L_x_205) ;  /* 0x00000000004c0947 */ /* 0x000fec0003800000 */
[----:B------:R-:W-:Y:S01]  /*0ec0*/  IADD3 R18, R2, 0x80, RZ ;  /* 0x0000008002127810 */ /* 0x000fe20007ffe0ff */
[----:B------:R-:W-:Y:S01]  /*0ed0*/  IMAD R22, R50, UR12, RZ ;  /* 0x0000000c32167c24 */ /* 0x000fe2000f8e02ff */
[----:B------:R-:W-:Y:S01]  /*0ee0*/  MOV R40, R38 ;  /* 0x0000002600287202 */ /* 0x000fe20000000f00 */
[----:B------:R-:W-:Y:S01]  /*0ef0*/  ULDC UR8, c[0x0][0x2d0] ;  /* 0x0000b40000087ab9 */ /* 0x000fe20000000800 */
[----:B------:R-:W-:Y:S01]  /*0f00*/  IADD3 R23, R2, 0xc0, RZ ;  /* 0x000000c002177810 */ /* 0x000fe20007ffe0ff */
[C---:B------:R-:W-:Y:S01]  /*0f10*/  IMAD R21, R51.reuse, UR13, R22 ;  /* 0x0000000d33157c24 */ /* 0x040fe2000f8e0216 */
[----:B------:R-:W-:Y:S01]  /*0f20*/  ISETP.GE.AND P4, PT, R18, UR8, PT ;  /* 0x0000000812007c0c */ /* 0x000fe2000bf86270 */
[----:B------:R-:W-:Y:S01]  /*0f30*/  IMAD.WIDE.U32 R18, R51, UR12, R40 ;  /* 0x0000000c33127c25 */ /* 0x000fe2000f8e0028 */
        /* <DEDUP_REMOVED lines=11> */
.L_x_205:
[----:B------:R-:W-:Y:S05]  /*0ff0*/  BSYNC B0 ;  /* 0x0000000000007941 */ /* 0x000fea0003800000 */
.L_x_204:
[----:B------:R-:W-:Y:S01]  /*1000*/  BSSY B0, `(.L_x_206) ;  /* 0x000002b000007945 */ /* 0x000fe20003800000 */
[----:B------:R-:W-:Y:S01]  /*1010*/  HFMA2.MMA R21, -RZ, RZ, 0, 0 ;  /* 0x00000000ff157435 */ /* 0x000fe200000001ff */
[----:B-----5:R-:W-:Y:S02]  /*1020*/  MOV R71, R24 ;  /* 0x0000001800477202 */ /* 0x020fe40000000f00 */
[----:B------:R-:W-:Y:S02]  /*1030*/  CS2R R18, SRZ ;  /* 0x0000000000127805 */ /* 0x000fe4000001ff00 */
[----:B------:R-:W-:Y:S02]  /*1040*/  MOV R73, R25 ;  /* 0x0000001900497202 */ /* 0x000fe40000000f00 */
[----:B0-----:R-:W-:Y:S02]  /*1050*/  CS2R R22, SRZ ;  /* 0x0000000000167805 */ /* 0x001fe4000001ff00 */
        /* <DEDUP_REMOVED lines=12> */
[----:B------:R-:W-:-:S02]  /*1120*/  MOV R78, R34 ;  /* 0x00000022004e7202 */ /* 0x000fc40000000f00 */
[----:B------:R-:W-:Y:S01]  /*1130*/  MOV R81, R35 ;  /* 0x0000002300517202 */ /* 0x000fe20000000f00 */
[----:B------:R-:W-:Y:S06]  /*1140*/  @P1 BRA `(.L_x_207) ;  /* 0x0000000000581947 */ /* 0x000fec0003800000 */
[----:B------:R-:W-:Y:S01]  /*1150*/  IADD3 R51, P0, R51, 0x20, RZ ;  /* 0x0000002033337810 */ /* 0x000fe20007f1e0ff */
[----:B------:R-:W-:Y:S01]  /*1160*/  ULDC.64 UR6, c[0x0][0x280] ;  /* 0x0000a00000067ab9 */ /* 0x000fe20000000a00 */
[----:B------:R-:W-:Y:S02]  /*1170*/  MOV R32, R38 ;  /* 0x0000002600207202 */ /* 0x000fe40000000f00 */
[----:B------:R-:W-:Y:S02]  /*1180*/  IADD3.X R3, RZ, R50, RZ, P0, !PT ;  /* 0x00000032ff037210 */ /* 0x000fe400007fe4ff */
[----:B------:R-:W-:-:S03]  /*1190*/  MOV R33, R41 ;  /* 0x0000002900217202 */ /* 0x000fc60000000f00 */
[----:B------:R-:W-:Y:S02]  /*11a0*/  IMAD R3, R3, UR12, RZ ;  /* 0x0000000c03037c24 */ /* 0x000fe4000f8e02ff */
[----:B------:R-:W-:-:S04]  /*11b0*/  IMAD.WIDE.U32 R32, R51, UR12, R32 ;  /* 0x0000000c33207c25 */ /* 0x000fc8000f8e0020 */
[----:B------:R-:W-:Y:S01]  /*11c0*/  IMAD R3, R51, UR13, R3 ;  /* 0x0000000d33037c24 */ /* 0x000fe2000f8e0203 */
[----:B------:R-:W-:Y:S01]  /*11d0*/  LEA R34, P0, R32, UR6, 0x1 ;  /* 0x0000000620227c11 */ /* 0x000fe2000f8008ff */
[----:B------:R-:W-:Y:S02]  /*11e0*/  ULDC UR6, c[0x0][0x2d0] ;  /* 0x0000b40000067ab9 */ /* 0x000fe40000000800 */
[----:B------:R-:W-:Y:S02]  /*11f0*/  ISETP.GE.AND P1, PT, R65, UR6, PT ;  /* 0x0000000641007c0c */ /* 0x000fe4000bf26270 */
[----:B------:R-:W-:-:S04]  /*1200*/  IADD3 R3, R33, R3, RZ ;  /* 0x0000000321037210 */ /* 0x000fc80007ffe0ff */
[----:B------:R-:W-:Y:S02]  /*1210*/  LEA.HI.X R35, R32, UR7, R3, 0x1, P0 ;  /* 0x0000000720237c11 */ /* 0x000fe400080f0c03 */
[C---:B------:R-:W-:Y:S02]  /*1220*/  ISETP.GE.AND P0, PT, R2.reuse, UR6, PT ;  /* 0x0000000602007c0c */ /* 0x040fe4000bf06270 */
[C---:B------:R-:W-:Y:S02]  /*1230*/  IADD3 R3, R2.reuse, 0x80, RZ ;  /* 0x0000008002037810 */ /* 0x040fe40007ffe0ff */
[----:B------:R-:W-:Y:S01]  /*1240*/  IADD3 R2, R2, 0xc0, RZ ;  /* 0x000000c002027810 */ /* 0x000fe20007ffe0ff */
[----:B------:R0:W5:Y:S01]  /*1250*/  @!P1 LDG.E.128 R24, desc[UR4][R34.64+0x80] ;  /* 0x0000800422189981 */ /* 0x000162000c1e1d00 */
[----:B------:R-:W-:Y:S02]  /*1260*/  ISETP.GE.AND P2, PT, R3, UR6, PT ;  /* 0x0000000603007c0c */ /* 0x000fe4000bf46270 */
[----:B------:R-:W-:-:S05]  /*1270*/  ISETP.GE.AND P3, PT, R2, UR6, PT ;  /* 0x0000000602007c0c */ /* 0x000fca000bf66270 */
[----:B------:R0:W5:Y:S06]  /*1280*/  @!P0 LDG.E.128 R16, desc[UR4][R34.64] ;  /* 0x0000000422108981 */ /* 0x00016c000c1e1d00 */
[----:B------:R0:W5:Y:S04]  /*1290*/  @!P2 LDG.E.128 R28, desc[UR4][R34.64+0x100] ;  /* 0x00010004221ca981 */ /* 0x000168000c1e1d00 */
[----:B------:R0:W5:Y:S02]  /*12a0*/  @!P3 LDG.E.128 R20, desc[UR4][R34.64+0x180] ;  /* 0x000180042214b981 */ /* 0x000164000c1e1d00 */
.L_x_207:
[----:B------:R-:W-:Y:S05]  /*12b0*/  BSYNC B0 ;  /* 0x0000000000007941 */ /* 0x000fea0003800000 */
.L_x_206:
[--C-:B------:R-:W-:Y:S01]  /*12c0*/  HADD2.F32 R2, -RZ, R48.reuse.H1_H1 ;  /* 0x30000030ff027230 */ /* 0x100fe20000004100 */
[----:B------:R-:W-:Y:S01]  /*12d0*/  LOP3.LUT P0, RZ, R55, 0x7, RZ, 0xc0, !PT ;  /* 0x0000000737ff7812 */ /* 0x000fe2000780c0ff */
[--C-:B------:R-:W-:Y:S01]  /*12e0*/  HADD2.F32 R3, -RZ, R71.reuse.H1_H1 ;  /* 0x30000047ff037230 */ /* 0x100fe20000004100 */
[----:B------:R-:W-:Y:S01]  /*12f0*/  ULDC.64 UR6, c[0x0][0x478] ;  /* 0x00011e0000067ab9 */ /* 0x000fe20000000a00 */
[----:B------:R-:W-:Y:S02]  /*1300*/  HADD2.F32 R48, -RZ, R48.H0_H0 ;  /* 0x20000030ff307230 */ /* 0x000fe40000004100 */
[----:B------:R-:W-:Y:S02]  /*1310*/  HADD2.F32 R71, -RZ, R71.H0_H0 ;  /* 0x20000047ff477230 */ /* 0x000fe40000004100 */
[----:B------:R-:W-:Y:S01]  /*1320*/  FMUL.FTZ R3, R2, R3 ;  /* 0x0000000302037220 */ /* 0x000fe20000410000 */
[--C-:B------:R-:W-:Y:S02]  /*1330*/  HADD2.F32 R2, -RZ, R49.reuse.H0_H0 ;  /* 0x20000031ff027230 */ /* 0x100fe40000004100 */
[----:B------:R-:W-:-:S02]  /*1340*/  HADD2.F32 R49, -RZ, R49.H1_H1 ;  /* 0x30000031ff317230 */ /* 0x000fc40000004100 */
[----:B------:R-:W-:Y:S01]  /*1350*/  FFMA.FTZ R71, R48, R71, R3 ;  /* 0x0000004730477223 */ /* 0x000fe20000010003 */
[----:B------:R-:W-:Y:S02]  /*1360*/  HADD2.F32 R3, -RZ, R73.H0_H0 ;  /* 0x20000049ff037230 */ /* 0x000fe40000004100 */
[--C-:B------:R-:W-:Y:S02]  /*1370*/  HADD2.F32 R33, -RZ, R59.reuse.H0_H0 ;  /* 0x2000003bff217230 */ /* 0x100fe40000004100 */
[----:B------:R-:W-:Y:S02]  /*1380*/  HADD2.F32 R59, -RZ, R59.H1_H1 ;  /* 0x3000003bff3b7230 */ /* 0x000fe40000004100 */
[----:B------:R-:W-:Y:S01]  /*1390*/  FFMA.FTZ R32, R2, R3, R71 ;  /* 0x0000000302207223 */ /* 0x000fe20000010047 */
[----:B------:R-:W-:Y:S02]  /*13a0*/  HADD2.F32 R3, -RZ, R58.H1_H1 ;  /* 0x3000003aff037230 */ /* 0x000fe40000004100 */
[----:B-----5:R-:W-:-:S02]  /*13b0*/  HADD2.F32 R2, -RZ, R16.H1_H1 ;  /* 0x30000010ff027230 */ /* 0x020fc40000004100 */
[----:B------:R-:W-:Y:S02]  /*13c0*/  HADD2.F32 R58, -RZ, R58.H0_H0 ;  /* 0x2000003aff3a7230 */ /* 0x000fe40000004100 */
[----:B------:R-:W-:Y:S02]  /*13d0*/  HADD2.F32 R16, -RZ, R16.H0_H0 ;  /* 0x20000010ff107230 */ /* 0x000fe40000004100 */
[----:B------:R-:W-:Y:S01]  /*13e0*/  FMUL.FTZ R3, R3, R2 ;  /* 0x0000000203037220 */ /* 0x000fe20000410000 */
[----:B------:R-:W-:-:S03]  /*13f0*/  HADD2.F32 R2, -RZ, R73.H1_H1 ;  /* 0x30000049ff027230 */ /* 0x000fc60000004100 */
[----:B------:R-:W-:Y:S01]  /*1400*/  FFMA.FTZ R16, R58, R16, R3 ;  /* 0x000000103a107223 */ /* 0x000fe20000010003 */
[----:B------:R-:W-:Y:S02]  /*1410*/  HADD2.F32 R3, -RZ, R72.H0_H0 ;  /* 0x20000048ff037230 */ /* 0x000fe40000004100 */
[----:B------:R-:W-:Y:S01]  /*1420*/  FFMA.FTZ R49, R49, R2, R32 ;  /* 0x0000000231317223 */ /* 0x000fe20000010020 */
[--C-:B------:R-:W-:Y:S01]  /*1430*/  HADD2.F32 R2, -RZ, R46.reuse.H0_H0 ;  /* 0x2000002eff027230 */ /* 0x100fe20000004100 */
[----:B------:R-:W-:Y:S01]  /*1440*/  MOV R32, R18 ;  /* 0x0000001200207202 */ /* 0x000fe20000000f00 */
[----:B------:R-:W-:Y:S02]  /*1450*/  HADD2.F32 R46, -RZ, R46.H1_H1 ;  /* 0x3000002eff2e7230 */ /* 0x000fe40000004100 */
[--C-:B------:R-:W-:Y:S02]  /*1460*/  HADD2.F32 R18, -RZ, R17.reuse.H1_H1 ;  /* 0x30000011ff127230 */ /* 0x100fe40000004100 */
[----:B------:R-:W-:Y:S01]  /*1470*/  FFMA.FTZ R49, R2, R3, R49 ;  /* 0x0000000302317223 */ /* 0x000fe20000010031 */
[----:B------:R-:W-:-:S02]  /*1480*/  HADD2.F32 R2, -RZ, R17.H0_H0 ;  /* 0x20000011ff027230 */ /* 0x000fc40000004100 */
[----:B------:R-:W-:Y:S02]  /*1490*/  HADD2.F32 R3, -RZ, R72.H1_H1 ;  /* 0x30000048ff037230 */ /* 0x000fe40000004100 */
[----:B------:R-:W-:Y:S02]  /*14a0*/  HADD2.F32 R17, -RZ, R60.H0_H0 ;  /* 0x2000003cff117230 */ /* 0x000fe40000004100 */
[----:B------:R-:W-:Y:S01]  /*14b0*/  FFMA.FTZ R16, R33, R2, R16 ;  /* 0x0000000221107223 */ /* 0x000fe20000010010 */
[----:B------:R-:W-:Y:S02]  /*14c0*/  HADD2.F32 R33, -RZ, R32.H0_H0 ;  /* 0x20000020ff217230 */ /* 0x000fe40000004100 */
[----:B------:R-:W-:Y:S01]  /*14d0*/  FFMA.FTZ R49, R46, R3, R49 ;  /* 0x000000032e317223 */ /* 0x000fe20000010031 */
[----:B------:R-:W-:Y:S02]  /*14e0*/  HADD2.F32 R2, -RZ, R47.H0_H0 ;  /* 0x2000002fff027230 */ /* 0x000fe40000004100 */
[----:B------:R-:W-:Y:S01]  /*14f0*/  FFMA.FTZ R16, R59, R18, R16 ;  /* 0x000000123b107223 */ /* 0x000fe20000010010 */
[----:B------:R-:W-:-:S02]  /*1500*/  HADD2.F32 R3, -RZ, R75.H0_H0 ;  /* 0x2000004bff037230 */ /* 0x000fc40000004100 */
[----:B------:R-:W-:Y:S02]  /*1510*/  HADD2.F32 R47, -RZ, R47.H1_H1 ;  /* 0x3000002fff2f7230 */ /* 0x000fe40000004100 */
[----:B------:R-:W-:Y:S01]  /*1520*/  FFMA.FTZ R17, R17, R33, R16 ;  /* 0x0000002111117223 */ /* 0x000fe20000010010 */
        /* <DEDUP_REMOVED lines=23> */
[--C-:B------:R-:W-:Y:S02]  /*16a0*/  HADD2.F32 R18, -RZ, R61.reuse.H0_H0 ;  /* 0x2000003dff127230 */ /* 0x100fe40000004100 */
[--C-:B------:R-:W-:Y:S02]  /*16b0*/  HADD2.F32 R19, -RZ, R24.reuse.H0_H0 ;  /* 0x20000018ff137230 */ /* 0x100fe40000004100 */
        /* <DEDUP_REMOVED lines=25> */
[----:B------:R-:W-:-:S02]  /*1850*/  HADD2.F32 R43, -RZ, R43.H1_H1 ;  /* 0x3000002bff2b7230 */ /* 0x000fc40000004100 */
        /* <DEDUP_REMOVED lines=26> */
[----:B------:R-:W-:Y:S01]  /*1a00*/  HADD2.F32 R54, -RZ, R54.H1_H1 ;  /* 0x30000036ff367230 */ /* 0x000fe20000004100 */
[----:B------:R-:W-:Y:S01]  /*1a10*/  MOV R28, R31 ;  /* 0x0000001f001c7202 */ /* 0x000fe20000000f00 */
        /* <DEDUP_REMOVED lines=9> */
[----:B------:R-:W-:-:S02]  /*1ab0*/  HADD2.F32 R33, -RZ, R68.H0_H0 ;  /* 0x20000044ff217230 */ /* 0x000fc40000004100 */
[----:B------:R-:W-:Y:S01]  /*1ac0*/  FFMA.FTZ R2, R69, R29, R18 ;  /* 0x0000001d45027223 */ /* 0x000fe20000010012 */
[----:B------:R-:W-:Y:S02]  /*1ad0*/  HADD2.F32 R18, -RZ, R12.H0_H0 ;  /* 0x2000000cff127230 */ /* 0x000fe40000004100 */
[----:B------:R-:W-:Y:S02]  /*1ae0*/  HADD2.F32 R12, -RZ, R30.H0_H0 ;  /* 0x2000001eff0c7230 */ /* 0x000fe40000004100 */
[----:B------:R-:W-:Y:S02]  /*1af0*/  HADD2.F32 R56, -RZ, R56.H1_H1 ;  /* 0x30000038ff387230 */ /* 0x000fe40000004100 */
[----:B------:R-:W-:Y:S02]  /*1b00*/  HADD2.F32 R19, -RZ, R78.H1_H1 ;  /* 0x3000004eff137230 */ /* 0x000fe40000004100 */
[--C-:B------:R-:W-:Y:S02]  /*1b10*/  HADD2.F32 R26, -RZ, R14.reuse.H0_H0 ;  /* 0x2000000eff1a7230 */ /* 0x100fe40000004100 */
[----:B------:R-:W-:-:S02]  /*1b20*/  HADD2.F32 R29, -RZ, R14.H1_H1 ;  /* 0x3000000eff1d7230 */ /* 0x000fc40000004100 */
[----:B------:R-:W-:Y:S01]  /*1b30*/  FFMA.FTZ R19, R56, R19, R79 ;  /* 0x0000001338137223 */ /* 0x000fe2000001004f */
[--C-:B------:R-:W-:Y:S02]  /*1b40*/  HADD2.F32 R31, -RZ, R15.reuse.H0_H0 ;  /* 0x2000000fff1f7230 */ /* 0x100fe40000004100 */
[----:B------:R-:W-:Y:S02]  /*1b50*/  HADD2.F32 R14, -RZ, R15.H1_H1 ;  /* 0x3000000fff0e7230 */ /* 0x000fe40000004100 */
[----:B------:R-:W-:Y:S01]  /*1b60*/  FFMA.FTZ R15, R33, R12, R2 ;  /* 0x0000000c210f7223 */ /* 0x000fe20000010002 */
[--C-:B------:R-:W-:Y:S02]  /*1b70*/  HADD2.F32 R27, -RZ, R13.reuse.H0_H0 ;  /* 0x2000000dff1b7230 */ /* 0x100fe40000004100 */
[----:B------:R-:W-:Y:S02]  /*1b80*/  HADD2.F32 R24, -RZ, R13.H1_H1 ;  /* 0x3000000dff187230 */ /* 0x000fe40000004100 */
[----:B------:R-:W-:-:S02]  /*1b90*/  HADD2.F32 R2, -RZ, R57.H0_H0 ;  /* 0x20000039ff027230 */ /* 0x000fc40000004100 */
[----:B------:R-:W-:Y:S02]  /*1ba0*/  HADD2.F32 R13, -RZ, R81.H0_H0 ;  /* 0x20000051ff0d7230 */ /* 0x000fe40000004100 */
        /* <DEDUP_REMOVED lines=10> */
[----:B------:R-:W-:Y:S02]  /*1c50*/  HADD2.F32 R70, -RZ, R70.H1_H1 ;  /* 0x30000046ff467230 */ /* 0x000fe40000004100 */
[----:B------:R-:W-:Y:S01]  /*1c60*/  FFMA.FTZ R15, R30, R13, R15 ;  /* 0x0000000d1e0f7223 */ /* 0x000fe2000001000f */
[----:B------:R-:W-:Y:S02]  /*1c70*/  HADD2.F32 R28, -RZ, R28.H1_H1 ;  /* 0x3000001cff1c7230 */ /* 0x000fe40000004100 */
[----:B------:R-:W-:Y:S01]  /*1c80*/  FFMA.FTZ R3, R3, R18, R2 ;  /* 0x0000001203037223 */ /* 0x000fe20000010002 */
[----:B------:R-:W-:-:S02]  /*1c90*/  HADD2.F32 R4, -RZ, R4.H1_H1 ;  /* 0x30000004ff047230 */ /* 0x000fc40000004100 */
[----:B------:R-:W-:Y:S02]  /*1ca0*/  HADD2.F32 R2, -RZ, R8.H0_H0 ;  /* 0x20000008ff027230 */ /* 0x000fe40000004100 */
[----:B------:R-:W-:Y:S01]  /*1cb0*/  FFMA.FTZ R15, R70, R28, R15 ;  /* 0x0000001c460f7223 */ /* 0x000fe2000001000f */
[----:B------:R-:W-:Y:S02]  /*1cc0*/  HADD2.F32 R12, -RZ, R20.H0_H0 ;  /* 0x20000014ff0c7230 */ /* 0x000fe40000004100 */
[----:B------:R-:W-:Y:S01]  /*1cd0*/  FFMA.FTZ R3, R4, R25, R3 ;  /* 0x0000001904037223 */ /* 0x000fe20000010003 */
[----:B------:R-:W-:Y:S02]  /*1ce0*/  HADD2.F32 R16, -RZ, R5.H0_H0 ;  /* 0x20000005ff107230 */ /* 0x000fe40000004100 */
[----:B------:R-:W-:Y:S02]  /*1cf0*/  HADD2.F32 R8, -RZ, R8.H1_H1 ;  /* 0x30000008ff087230 */ /* 0x000fe40000004100 */
[----:B------:R-:W-:Y:S01]  /*1d00*/  FFMA.FTZ R15, R2, R12, R15 ;  /* 0x0000000c020f7223 */ /* 0x000fe2000001000f */
        /* <DEDUP_REMOVED lines=9> */
[----:B------:R-:W-:Y:S01]  /*1da0*/  FFMA.FTZ R16, R5, R24, R16 ;  /* 0x0000001805107223 */ /* 0x000fe20000010010 */
[----:B------:R-:W-:Y:S01]  /*1db0*/  HADD2.F32 R17, -RZ, R6.H0_H0 ;  /* 0x20000006ff117230 */ /* 0x000fe20000004100 */
[----:B------:R-:W-:Y:S01]  /*1dc0*/  SHF.L.U32 R9, R53, 0x2, RZ ;  /* 0x0000000235097819 */ /* 0x000fe200000006ff */
[----:B------:R-:W-:Y:S02]  /*1dd0*/  HADD2.F32 R2, -RZ, R10.H0_H0 ;  /* 0x2000000aff027230 */ /* 0x000fe40000004100 */
[----:B------:R-:W-:Y:S01]  /*1de0*/  FFMA.FTZ R15, R4, R21, R15 ;  /* 0x00000015040f7223 */ /* 0x000fe2000001000f */
[----:B------:R-:W-:Y:S02]  /*1df0*/  HADD2.F32 R3, -RZ, R22.H0_H0 ;  /* 0x20000016ff037230 */ /* 0x000fe40000004100 */
[----:B------:R-:W-:Y:S01]  /*1e00*/  FFMA.FTZ R17, R17, R26, R16 ;  /* 0x0000001a11117223 */ /* 0x000fe20000010010 */
        /* <DEDUP_REMOVED lines=9> */
[----:B------:R-:W-:Y:S01]  /*1ea0*/  FFMA.FTZ R0, R0, R31, R17 ;  /* 0x0000001f00007223 */ /* 0x000fe20000010011 */
[----:B------:R-:W-:-:S02]  /*1eb0*/  HADD2.F32 R7, -RZ, R7.H1_H1 ;  /* 0x30000007ff077230 */ /* 0x000fc40000004100 */
[----:B------:R-:W-:Y:S02]  /*1ec0*/  HADD2.F32 R4, -RZ, R11.H1_H1 ;  /* 0x3000000bff047230 */ /* 0x000fe40000004100 */
[----:B------:R-:W-:Y:S01]  /*1ed0*/  FFMA.FTZ R15, R2, R3, R15 ;  /* 0x00000003020f7223 */ /* 0x000fe2000001000f */
[----:B------:R-:W-:Y:S02]  /*1ee0*/  HADD2.F32 R23, -RZ, R23.H1_H1 ;  /* 0x30000017ff177230 */ /* 0x000fe40000004100 */
[----:B------:R-:W-:-:S03]  /*1ef0*/  FFMA.FTZ R0, R7, R14, R0 ;  /* 0x0000000e07007223 */ /* 0x000fc60000010000 */
[----:B------:R-:W-:Y:S02]  /*1f00*/  FFMA.FTZ R15, R4, R23, R15 ;  /* 0x00000017040f7223 */ /* 0x000fe4000001000f */
[----:B------:R-:W1:Y:S04]  /*1f10*/  SHFL.BFLY PT, R3, R0, 0x4, 0x1f ;  /* 0x0c801f0000037f89 */ /* 0x000e6800000e0000 */
[----:B------:R-:W2:Y:S01]  /*1f20*/  SHFL.BFLY PT, R4, R15, 0x4, 0x1f ;  /* 0x0c801f000f047f89 */ /* 0x000ea200000e0000 */
[----:B-1----:R-:W-:Y:S01]  /*1f30*/  FADD.FTZ R3, R0, R3 ;  /* 0x0000000300037221 */ /* 0x002fe20000010000 */
[----:B------:R-:W-:Y:S01]  /*1f40*/  LEA.HI R0, P1, R55, R52, RZ, 0x1d ;  /* 0x0000003437007211 */ /* 0x000fe2000783e8ff */
[----:B--2---:R-:W-:-:S03]  /*1f50*/  FADD.FTZ R6, R15, R4 ;  /* 0x000000040f067221 */ /* 0x004fc60000010000 */
[----:B------:R-:W1:Y:S01]  /*1f60*/  SHFL.BFLY PT, R2, R3, 0x2, 0x1f ;  /* 0x0c401f0003027f89 */ /* 0x000e6200000e0000 */
[----:B------:R-:W-:Y:S02]  /*1f70*/  LEA.HI.X.SX32 R11, R52, RZ, 0x1, P1 ;  /* 0x000000ff340b7211 */ /* 0x000fe400008f0eff */
[C---:B------:R-:W-:Y:S01]  /*1f80*/  LEA R12, P1, R0.reuse, UR6, 0x2 ;  /* 0x00000006000c7c11 */ /* 0x040fe2000f8210ff */
[----:B------:R-:W2:Y:S01]  /*1f90*/  SHFL.BFLY PT, R7, R6, 0x2, 0x1f ;  /* 0x0c401f0006077f89 */ /* 0x000ea200000e0000 */
[----:B------:R-:W-:Y:S02]  /*1fa0*/  ULDC UR6, c[0x0][0x384] ;  /* 0x0000e10000067ab9 */ /* 0x000fe40000000800 */
[----:B------:R-:W-:Y:S01]  /*1fb0*/  LEA.HI.X R13, R0, UR7, R11, 0x2, P1 ;  /* 0x00000007000d7c11 */ /* 0x000fe200088f140b */
[----:B-1----:R-:W-:Y:S01]  /*1fc0*/  FADD.FTZ R4, R3, R2 ;  /* 0x0000000203047221 */ /* 0x002fe20000010000 */
[----:B------:R-:W-:-:S04]  /*1fd0*/  IMAD.WIDE R2, R9, 0x10, R36 ;  /* 0x0000001009027825 */ /* 0x000fc800078e0224 */
[----:B--2---:R-:W-:Y:S01]  /*1fe0*/  FADD.FTZ R7, R6, R7 ;  /* 0x0000000706077221 */ /* 0x004fe20000010000 */
[----:B------:R-:W1:Y:S04]  /*1ff0*/  SHFL.BFLY PT, R5, R4, 0x1, 0x1f ;  /* 0x0c201f0004057f89 */ /* 0x000e6800000e0000 */
[----:B------:R-:W2:Y:S01]  /*2000*/  SHFL.BFLY PT, R8, R7, 0x1, 0x1f ;  /* 0x0c201f0007087f89 */ /* 0x000ea200000e0000 */
[----:B-1----:R-:W-:Y:S01]  /*2010*/  FADD.FTZ R5, R4, R5 ;  /* 0x0000000504057221 */ /* 0x002fe20000010000 */
[----:B--2---:R-:W-:-:S03]  /*2020*/  FADD.FTZ R8, R7, R8 ;  /* 0x0000000807087221 */ /* 0x004fc60000010000 */
[----:B------:R-:W-:Y:S01]  /*2030*/  FMUL.FTZ R15, R5, UR6 ;  /* 0x00000006050f7c20 */ /* 0x000fe20008410000 */
[----:B------:R-:W-:-:S04]  /*2040*/  IMAD.WIDE R4, R53, 0x40, R2 ;  /* 0x0000004035047825 */ /* 0x000fc800078e0202 */
[----:B------:R-:W-:Y:S01]  /*2050*/  FMUL.FTZ R17, R8, UR6 ;  /* 0x0000000608117c20 */ /* 0x000fe20008410000 */
[----:B------:R-:W-:Y:S01]  /*2060*/  IADD3 R8, R9, 0x10, R9 ;  /* 0x0000001009087810 */ /* 0x000fe20007ffe009 */
[----:B------:R-:W-:Y:S01]  /*2070*/  @!P0 STG.E desc[UR4][R12.64], R15 ;  /* 0x0000000f0c008986 */ /* 0x000fe2000c101904 */
[----:B------:R-:W-:Y:S02]  /*2080*/  IMAD.WIDE R6, R53, 0x40, R4 ;  /* 0x0000004035067825 */ /* 0x000fe400078e0204 */
[----:B------:R-:W-:Y:S01]  /*2090*/  IADD3 R11, R9, R8, RZ ;  /* 0x00000008090b7210 */ /* 0x000fe20007ffe0ff */
[----:B------:R-:W-:Y:S01]  /*20a0*/  @!P0 STG.E desc[UR4][R12.64+0x80], R17 ;  /* 0x000080110c008986 */ /* 0x000fe2000c101904 */
[----:B------:R-:W-:-:S03]  /*20b0*/  IMAD.WIDE R8, R8, 0x10, R36 ;  /* 0x0000001008087825 */ /* 0x000fc600078e0224 */
[----:B------:R-:W-:Y:S01]  /*20c0*/  STG.E.128 desc[UR4][R36.64], RZ ;  /* 0x000000ff24007986 */ /* 0x000fe2000c101d04 */
[----:B------:R-:W-:-:S03]  /*20d0*/  IMAD.WIDE R10, R11, 0x10, R36 ;  /* 0x000000100b0a7825 */ /* 0x000fc600078e0224 */
[----:B------:R-:W-:Y:S04]  /*20e0*/  STG.E.128 desc[UR4][R2.64], RZ ;  /* 0x000000ff02007986 */ /* 0x000fe8000c101d04 */
        /* <DEDUP_REMOVED lines=13> */
[----:B------:R-:W-:Y:S01]  /*21c0*/  STG.E.128 desc[UR4][R10.64+0x200], RZ ;  /* 0x000200ff0a007986 */ /* 0x000fe2000c101d04 */
[----:B------:R-:W-:Y:S05]  /*21d0*/  EXIT ;  /* 0x000000000000794d */ /* 0x000fea0003800000 */
.L_x_208:
        /* <DEDUP_REMOVED lines=10> */
.L_x_1037:


//--------------------- .text._ZN5flash44flash_bwd_dq_dk_dv_loop_seqk_parallel_kernelI23Flash_bwd_kernel_traitsILi256ELi64ELi64ELi8ELi4ELi2ELi2ELb0ELb1EN7cutlass6half_tE19Flash_kernel_traitsILi256ELi64ELi64ELi8ES3_EELb0ELb1ELb0ELb0ELb0ELb0ELb0EEEvNS_16Flash_bwd_paramsE --------------------------
	.section	.text._ZN5flash44flash_bwd_dq_dk_dv_loop_seqk_parallel_kernelI23Flash_bwd_kernel_traitsILi256ELi64ELi64ELi8ELi4ELi2ELi2ELb0ELb1EN7cutlass6half_tE19Flash_kernel_traitsILi256ELi64ELi64ELi8ES3_EELb0ELb1ELb0ELb0ELb0ELb0ELb0EEEvNS_16Flash_bwd_paramsE,"ax",@progbits
	.align	128
        .global         _ZN5flash44flash_bwd_dq_dk_dv_loop_seqk_parallel_kernelI23Flash_bwd_kernel_traitsILi256ELi64ELi64ELi8ELi4ELi2ELi2ELb0ELb1EN7cutlass6half_tE19Flash_kernel_traitsILi256ELi64ELi64ELi8ES3_EELb0ELb1ELb0ELb0ELb0ELb0ELb0EEEvNS_16Flash_bwd_paramsE
        .type           _ZN5flash44flash_bwd_dq_dk_dv_loop_seqk_parallel_kernelI23Flash_bwd_kernel_traitsILi256ELi64ELi64ELi8ELi4ELi2ELi2ELb0ELb1EN7cutlass6half_tE19Flash_kernel_traitsILi256ELi64ELi64ELi8ES3_EELb0ELb1ELb0ELb0ELb0ELb0ELb0EEEvNS_16Flash_bwd_paramsE,@function
        .size           _ZN5flash44flash_bwd_dq_dk_dv_loop_seqk_parallel_kernelI23Flash_bwd_kernel_traitsILi256ELi64ELi64ELi8ELi4ELi2ELi2ELb0ELb1EN7cutlass6half_tE19Flash_kernel_traitsILi256ELi64ELi64ELi8ES3_EELb0ELb1ELb0ELb0ELb0ELb0ELb0EEEvNS_16Flash_bwd_paramsE,(.L_x_1038 - _ZN5flash44flash_bwd_dq_dk_dv_loop_seqk_parallel_kernelI23Flash_bwd_kernel_traitsILi256ELi64ELi64ELi8ELi4ELi2ELi2ELb0ELb1EN7cutlass6half_tE19Flash_kernel_traitsILi256ELi64ELi64ELi8ES3_EELb0ELb1ELb0ELb0ELb0ELb0ELb0EEEvNS_16Flash_bwd_paramsE)
        .other          _ZN5flash44flash_bwd_dq_dk_dv_loop_seqk_parallel_kernelI23Flash_bwd_kernel_traitsILi256ELi64ELi64ELi8ELi4ELi2ELi2ELb0ELb1EN7cutlass6half_tE19Flash_kernel_traitsILi256ELi64ELi64ELi8ES3_EELb0ELb1ELb0ELb0ELb0ELb0ELb0EEEvNS_16Flash_bwd_paramsE,@"STO_CUDA_ENTRY STV_DEFAULT"
_ZN5flash44flash_bwd_dq_dk_dv_loop_seqk_parallel_kernelI23Flash_bwd_kernel_traitsILi256ELi64ELi64ELi8ELi4ELi2ELi2ELb0ELb1EN7cutlass6half_tE19Flash_kernel_traitsILi256ELi64ELi64ELi8ES3_EELb0ELb1ELb0ELb0ELb0ELb0ELb0EEEvNS_16Flash_bwd_paramsE:
.text._ZN5flash44flash_bwd_dq_dk_dv_loop_seqk_parallel_kernelI23Flash_bwd_kernel_traitsILi256ELi64ELi64ELi8ELi4ELi2ELi2ELb0ELb1EN7cutlass6half_tE19Flash_kernel_traitsILi256ELi64ELi64ELi8ES3_EELb0ELb1ELb0ELb0ELb0ELb0ELb0EEEvNS_16Flash_bwd_paramsE:
[----:B------:R-:W-:Y:S08]  /*0000*/  LDC R1, c[0x0][0x28] ;  /* 0x00000a00ff017b82 */ /* 0x000ff00000000800 */
[----:B------:R-:W1:Y:S01]  /*0010*/  S2UR UR17, SR_CTAID.X ;  /* 0x00000000001179c3 */ /* 0x000e620000002500 */
[----:B------:R-:W-:Y:S02]  /*0020*/  ULDC UR4, c[0x0][0x2c8] ;  /* 0x0000b20000047ab9 */ /* 0x000fe40000000800 */
[----:B------:R-:W-:-:S04]  /*0030*/  UIADD3 UR5, UR4, 0x3f, URZ ;  /* 0x0000003f04057890 */ /* 0x000fc8000fffe03f */
[----:B------:R-:W-:-:S04]  /*0040*/  USHF.R.S32.HI UR4, URZ, 0x1f, UR5 ;  /* 0x0000001f3f047899 */ /* 0x000fc80008011405 */
[----:B------:R-:W-:-:S04]  /*0050*/  ULEA.HI UR4, UR4, UR5, URZ, 0x6 ;  /* 0x0000000504047291 */ /* 0x000fc8000f8f303f */
[----:B------:R-:W-:-:S06]  /*0060*/  USHF.R.S32.HI UR6, URZ, 0x6, UR4 ;  /* 0x000000063f067899 */ /* 0x000fcc0008011404 */
[----:B------:R-:W-:Y:S01]  /*0070*/  MOV R251, UR6 ;  /* 0x0000000600fb7c02 */ /* 0x000fe20008000f00 */
[----:B-1----:R-:W-:-:S06]  /*0080*/  UISETP.GE.AND UP0, UPT, UR17, UR6, UPT ;  /* 0x000000061100728c */ /* 0x002fcc000bf06270 */
[----:B------:R-:W-:-:S13]  /*0090*/  PLOP3.LUT P0, PT, PT, PT, UP0, 0x80, 0x0 ;  /* 0x000000000000781c */ /* 0x000fda0003f0f008 */
[----:B------:R-:W-:Y:S05]  /*00a0*/  @P0 EXIT ;  /* 0x000000000000094d */ /* 0x000fea0003800000 */
[----:B------:R-:W1:Y:S01]  /*00b0*/  S2R R14, SR_TID.X ;  /* 0x00000000000e7919 */ /* 0x000e620000002100 */
[----:B------:R-:W2:Y:S01]  /*00c0*/  S2UR UR7, SR_CgaCtaId ;  /* 0x00000000000779c3 */ /* 0x000ea20000008800 */
[----:B------:R-:W-:Y:S01]  /*00d0*/  UMOV UR5, 0x400 ;  /* 0x0000040000057882 */ /* 0x000fe20000000000 */
[----:B------:R-:W-:Y:S01]  /*00e0*/  UMOV UR6, 0x400 ;  /* 0x0000040000067882 */ /* 0x000fe20000000000 */
[----:B------:R-:W-:Y:S01]  /*00f0*/  IMAD.MOV.U32 R222, RZ, RZ, 0x20 ;  /* 0x00000020ffde7424 */ /* 0x000fe200078e00ff */
[----:B------:R-:W-:Y:S01]  /*0100*/  UMOV UR61, URZ ;  /* 0x0000003f003d7c82 */ /* 0x000fe20008000000 */
[----:B------:R-:W-:Y:S02]  /*0110*/  IMAD.MOV.U32 R218, RZ, RZ, 0x40 ;  /* 0x00000040ffda7424 */ /* 0x000fe400078e00ff */
[----:B------:R-:W-:Y:S01]  /*0120*/  IMAD.MOV.U32 R236, RZ, RZ, -0x10 ;  /* 0xfffffff0ffec7424 */ /* 0x000fe200078e00ff */
[----:B------:R-:W3:Y:S08]  /*0130*/  S2UR UR50, SR_CTAID.Y ;  /* 0x00000000003279c3 */ /* 0x000ef00000002600 */
[----:B------:R-:W-:Y:S08]  /*0140*/  S2UR UR58, SR_CTAID.Z ;  /* 0x00000000003a79c3 */ /* 0x000ff00000002700 */
[----:B------:R-:W4:Y:S01]  /*0150*/  S2UR UR4, SR_CgaCtaId ;  /* 0x00000000000479c3 */ /* 0x000f220000008800 */
[----:B--2---:R-:W-:Y:S01]  /*0160*/  ULEA UR5, UR7, UR5, 0x18 ;  /* 0x0000000507057291 */ /* 0x004fe2000f8ec03f */
[----:B-1----:R-:W-:Y:S01]  /*0170*/  SHF.R.S32.HI R15, RZ, 0x1f, R14 ;  /* 0x0000001fff0f7819 */ /* 0x002fe2000001140e */
[----:B------:R-:W-:Y:S01]  /*0180*/  IMAD.SHL.U32 R249, R14, 0x2, RZ ;  /* 0x000000020ef97824 */ /* 0x000fe200078e00ff */
[----:B---3--:R-:W-:-:S02]  /*0190*/  USHF.L.U32 UR7, UR50, 0x7, URZ ;  /* 0x0000000732077899 */ /* 0x008fc4000800063f */
[CC--:B------:R-:W-:Y:S02]  /*01a0*/  LEA.HI R4, R15.reuse, R14.reuse, RZ, 0x5 ;  /* 0x0000000e0f047211 */ /* 0x0c0fe400078f28ff */
[----:B------:R-:W-:Y:S02]  /*01b0*/  LEA.HI R8, R15, R14, RZ, 0x4 ;  /* 0x0000000e0f087211 */ /* 0x000fe400078f20ff */
[--C-:B------:R-:W-:Y:S02]  /*01c0*/  SHF.R.S32.HI R5, RZ, 0x5, R4.reuse ;  /* 0x00000005ff057819 */ /* 0x100fe40000011404 */
[----:B------:R-:W-:Y:S02]  /*01d0*/  SHF.R.S32.HI R0, RZ, 0x1f, R4 ;  /* 0x0000001fff007819 */ /* 0x000fe40000011404 */
[-C--:B------:R-:W-:Y:S02]  /*01e0*/  LEA.HI R3, R4, R5.reuse, RZ, 0x1 ;  /* 0x0000000504037211 */ /* 0x080fe400078f08ff */
[----:B------:R-:W-:-:S02]  /*01f0*/  LEA.HI R0, R0, R5, RZ, 0x2 ;  /* 0x0000000500007211 */ /* 0x000fc400078f10ff */
[----:B------:R-:W-:Y:S01]  /*0200*/  SHF.R.S32.HI R7, RZ, 0x4, R8 ;  /* 0x00000004ff077819 */ /* 0x000fe20000011408 */
[----:B----4-:R-:W-:Y:S01]  /*0210*/  ULEA UR4, UR4, UR6, 0x18 ;  /* 0x0000000604047291 */ /* 0x010fe2000f8ec03f */
[----:B------:R-:W-:Y:S01]  /*0220*/  LOP3.LUT R2, R0, 0xfffffffc, RZ, 0xc0, !PT ;  /* 0xfffffffc00027812 */ /* 0x000fe200078ec0ff */
[----:B------:R-:W-:Y:S01]  /*0230*/  USHF.R.S32.HI UR6, URZ, 0x1f, UR58 ;  /* 0x0000001f3f067899 */ /* 0x000fe2000801143a */
[----:B------:R-:W-:Y:S02]  /*0240*/  LEA.HI R18, R15, R14, RZ, 0x2 ;  /* 0x0000000e0f127211 */ /* 0x000fe400078f10ff */
[----:B------:R-:W-:Y:S01]  /*0250*/  LOP3.LUT R0, R3, 0xfffffffe, RZ, 0xc0, !PT ;  /* 0xfffffffe03007812 */ /* 0x000fe200078ec0ff */
[C---:B------:R-:W-:Y:S01]  /*0260*/  IMAD.IADD R214, R5.reuse, 0x1, -R2 ;  /* 0x0000000105d67824 */ /* 0x040fe200078e0a02 */
[----:B------:R-:W-:Y:S02]  /*0270*/  LEA.HI R3, R8, R7, RZ, 0x1 ;  /* 0x0000000708037211 */ /* 0x000fe400078f08ff */
[----:B------:R-:W-:Y:S01]  /*0280*/  SHF.R.S32.HI R10, RZ, 0x2, R18 ;  /* 0x00000002ff0a7819 */ /* 0x000fe20000011412 */
[----:B------:R-:W-:Y:S01]  /*0290*/  IMAD.IADD R220, R5, 0x1, -R0 ;  /* 0x0000000105dc7824 */ /* 0x000fe200078e0a00 */
[----:B------:R-:W-:-:S02]  /*02a0*/  SHF.R.S32.HI R6, RZ, 0x1f, R18 ;  /* 0x0000001fff067819 */ /* 0x000fc40000011412 */
[----:B------:R-:W-:Y:S02]  /*02b0*/  LOP3.LUT R2, R3, 0xfffffffe, RZ, 0xc0, !PT ;  /* 0xfffffffe03027812 */ /* 0x000fe400078ec0ff */
[----:B------:R-:W-:Y:S02]  /*02c0*/  LOP3.LUT R3, R4, 0xffffffe0, RZ, 0xc0, !PT ;  /* 0xffffffe004037812 */ /* 0x000fe400078ec0ff */
[----:B------:R-:W-:Y:S01]  /*02d0*/  LEA.HI R0, R6, R10, RZ, 0x3 ;  /* 0x0000000a06007211 */ /* 0x000fe200078f18ff */
[----:B------:R-:W-:Y:S01]  /*02e0*/  IMAD.IADD R12, R7, 0x1, -R2 ;  /* 0x00000001070c7824 */ /* 0x000fe200078e0a02 */
[----:B------:R-:W-:Y:S01]  /*02f0*/  LEA.HI R16, R15, R14, RZ, 0x3 ;  /* 0x0000000e0f107211 */ /* 0x000fe200078f18ff */
[----:B------:R-:W-:Y:S01]  /*0300*/  IMAD.IADD R2, R14, 0x1, -R3 ;  /* 0x000000010e027824 */ /* 0x000fe200078e0a03 */
[----:B------:R-:W-:Y:S02]  /*0310*/  LOP3.LUT R0, R0, 0xfffffff8, RZ, 0xc0, !PT ;  /* 0xfffffff800007812 */ /* 0x000fe400078ec0ff */
[----:B------:R-:W-:-:S02]  /*0320*/  SHF.R.S32.HI R3, RZ, 0x3, R16 ;  /* 0x00000003ff037819 */ /* 0x000fc40000011410 */
[----:B------:R-:W-:Y:S01]  /*0330*/  LOP3.LUT R4, R16, 0xfffffff8, RZ, 0xc0, !PT ;  /* 0xfffffff810047812 */ /* 0x000fe200078ec0ff */
[----:B------:R-:W-:Y:S01]  /*0340*/  IMAD.IADD R10, R10, 0x1, -R0 ;  /* 0x000000010a0a7824 */ /* 0x000fe200078e0a00 */
[----:B------:R-:W-:Y:S01]  /*0350*/  SHF.R.S32.HI R5, RZ, 0x1f, R2 ;  /* 0x0000001fff057819 */ /* 0x000fe20000011402 */
[----:B------:R-:W-:Y:S02]  /*0360*/  IMAD.SHL.U32 R3, R3, 0x40, RZ ;  /* 0x0000004003037824 */ /* 0x000fe400078e00ff */
[----:B------:R-:W-:Y:S01]  /*0370*/  IMAD.IADD R0, R14, 0x1, -R4 ;  /* 0x000000010e007824 */ /* 0x000fe200078e0a04 */
[----:B------:R-:W-:Y:S02]  /*0380*/  LOP3.LUT R4, R8, 0xfffffff0, RZ, 0xc0, !PT ;  /* 0xfffffff008047812 */ /* 0x000fe400078ec0ff */
[----:B------:R-:W-:Y:S01]  /*0390*/  LOP3.LUT R3, R3, 0x1c0, RZ, 0xc0, !PT ;  /* 0x000001c003037812 */ /* 0x000fe200078ec0ff */
[----:B------:R-:W-:Y:S01]  /*03a0*/  IMAD.SHL.U32 R228, R0, 0x8, RZ ;  /* 0x0000000800e47824 */ /* 0x000fe200078e00ff */
[----:B------:R-:W-:Y:S01]  /*03b0*/  LEA.HI R17, R5, R2, RZ, 0x2 ;  /* 0x0000000205117211 */ /* 0x000fe200078f10ff */
[----:B------:R-:W-:Y:S01]  /*03c0*/  IMAD.IADD R2, R14, 0x1, -R4 ;  /* 0x000000010e027824 */ /* 0x000fe200078e0a04 */
[----:B------:R-:W-:-:S02]  /*03d0*/  LOP3.LUT P4, RZ, R0, 0x4, RZ, 0xc0, !PT ;  /* 0x0000000400ff7812 */ /* 0x000fc4000788c0ff */
[C---:B------:R-:W-:Y:S01]  /*03e0*/  LOP3.LUT P3, RZ, R0.reuse, 0x2, RZ, 0xc0, !PT ;  /* 0x0000000200ff7812 */ /* 0x040fe2000786c0ff */
[----:B------:R-:W-:Y:S01]  /*03f0*/  IMAD.SHL.U32 R0, R0, 0x40, RZ ;  /* 0x0000004000007824 */ /* 0x000fe200078e00ff */
[----:B------:R-:W-:Y:S02]  /*0400*/  SHF.R.U32.HI R4, RZ, 0x3, R3 ;  /* 0x00000003ff047819 */ /* 0x000fe40000011603 */
[----:B------:R-:W-:Y:S02]  /*0410*/  LOP3.LUT R3, R3, 0x38, R228, 0xf8, !PT ;  /* 0x0000003803037812 */ /* 0x000fe400078ef8e4 */
[----:B------:R-:W-:Y:S02]  /*0420*/  SHF.R.S32.HI R5, RZ, 0x1f, R2 ;  /* 0x0000001fff057819 */ /* 0x000fe40000011402 */
[----:B------:R-:W-:Y:S02]  /*0430*/  LOP3.LUT R0, R0, 0x1c0, RZ, 0xc0, !PT ;  /* 0x000001c000007812 */ /* 0x000fe400078ec0ff */
[----:B------:R-:W-:Y:S01]  /*0440*/  LOP3.LUT R11, R3, R4, RZ, 0x3c, !PT ;  /* 0x00000004030b7212 */ /* 0x000fe200078e3cff */
[----:B------:R-:W-:Y:S01]  /*0450*/  IMAD.SHL.U32 R3, R220, 0x10, RZ ;  /* 0x00000010dc037824 */ /* 0x000fe200078e00ff */
[----:B------:R-:W-:-:S02]  /*0460*/  LEA.HI R13, R5, R2, RZ, 0x3 ;  /* 0x00000002050d7211 */ /* 0x000fc400078f18ff */
[C---:B------:R-:W-:Y:S02]  /*0470*/  LOP3.LUT R6, R0.reuse, 0x8, R16, 0xf8, !PT ;  /* 0x0000000800067812 */ /* 0x040fe400078ef810 */
[----:B------:R-:W-:Y:S02]  /*0480*/  SHF.R.U32.HI R215, RZ, 0x3, R0 ;  /* 0x00000003ffd77819 */ /* 0x000fe40000011600 */
[----:B------:R-:W-:Y:S02]  /*0490*/  LEA.HI R4, R15, R14, RZ, 0x7 ;  /* 0x0000000e0f047211 */ /* 0x000fe400078f38ff */
[----:B------:R-:W-:Y:S02]  /*04a0*/  LOP3.LUT R5, R13, 0xfffffff8, RZ, 0xc0, !PT ;  /* 0xfffffff80d057812 */ /* 0x000fe400078ec0ff */
[----:B------:R-:W-:Y:S02]  /*04b0*/  LOP3.LUT R7, R0, 0x10, R3, 0xf8, !PT ;  /* 0x0000001000077812 */ /* 0x000fe400078ef803 */
[----:B------:R-:W-:Y:S01]  /*04c0*/  LOP3.LUT R0, R10, 0x1, RZ, 0xc0, !PT ;  /* 0x000000010a007812 */ /* 0x000fe200078ec0ff */
[----:B------:R-:W-:Y:S01]  /*04d0*/  IMAD.IADD R8, R2, 0x1, -R5 ;  /* 0x0000000102087824 */ /* 0x000fe200078e0a05 */
[----:B------:R-:W-:-:S02]  /*04e0*/  LOP3.LUT R3, R6, R215, RZ, 0x3c, !PT ;  /* 0x000000d706037212 */ /* 0x000fc400078e3cff */
[----:B------:R-:W-:Y:S02]  /*04f0*/  LEA.HI R6, R15, R14, RZ, 0x6 ;  /* 0x0000000e0f067211 */ /* 0x000fe400078f30ff */
[----:B------:R-:W-:Y:S01]  /*0500*/  SHF.R.S32.HI R9, RZ, 0x7, R4 ;  /* 0x00000007ff097819 */ /* 0x000fe20000011404 */
[----:B------:R-:W-:Y:S01]  /*0510*/  IMAD.SHL.U32 R4, R12, 0x200, RZ ;  /* 0x000002000c047824 */ /* 0x000fe200078e00ff */
[----:B------:R-:W-:Y:S02]  /*0520*/  ISETP.NE.U32.AND P0, PT, R0, 0x1, PT ;  /* 0x000000010000780c */ /* 0x000fe40003f05070 */
[----:B------:R-:W-:Y:S01]  /*0530*/  LOP3.LUT R5, R7, 0x8, R16, 0xf8, !PT ;  /* 0x0000000807057812 */ /* 0x000fe200078ef810 */
[----:B------:R-:W-:Y:S01]  /*0540*/  IMAD R2, R9, 0x800, R4 ;  /* 0x0000080009027824 */ /* 0x000fe200078e0204 */
[----:B------:R-:W-:Y:S01]  /*0550*/  SHF.R.S32.HI R0, RZ, 0x6, R6 ;  /* 0x00000006ff007819 */ /* 0x000fe20000011406 */
[----:B------:R-:W-:Y:S01]  /*0560*/  IMAD.SHL.U32 R6, R12, 0x20, RZ ;  /* 0x000000200c067824 */ /* 0x000fe200078e00ff */
[----:B------:R-:W-:Y:S01]  /*0570*/  LOP3.LUT R215, R4, R5, R215, 0xf6, !PT ;  /* 0x0000000504d77212 */ /* 0x000fe200078ef6d7 */
[----:B------:R-:W-:Y:S01]  /*0580*/  IMAD.IADD R3, R2, 0x1, R3 ;  /* 0x0000000102037824 */ /* 0x000fe200078e0203 */
[----:B------:R-:W-:Y:S01]  /*0590*/  LOP3.LUT R2, R18, 0x7ffffffc, RZ, 0xc0, !PT ;  /* 0x7ffffffc12027812 */ /* 0x000fe200078ec0ff */
[----:B------:R-:W-:Y:S01]  /*05a0*/  IMAD R11, R0, 0x200, R11 ;  /* 0x00000200000b7824 */ /* 0x000fe200078e020b */
[----:B------:R-:W-:Y:S01]  /*05b0*/  R2P PR, R10, 0x6 ;  /* 0x000000060a007804 */ /* 0x000fe20000000000 */
[----:B------:R-:W-:Y:S01]  /*05c0*/  IMAD.SHL.U32 R5, R0, 0x8, RZ ;  /* 0x0000000800057824 */ /* 0x000fe200078e00ff */
[----:B------:R-:W-:Y:S01]  /*05d0*/  LOP3.LUT P6, RZ, R8, 0x4, RZ, 0xc0, !PT ;  /* 0x0000000408ff7812 */ /* 0x000fe200078cc0ff */
[----:B------:R-:W-:Y:S01]  /*05e0*/  IMAD.SHL.U32 R0, R10, 0x40, RZ ;  /* 0x000000400a007824 */ /* 0x000fe200078e00ff */
[----:B------:R-:W-:Y:S01]  /*05f0*/  LOP3.LUT P5, RZ, R8, 0x2, RZ, 0xc0, !PT ;  /* 0x0000000208ff7812 */ /* 0x000fe200078ac0ff */
[----:B------:R-:W-:Y:S01]  /*0600*/  IMAD.IADD R7, R14, 0x1, -R2 ;  /* 0x000000010e077824 */ /* 0x000fe200078e0a02 */
[----:B------:R-:W-:Y:S01]  /*0610*/  LOP3.LUT R2, R5, 0x18, RZ, 0xc0, !PT ;  /* 0x0000001805027812 */ /* 0x000fe200078ec0ff */
[----:B------:R-:W-:Y:S01]  /*0620*/  IMAD.SHL.U32 R4, R9, 0x20, RZ ;  /* 0x0000002009047824 */ /* 0x000fe200078e00ff */
[----:B------:R-:W-:Y:S01]  /*0630*/  LOP3.LUT R0, R0, 0x1c0, RZ, 0xc0, !PT ;  /* 0x000001c000007812 */ /* 0x000fe200078ec0ff */
[----:B------:R-:W-:Y:S01]  /*0640*/  IMAD.SHL.U32 R3, R3, 0x2, RZ ;  /* 0x0000000203037824 */ /* 0x000fe200078e00ff */
[----:B------:R-:W-:-:S02]  /*0650*/  LOP3.LUT R9, R2, 0x20, R6, 0xf8, !PT ;  /* 0x0000002002097812 */ /* 0x000fc400078ef806 */
[----:B------:R-:W-:Y:S02]  /*0660*/  SHF.R.U32.HI R5, RZ, 0x3, R0 ;  /* 0x00000003ff057819 */ /* 0x000fe40000011600 */
[----:B------:R-:W-:Y:S02]  /*0670*/  LOP3.LUT R249, R4, 0x6, R249, 0xf8, !PT ;  /* 0x0000000604f97812 */ /* 0x000fe400078ef8f9 */
[----:B------:R-:W-:Y:S02]  /*0680*/  LOP3.LUT R4, R0, 0x20, R4, 0xf8, !PT ;  /* 0x0000002000047812 */ /* 0x000fe400078ef804 */
[----:B------:R-:W-:Y:S01]  /*0690*/  LOP3.LUT R6, R5, R0, R2, 0x1e, !PT ;  /* 0x0000000005067212 */ /* 0x000fe200078e1e02 */
[----:B------:R-:W-:Y:S01]  /*06a0*/  IMAD.SHL.U32 R0, R7, 0x2, RZ ;  /* 0x0000000207007824 */ /* 0x000fe200078e00ff */
[----:B------:R-:W-:Y:S01]  /*06b0*/  LOP3.LUT R5, R4, R5, RZ, 0x3c, !PT ;  /* 0x0000000504057212 */ /* 0x000fe200078e3cff */
[----:B------:R-:W-:Y:S01]  /*06c0*/  IMAD.SHL.U32 R2, R8, 0x40, RZ ;  /* 0x0000004008027824 */ /* 0x000fe200078e00ff */
[----:B------:R-:W-:Y:S01]  /*06d0*/  SEL R212, R218, 0xffffffc0, !P4 ;  /* 0xffffffc0dad47807 */ /* 0x000fe20006000000 */
[--C-:B------:R-:W-:Y:S01]  /*06e0*/  IMAD R4, R214, 0x400, R0.reuse ;  /* 0x00000400d6047824 */ /* 0x100fe200078e0200 */
[----:B------:R-:W-:Y:S01]  /*06f0*/  SEL R218, R218, 0xffffffc0, !P6 ;  /* 0xffffffc0dada7807 */ /* 0x000fe20007000000 */
[----:B------:R-:W-:Y:S01]  /*0700*/  IMAD R0, R220, 0x400, R0 ;  /* 0x00000400dc007824 */ /* 0x000fe200078e0200 */
[----:B------:R-:W-:Y:S01]  /*0710*/  SEL R236, R236, 0x10, !P0 ;  /* 0x00000010ecec7807 */ /* 0x000fe20004000000 */
[----:B------:R-:W-:Y:S01]  /*0720*/  IMAD.IADD R235, R4, 0x1, R5 ;  /* 0x0000000104eb7824 */ /* 0x000fe200078e0205 */
[----:B------:R-:W-:Y:S01]  /*0730*/  LEA R215, R215, UR5, 0x1 ;  /* 0x00000005d7d77c11 */ /* 0x000fe2000f8e08ff */
[----:B------:R-:W-:Y:S01]  /*0740*/  IMAD.IADD R245, R0, 0x1, R6 ;  /* 0x0000000100f57824 */ /* 0x000fe200078e0206 */
[----:B------:R-:W-:Y:S01]  /*0750*/  LOP3.LUT R0, R2, 0x1c0, RZ, 0xc0, !PT ;  /* 0x000001c002007812 */ /* 0x000fe200078ec0ff */
[----:B------:R-:W-:Y:S01]  /*0760*/  IMAD.SHL.U32 R4, R12, 0x8, RZ ;  /* 0x000000080c047824 */ /* 0x000fe200078e00ff */
[----:B------:R-:W-:Y:S01]  /*0770*/  LEA R235, R235, UR5, 0x1 ;  /* 0x00000005ebeb7c11 */ /* 0x000fe2000f8e08ff */
[----:B------:R-:W-:Y:S01]  /*0780*/  IMAD.SHL.U32 R5, R13, 0x40, RZ ;  /* 0x000000400d057824 */ /* 0x000fe200078e00ff */
[----:B------:R-:W-:Y:S01]  /*0790*/  SHF.R.U32.HI R2, RZ, 0x3, R0 ;  /* 0x00000003ff027819 */ /* 0x000fe20000011600 */
[----:B------:R-:W-:Y:S01]  /*07a0*/  IMAD.IADD R217, R212, 0x1, R215 ;  /* 0x00000001d4d97824 */ /* 0x000fe200078e02d7 */
[----:B------:R-:W-:Y:S01]  /*07b0*/  LOP3.LUT R6, R0, 0x8, R4, 0xf8, !PT ;  /* 0x0000000800067812 */ /* 0x000fe200078ef804 */
[C---:B------:R-:W-:Y:S01]  /*07c0*/  VIADD R234, R235.reuse, 0x20 ;  /* 0x00000020ebea7836 */ /* 0x040fe20000000000 */
[----:B------:R-:W-:Y:S01]  /*07d0*/  LOP3.LUT R7, R2, R9, R0, 0x1e, !PT ;  /* 0x0000000902077212 */ /* 0x000fe200078e1e00 */
[----:B------:R-:W-:Y:S01]  /*07e0*/  @P1 VIADD R234, R235, 0xffffffe0 ;  /* 0xffffffe0ebea1836 */ /* 0x000fe20000000000 */
[----:B------:R-:W-:Y:S01]  /*07f0*/  LOP3.LUT R0, R5, 0xfffffe00, RZ, 0xc0, !PT ;  /* 0xfffffe0005007812 */ /* 0x000fe200078ec0ff */
[----:B------:R-:W-:Y:S01]  /*0800*/  IMAD.U32 R5, RZ, RZ, UR7 ;  /* 0x00000007ff057e24 */ /* 0x000fe2000f8e00ff */
[----:B------:R-:W-:Y:S01]  /*0810*/  SHF.R.S32.HI R4, RZ, 0x2, R17 ;  /* 0x00000002ff047819 */ /* 0x000fe20000011411 */
[----:B------:R-:W-:Y:S01]  /*0820*/  USHF.R.S32.HI UR7, URZ, 0x1f, UR58 ;  /* 0x0000001f3f077899 */ /* 0x000fe2000801143a */
[----:B------:R-:W-:Y:S01]  /*0830*/  LOP3.LUT R2, R6, R2, RZ, 0x3c, !PT ;  /* 0x0000000206027212 */ /* 0x000fe200078e3cff */
[----:B------:R-:W-:Y:S01]  /*0840*/  IMAD R220, R220, 0x400, R0 ;  /* 0x00000400dcdc7824 */ /* 0x000fe200078e0200 */
[----:B------:R-:W-:Y:S01]  /*0850*/  LEA R226, R11, UR5, 0x1 ;  /* 0x000000050be27c11 */ /* 0x000fe2000f8e08ff */
[----:B------:R-:W-:-:S02]  /*0860*/  IMAD R250, R214, 0x10, R4 ;  /* 0x00000010d6fa7824 */ /* 0x000fc400078e0204 */
[----:B------:R-:W-:Y:S01]  /*0870*/  IMAD.U32 R4, RZ, RZ, UR7 ;  /* 0x00000007ff047e24 */ /* 0x000fe2000f8e00ff */
[----:B------:R-:W-:Y:S01]  /*0880*/  USHF.R.S32.HI UR7, URZ, 0x1f, UR50 ;  /* 0x0000001f3f077899 */ /* 0x000fe20008011432 */
[----:B------:R-:W-:Y:S01]  /*0890*/  IMAD R214, R214, 0x400, R0 ;  /* 0x00000400d6d67824 */ /* 0x000fe200078e0200 */
[----:B------:R-:W-:Y:S01]  /*08a0*/  LOP3.LUT R0, R7, R0, RZ, 0xfc, !PT ;  /* 0x0000000007007212 */ /* 0x000fe200078efcff */
[----:B------:R-:W-:Y:S02]  /*08b0*/  IMAD.IADD R220, R2, 0x1, R220 ;  /* 0x0000000102dc7824 */ /* 0x000fe400078e02dc */
[----:B------:R-:W-:Y:S01]  /*08c0*/  IMAD.IADD R214, R214, 0x1, R2 ;  /* 0x00000001d6d67824 */ /* 0x000fe200078e0202 */
[----:B------:R-:W-:Y:S01]  /*08d0*/  LEA R0, R0, UR5, 0x1 ;  /* 0x0000000500007c11 */ /* 0x000fe2000f8e08ff */
[----:B------:R-:W-:Y:S01]  /*08e0*/  IMAD.U32 R2, RZ, RZ, UR7 ;  /* 0x00000007ff027e24 */ /* 0x000fe2000f8e00ff */
[----:B------:R-:W-:Y:S01]  /*08f0*/  UIADD3 UR7, UR5, 0x10000, URZ ;  /* 0x0001000005077890 */ /* 0x000fe2000fffe03f */
[----:B------:R-:W-:Y:S01]  /*0900*/  IMAD.U32 R2, RZ, RZ, UR6 ;  /* 0x00000006ff027e24 */ /* 0x000fe2000f8e00ff */
[----:B------:R-:W-:Y:S01]  /*0910*/  UIADD3 UR6, UR5, 0x20000, URZ ;  /* 0x0002000005067890 */ /* 0x000fe2000fffe03f */
[C---:B------:R-:W-:Y:S01]  /*0920*/  SEL R2, R222.reuse, 0xffffffe0, !P3 ;  /* 0xffffffe0de027807 */ /* 0x040fe20005800000 */
[----:B------:R-:W-:Y:S01]  /*0930*/  IMAD.IADD R237, R235, 0x1, R236 ;  /* 0x00000001ebed7824 */ /* 0x000fe200078e02ec */
[----:B------:R-:W-:Y:S01]  /*0940*/  SEL R222, R222, 0xffffffe0, !P5 ;  /* 0xffffffe0dede7807 */ /* 0x000fe20006800000 */
[----:B------:R-:W-:Y:S01]  /*0950*/  VIADD R213, R3, UR7 ;  /* 0x0000000703d57c36 */ /* 0x000fe20008000000 */
[----:B------:R-:W-:Y:S01]  /*0960*/  LEA R214, R214, UR5, 0x1 ;  /* 0x00000005d6d67c11 */ /* 0x000fe2000f8e08ff */
[----:B------:R-:W-:Y:S01]  /*0970*/  IMAD.IADD R236, R236, 0x1, R234 ;  /* 0x00000001ecec7824 */ /* 0x000fe200078e02ea */
[----:B------:R-:W-:Y:S01]  /*0980*/  LEA R220, R220, UR6, 0x1 ;  /* 0x00000006dcdc7c11 */ /* 0x000fe2000f8e08ff */
[----:B------:R-:W-:Y:S01]  /*0990*/  IMAD.IADD R2, R213, 0x1, R2 ;  /* 0x00000001d5027824 */ /* 0x000fe200078e0202 */
[----:B------:R-:W-:Y:S01]  /*09a0*/  LEA R245, R245, UR7, 0x1 ;  /* 0x00000007f5f57c11 */ /* 0x000fe2000f8e08ff */
[----:B------:R-:W-:Y:S01]  /*09b0*/  IMAD.IADD R216, R214, 0x1, R222 ;  /* 0x00000001d6d87824 */ /* 0x000fe200078e02de */
[----:B------:R-:W-:Y:S01]  /*09c0*/  ULDC.64 UR6, c[0x0][0x208] ;  /* 0x0000820000067ab9 */ /* 0x000fe20000000a00 */
[----:B------:R-:W-:-:S02]  /*09d0*/  IMAD.IADD R221, R218, 0x1, R220 ;  /* 0x00000001dadd7824 */ /* 0x000fc400078e02dc */
[----:B------:R-:W-:Y:S02]  /*09e0*/  IMAD.IADD R213, R213, 0x1, R212 ;  /* 0x00000001d5d57824 */ /* 0x000fe400078e02d4 */
[C---:B------:R-:W-:Y:S02]  /*09f0*/  VIADD R246, R245.reuse, 0x40 ;  /* 0x00000040f5f67836 */ /* 0x040fe40000000000 */
[----:B------:R-:W-:Y:S02]  /*0a00*/  IMAD.IADD R219, R214, 0x1, R218 ;  /* 0x00000001d6db7824 */ /* 0x000fe400078e02da */
[----:B------:R-:W-:Y:S02]  /*0a10*/  IMAD.IADD R223, R222, 0x1, R220 ;  /* 0x00000001dedf7824 */ /* 0x000fe400078e02dc */
[----:B------:R-:W-:Y:S02]  /*0a20*/  IMAD.IADD R212, R2, 0x1, R212 ;  /* 0x0000000102d47824 */ /* 0x000fe400078e02d4 */
[----:B------:R-:W-:-:S02]  /*0a30*/  @P2 VIADD R246, R245, 0xffffffc0 ;  /* 0xffffffc0f5f62836 */ /* 0x000fc40000000000 */
[----:B------:R-:W-:Y:S02]  /*0a40*/  IMAD.IADD R218, R216, 0x1, R218 ;  /* 0x00000001d8da7824 */ /* 0x000fe400078e02da */
[----:B------:R-:W-:-:S07]  /*0a50*/  IMAD.IADD R222, R222, 0x1, R221 ;  /* 0x00000001dede7824 */ /* 0x000fce00078e02dd */
.L_x_253:
[----:B------:R-:W-:Y:S01]  /*0a60*/  ULDC.64 UR12, c[0x0][0x308] ;  /* 0x0000c200000c7ab9 */ /* 0x000fe20000000a00 */
[----:B------:R-:W-:Y:S01]  /*0a70*/  ULDC.64 UR10, c[0x0][0x300] ;  /* 0x0000c000000a7ab9 */ /* 0x000fe20000000a00 */
[----:B------:R-:W-:Y:S02]  /*0a80*/  UISETP.NE.U32.AND UP3, UPT, UR12, URZ, UPT ;  /* 0x0000003f0c00728c */ /* 0x000fe4000bf65070 */
[----:B------:R-:W-:Y:S02]  /*0a90*/  UISETP.NE.U32.AND UP4, UPT, UR10, URZ, UPT ;  /* 0x0000003f0a00728c */ /* 0x000fe4000bf85070 */
[----:B------:R-:W-:Y:S02]  /*0aa0*/  UISETP.NE.AND.EX UP3, UPT, UR13, URZ, UPT, UP3 ;  /* 0x0000003f0d00728c */ /* 0x000fe4000bf65330 */
[----:B------:R-:W-:Y:S02]  /*0ab0*/  USHF.R.S32.HI UR59, URZ, 0x1f, UR50 ;  /* 0x0000001f3f3b7899 */ /* 0x000fe40008011432 */
[----:B------:R-:W-:-:S02]  /*0ac0*/  USHF.L.U32 UR16, UR50, 0x2, URZ ;  /* 0x0000000232107899 */ /* 0x000fc4000800063f */
[----:B------:R-:W-:Y:S01]  /*0ad0*/  UISETP.NE.AND.EX UP4, UPT, UR11, URZ, UPT, UP4 ;  /* 0x0000003f0b00728c */ /* 0x000fe2000bf85340 */
[----:B------:R-:W-:Y:S01]  /*0ae0*/  PLOP3.LUT P0, PT, PT, PT, UP3, 0x80, 0x0 ;  /* 0x000000000000781c */ /* 0x000fe20003f0f038 */
[----:B------:R-:W-:Y:S01]  /*0af0*/  ULDC.64 UR8, c[0x0][0x2f0] ;  /* 0x0000bc0000087ab9 */ /* 0x000fe20000000a00 */
[----:B------:R-:W-:Y:S02]  /*0b00*/  USHF.L.U64.HI UR5, UR50, 0x2, UR59 ;  /* 0x0000000232057899 */ /* 0x000fe4000801023b */
[----:B------:R-:W-:Y:S01]  /*0b10*/  UIADD3 UR15, UP0, UR16, UR8, URZ ;  /* 0x00000008100f7290 */ /* 0x000fe2000ff1e03f */
[----:B------:R-:W-:Y:S01]  /*0b20*/  PLOP3.LUT P1, PT, PT, PT, UP4, 0x80, 0x0 ;  /* 0x000000000000781c */ /* 0x000fe20003f2f048 */
[----:B------:R-:W-:Y:S02]  /*0b30*/  UISETP.NE.U32.AND UP2, UPT, UR8, URZ, UPT ;  /* 0x0000003f0800728c */ /* 0x000fe4000bf45070 */
[----:B------:R-:W-:Y:S02]  /*0b40*/  UIADD3.X UR14, UR5, UR9, URZ, UP0, !UPT ;  /* 0x00000009050e7290 */ /* 0x000fe400087fe43f */
[----:B------:R-:W-:-:S02]  /*0b50*/  @UP3 UIADD3 UR8, UP0, UR16, UR12, URZ ;  /* 0x0000000c10083290 */ /* 0x000fc4000ff1e03f */
[----:B------:R-:W-:Y:S02]  /*0b60*/  UISETP.NE.AND.EX UP2, UPT, UR9, URZ, UPT, UP2 ;  /* 0x0000003f0900728c */ /* 0x000fe4000bf45320 */
[----:B------:R-:W-:Y:S02]  /*0b70*/  @UP4 UIADD3 UR10, UP1, UR16, UR10, URZ ;  /* 0x0000000a100a4290 */ /* 0x000fe4000ff3e03f */
[----:B------:R-:W-:Y:S01]  /*0b80*/  @UP3 UIADD3.X UR9, UR5, UR13, URZ, UP0, !UPT ;  /* 0x0000000d05093290 */ /* 0x000fe200087fe43f */
[----:B-1----:R-:W-:Y:S01]  /*0b90*/  IMAD.U32 R6, RZ, RZ, UR8 ;  /* 0x00000008ff067e24 */ /* 0x002fe2000f8e00ff */
[----:B------:R-:W-:Y:S01]  /*0ba0*/  ULDC.U8 UR18, c[0x0][0x3c2] ;  /* 0x0000f08000127ab9 */ /* 0x000fe20000000000 */
[----:B------:R-:W-:Y:S01]  /*0bb0*/  ULDC.64 UR12, c[0x0][0x2f8] ;  /* 0x0000be00000c7ab9 */ /* 0x000fe20000000a00 */
[----:B------:R-:W-:Y:S01]  /*0bc0*/  @UP4 UIADD3.X UR11, UR5, UR11, URZ, UP1, !UPT ;  /* 0x0000000b050b4290 */ /* 0x000fe20008ffe43f */
[----:B------:R-:W-:Y:S01]  /*0bd0*/  PLOP3.LUT P3, PT, PT, PT, UP2, 0x80, 0x0 ;  /* 0x000000000000781c */ /* 0x000fe20003f6f028 */
[----:B------:R-:W-:Y:S01]  /*0be0*/  UISETP.NE.AND UP4, UPT, UR18, URZ, UPT ;  /* 0x0000003f1200728c */ /* 0x000fe2000bf85270 */
[----:B------:R-:W-:Y:S01]  /*0bf0*/  IMAD.U32 R7, RZ, RZ, UR9 ;  /* 0x00000009ff077e24 */ /* 0x000fe2000f8e00ff */
[----:B------:R-:W-:Y:S01]  /*0c00*/  UISETP.EQ.U32.AND UP1, UPT, UR12, URZ, UPT ;  /* 0x0000003f0c00728c */ /* 0x000fe2000bf22070 */
[----:B--2---:R-:W-:Y:S01]  /*0c10*/  IMAD.U32 R4, RZ, RZ, UR10 ;  /* 0x0000000aff047e24 */ /* 0x004fe2000f8e00ff */
[----:B------:R-:W-:Y:S01]  /*0c20*/  UIADD3 UR10, UP0, UR16, UR12, URZ ;  /* 0x0000000c100a7290 */ /* 0x000fe2000ff1e03f */
[----:B------:R-:W-:Y:S01]  /*0c30*/  IMAD.U32 R5, RZ, RZ, UR11 ;  /* 0x0000000bff057e24 */ /* 0x000fe2000f8e00ff */
[----:B------:R-:W-:Y:S01]  /*0c40*/  UISETP.EQ.OR.EX UP1, UPT, UR13, URZ, !UP4, UP1 ;  /* 0x0000003f0d00728c */ /* 0x000fe2000e722710 */
[----:B------:R-:W2:Y:S01]  /*0c50*/  @P0 LDG.E R8, desc[UR6][R6.64] ;  /* 0x0000000606080981 */ /* 0x000ea2000c1e1900 */
[----:B------:R-:W-:Y:S01]  /*0c60*/  UIADD3.X UR5, UR5, UR13, URZ, UP0, !UPT ;  /* 0x0000000d05057290 */ /* 0x000fe200087fe43f */
[----:B------:R-:W1:Y:S03]  /*0c70*/  S2R R12, SR_TID.X ;  /* 0x00000000000c7919 */ /* 0x000e660000002100 */
[----:B------:R-:W-:Y:S01]  /*0c80*/  PLOP3.LUT P2, PT, PT, PT, UP1, 0x80, 0x0 ;  /* 0x000000000000781c */ /* 0x000fe20003f4f018 */
[----:B------:R-:W-:Y:S01]  /*0c90*/  UMOV UR19, URZ ;  /* 0x0000003f00137c82 */ /* 0x000fe20008000000 */
[----:B------:R-:W-:Y:S01]  /*0ca0*/  @!UP3 ULDC.64 UR8, c[0x0][0x318] ;  /* 0x0000c6000008bab9 */ /* 0x000fe20000000a00 */
[----:B---34-:R3:W4:Y:S02]  /*0cb0*/  @P1 LDG.E R10, desc[UR6][R4.64] ;  /* 0x00000006040a1981 */ /* 0x018724000c1e1900 */
[----:B---3--:R-:W-:-:S02]  /*0cc0*/  IMAD.U32 R4, RZ, RZ, UR15 ;  /* 0x0000000fff047e24 */ /* 0x008fc4000f8e00ff */
[----:B------:R-:W-:-:S05]  /*0cd0*/  IMAD.U32 R5, RZ, RZ, UR14 ;  /* 0x0000000eff057e24 */ /* 0x000fca000f8e00ff */
[----:B------:R-:W3:Y:S04]  /*0ce0*/  @P3 LDG.E R9, desc[UR6][R4.64] ;  /* 0x0000000604093981 */ /* 0x000ee8000c1e1900 */
[----:B-----5:R5:W3:Y:S02]  /*0cf0*/  @P3 LDG.E R6, desc[UR6][R4.64+0x4] ;  /* 0x0000040604063981 */ /* 0x020ae4000c1e1900 */
[----:B-----5:R-:W-:Y:S02]  /*0d00*/  IMAD.U32 R4, RZ, RZ, UR10 ;  /* 0x0000000aff047e24 */ /* 0x020fe4000f8e00ff */
[----:B------:R-:W-:-:S05]  /*0d10*/  IMAD.U32 R5, RZ, RZ, UR5 ;  /* 0x00000005ff057e24 */ /* 0x000fca000f8e00ff */
[----:B------:R-:W5:Y:S01]  /*0d20*/  @!P2 LDG.E R7, desc[UR6][R4.64] ;  /* 0x000000060407a981 */ /* 0x000f62000c1e1900 */
[----:B------:R-:W1:Y:S01]  /*0d30*/  S2UR UR16, SR_CTAID.X ;  /* 0x00000000001079c3 */ /* 0x000e620000002500 */
[----:B------:R-:W-:-:S03]  /*0d40*/  @!UP3 UISETP.NE.U32.AND UP0, UPT, UR8, URZ, UPT ;  /* 0x0000003f0800b28c */ /* 0x000fc6000bf05070 */
[----:B------:R-:W-:Y:S01]  /*0d50*/  ULDC UR8, c[0x0][0xc] ;  /* 0x0000030000087ab9 */ /* 0x000fe20000000800 */
[----:B------:R-:W-:Y:S02]  /*0d60*/  @!UP3 UISETP.NE.AND.EX UP0, UPT, UR9, URZ, UPT, UP0 ;  /* 0x0000003f0900b28c */ /* 0x000fe4000bf05300 */
[----:B------:R-:W-:-:S03]  /*0d70*/  USHF.L.U32 UR14, UR8, 0x6, URZ ;  /* 0x00000006080e7899 */ /* 0x000fc6000800063f */
[----:B------:R-:W-:Y:S01]  /*0d80*/  @!UP3 ULDC UR8, c[0x0][0x2cc] ;  /* 0x0000b3000008bab9 */ /* 0x000fe20000000800 */
[----:B------:R-:W-:Y:S01]  /*0d90*/  UMOV UR5, 0xffffffff ;  /* 0xffffffff00057882 */ /* 0x000fe20000000000 */
[----:B------:R-:W-:Y:S01]  /*0da0*/  @!UP3 USEL UR10, UR8, URZ, UP0 ;  /* 0x0000003f080ab287 */ /* 0x000fe20008000000 */
[----:B------:R-:W-:Y:S01]  /*0db0*/  UMOV UR39, 0xffffffff ;  /* 0xffffffff00277882 */ /* 0x000fe20000000000 */
[----:B------:R-:W-:Y:S01]  /*0dc0*/  USHF.L.U32 UR33, UR17, 0x6, URZ ;  /* 0x0000000611217899 */ /* 0x000fe2000800063f */
[----:B------:R-:W-:Y:S01]  /*0dd0*/  ULDC UR9, c[0x0][0x2c8] ;  /* 0x0000b20000097ab9 */ /* 0x000fe20000000800 */
[----:B-1----:R-:W-:Y:S01]  /*0de0*/  USHF.L.U32 UR15, UR16, 0x6, URZ ;  /* 0x00000006100f7899 */ /* 0x002fe2000800063f */
[----:B--2---:R-:W-:Y:S02]  /*0df0*/  @P0 R2UR UR11, R8 ;  /* 0x00000000080b02ca */ /* 0x004fe400000e0000 */
[----:B------:R-:W-:-:S04]  /*0e00*/  ISETP.NE.U32.AND P0, PT, RZ, UR12, PT ;  /* 0x0000000cff007c0c */ /* 0x000fc8000bf05070 */
[----:B------:R-:W-:Y:S02]  /*0e10*/  ISETP.NE.AND.EX P0, PT, RZ, UR13, PT, P0 ;  /* 0x0000000dff007c0c */ /* 0x000fe4000bf05300 */
[----:B----4-:R-:W-:Y:S02]  /*0e20*/  @P1 R2UR UR19, R10 ;  /* 0x000000000a1312ca */ /* 0x010fe400000e0000 */
[----:B------:R-:W-:-:S11]  /*0e30*/  SHF.R.S32.HI R10, RZ, 0x1f, R12 ;  /* 0x0000001fff0a7819 */ /* 0x000fd6000001140c */
[----:B------:R-:W-:Y:S01]  /*0e40*/  @UP3 UIADD3 UR8, UR11, -UR19, URZ ;  /* 0x800000130b083290 */ /* 0x000fe2000fffe03f */
[----:B---3--:R-:W-:Y:S02]  /*0e50*/  @P3 R2UR UR5, R9 ;  /* 0x00000000090532ca */ /* 0x008fe400000e0000 */
[----:B------:R-:W-:Y:S02]  /*0e60*/  @P3 R2UR UR12, R6 ;  /* 0x00000000060c32ca */ /* 0x000fe400000e0000 */
[----:B-----5:R-:W-:Y:S01]  /*0e70*/  @!P2 R2UR UR39, R7 ;  /* 0x000000000727a2ca */ /* 0x020fe200000e0000 */
[----:B------:R-:W-:-:S14]  /*0e80*/  @!P0 BRA `(.L_x_209) ;  /* 0x0000000000188947 */ /* 0x000fdc0003800000 */
[----:B------:R-:W-:-:S13]  /*0e90*/  PLOP3.LUT P0, PT, PT, PT, UP4, 0x80, 0x0 ;  /* 0x000000000000781c */ /* 0x000fda0003f0f048 */
[----:B------:R-:W2:Y:S04]  /*0ea0*/  @P0 LDG.E R6, desc[UR6][R4.64+0x4] ;  /* 0x0000040604060981 */ /* 0x000ea8000c1e1900 */
[----:B------:R-:W3:Y:S01]  /*0eb0*/  @!P0 LDG.E R4, desc[UR6][R4.64] ;  /* 0x0000000604048981 */ /* 0x000ee2000c1e1900 */
[----:B--2---:R-:W-:-:S13]  /*0ec0*/  @P0 R2UR UR9, R6 ;  /* 0x00000000060902ca */ /* 0x004fda00000e0000 */
[----:B------:R-:W-:-:S07]  /*0ed0*/  @UP4 UIADD3 UR9, UR9, -UR39, URZ ;  /* 0x8000002709094290 */ /* 0x000fce000fffe03f */
[----:B---3--:R-:W-:-:S15]  /*0ee0*/  @!P0 R2UR UR9, R4 ;  /* 0x00000000040982ca */ /* 0x008fde00000e0000 */
.L_x_209:
[----:B------:R-:W-:Y:S01]  /*0ef0*/  @!UP3 UIADD3 UR8, UR10, UR9, -UR19 ;  /* 0x000000090a08b290 */ /* 0x000fe2000fffe813 */
[----:B------:R-:W-:Y:S01]  /*0f00*/  LEA.HI R4, R10, R12, RZ, 0x3 ;  /* 0x0000000c0a047211 */ /* 0x000fe200078f18ff */
[----:B------:R-:W-:Y:S02]  /*0f10*/  UIMAD UR9, UR14, UR61, UR15 ;  /* 0x0000003d0e0972a4 */ /* 0x000fe4000f8e020f */
[----:B------:R-:W-:Y:S01]  /*0f20*/  UISETP.GT.AND UP0, UPT, UR8, UR33, UPT ;  /* 0x000000210800728c */ /* 0x000fe2000bf04270 */
[----:B------:R-:W-:Y:S01]  /*0f30*/  SHF.R.S32.HI R4, RZ, 0x3, R4 ;  /* 0x00000003ff047819 */ /* 0x000fe20000011404 */
[----:B------:R-:W-:Y:S02]  /*0f40*/  @UP2 UIADD3 UR38, UR12, -UR5, URZ ;  /* 0x800000050c262290 */ /* 0x000fe4000fffe03f */
[----:B------:R-:W-:Y:S01]  /*0f50*/  IMAD.U32 R5, RZ, RZ, UR9 ;  /* 0x00000009ff057e24 */ /* 0x000fe2000f8e00ff */
[----:B------:R-:W-:Y:S02]  /*0f60*/  IADD3 R22, P1, R4, UR9, RZ ;  /* 0x0000000904167c10 */ /* 0x000fe4000ff3e0ff */
[----:B------:R-:W-:-:S02]  /*0f70*/  PLOP3.LUT P0, PT, PT, PT, UP0, 0x80, 0x0 ;  /* 0x000000000000781c */ /* 0x000fc40003f0f008 */
[----:B------:R-:W-:Y:S01]  /*0f80*/  SHF.R.S32.HI R27, RZ, 0x1f, R4 ;  /* 0x0000001fff1b7819 */ /* 0x000fe20000011404 */
[----:B------:R-:W-:-:S03]  /*0f90*/  @!UP2 ULDC UR38, c[0x0][0x2c4] ;  /* 0x0000b1000026aab9 */ /* 0x000fc60000000800 */
[----:B------:R-:W-:-:S07]  /*0fa0*/  LEA.HI.X.SX32 R24, R5, R27, 0x1, P1 ;  /* 0x0000001b05187211 */ /* 0x000fce00008f0eff */
[----:B------:R-:W-:Y:S05]  /*0fb0*/  @!P0 BRA `(.L_x_210) ;  /* 0x00000090004c8947 */ /* 0x000fea0003800000 */
[----:B------:R-:W1:Y:S01]  /*0fc0*/  LDC R11, c[0x0][0x278] ;  /* 0x00009e00ff0b7b82 */ /* 0x000e620000000800 */
[----:B------:R-:W-:Y:S01]  /*0fd0*/  UISETP.NE.AND UP1, UPT, UR5, -0x1, UPT ;  /* 0xffffffff0500788c */ /* 0x000fe2000bf25270 */
[----:B------:R-:W-:Y:S01]  /*0fe0*/  IABS R8, UR58 ;  /* 0x0000003a00087c13 */ /* 0x000fe20008000000 */
[----:B------:R-:W-:Y:S01]  /*0ff0*/  ULDC.64 UR10, c[0x0][0x228] ;  /* 0x00008a00000a7ab9 */ /* 0x000fe20000000a00 */
[----:B------:R-:W-:Y:S01]  /*1000*/  ULDC.64 UR12, c[0x0][0x488] ;  /* 0x00012200000c7ab9 */ /* 0x000fe20000000a00 */
[----:B------:R-:W-:Y:S02]  /*1010*/  UIMAD UR9, UR59, UR10, URZ ;  /* 0x0000000a3b0972a4 */ /* 0x000fe4000f8e023f */
[----:B------:R-:W-:Y:S02]  /*1020*/  UIMAD.WIDE.U32 UR24, UR50, UR10, URZ ;  /* 0x0000000a321872a5 */ /* 0x000fe4000f8e003f */
[----:B------:R-:W-:Y:S02]  /*1030*/  UIMAD UR36, UR50, UR11, UR9 ;  /* 0x0000000b322472a4 */ /* 0x000fe4000f8e0209 */
[----:B------:R-:W-:Y:S01]  /*1040*/  UIMAD.WIDE.U32 UR34, UR16, UR12, URZ ;  /* 0x0000000c102272a5 */ /* 0x000fe2000f8e003f */
[----:B------:R-:W-:Y:S01]  /*1050*/  @!UP1 ULDC.64 UR10, c[0x0][0x418] ;  /* 0x00010600000a9ab9 */ /* 0x000fe20000000a00 */
[----:B------:R-:W-:-:S02]  /*1060*/  USHF.L.U32 UR15, UR50, 0x7, URZ ;  /* 0x00000007320f7899 */ /* 0x000fc4000800063f */
[----:B------:R-:W-:Y:S02]  /*1070*/  @!UP1 UIMAD UR9, UR59, UR10, URZ ;  /* 0x0000000a3b0992a4 */ /* 0x000fe4000f8e023f */
[----:B------:R-:W-:Y:S02]  /*1080*/  UIMAD UR53, UR16, UR13, UR35 ;  /* 0x0000000d103572a4 */ /* 0x000fe4000f8e0223 */
[----:B------:R-:W-:Y:S02]  /*1090*/  @!UP1 UIMAD UR35, UR50, UR11, UR9 ;  /* 0x0000000b322392a4 */ /* 0x000fe4000f8e0209 */
[----:B------:R-:W-:Y:S01]  /*10a0*/  UIADD3 UR9, UR38, 0x3f, URZ ;  /* 0x0000003f26097890 */ /* 0x000fe2000fffe03f */
[----:B-1----:R-:W-:Y:S01]  /*10b0*/  IABS R9, R11 ;  /* 0x0000000b00097213 */ /* 0x002fe20000000000 */
[----:B------:R-:W-:Y:S01]  /*10c0*/  @UP1 ULDC.64 UR12, c[0x0][0x420] ;  /* 0x00010800000c1ab9 */ /* 0x000fe20000000a00 */
[----:B------:R-:W-:Y:S01]  /*10d0*/  UISETP.NE.AND UP0, UPT, UR39, -0x1, UPT ;  /* 0xffffffff2700788c */ /* 0x000fe2000bf05270 */
[----:B------:R-:W-:Y:S01]  /*10e0*/  ISETP.NE.AND P3, PT, R11, RZ, PT ;  /* 0x000000ff0b00720c */ /* 0x000fe20003f65270 */
[----:B------:R-:W1:Y:S01]  /*10f0*/  I2F.RP R6, R9 ;  /* 0x0000000900067306 */ /* 0x000e620000209400 */
[----:B------:R-:W-:Y:S01]  /*1100*/  @UP1 UIMAD.WIDE.U32 UR44, UR5, UR12, URZ ;  /* 0x0000000c052c12a5 */ /* 0x000fe2000f8e003f */
[----:B------:R-:W-:Y:S01]  /*1110*/  ULDC UR60, c[0x0][0x2d4] ;  /* 0x0000b500003c7ab9 */ /* 0x000fe20000000800 */
[----:B------:R-:W-:-:S02]  /*1120*/  USEL UR47, UR15, URZ, UP2 ;  /* 0x0000003f0f2f7287 */ /* 0x000fc40009000000 */
[----:B------:R-:W-:Y:S01]  /*1130*/  USHF.R.S32.HI UR18, URZ, 0x1f, UR9 ;  /* 0x0000001f3f127899 */ /* 0x000fe20008011409 */
[----:B------:R-:W-:Y:S01]  /*1140*/  ULDC.U8 UR15, c[0x0][0x3d8] ;  /* 0x0000f600000f7ab9 */ /* 0x000fe20000000000 */
[----:B------:R-:W-:Y:S01]  /*1150*/  ULDC.64 UR26, c[0x0][0x240] ;  /* 0x00009000001a7ab9 */ /* 0x000fe20000000a00 */
[----:B------:R-:W-:Y:S01]  /*1160*/  USHF.R.S32.HI UR40, URZ, 0x1f, UR60 ;  /* 0x0000001f3f287899 */ /* 0x000fe2000801143c */
[----:B------:R-:W-:Y:S01]  /*1170*/  ULDC UR21, c[0x0][0x2dc] ;  /* 0x0000b70000157ab9 */ /* 0x000fe20000000800 */
[----:B------:R-:W-:Y:S01]  /*1180*/  ULDC UR51, c[0x0][0x270] ;  /* 0x00009c0000337ab9 */ /* 0x000fe20000000800 */
[----:B------:R-:W-:Y:S01]  /*1190*/  UISETP.NE.AND UP3, UPT, UR15, URZ, UPT ;  /* 0x0000003f0f00728c */ /* 0x000fe2000bf65270 */
[----:B-1----:R-:W1:Y:S01]  /*11a0*/  MUFU.RCP R6, R6 ;  /* 0x0000000600067308 */ /* 0x002e620000001000 */
[----:B------:R-:W-:Y:S02]  /*11b0*/  @UP1 UIMAD UR41, UR5, UR13, UR45 ;  /* 0x0000000d052912a4 */ /* 0x000fe4000f8e022d */
[----:B------:R-:W-:-:S02]  /*11c0*/  @!UP1 UIMAD.WIDE.U32 UR42, UR50, UR10, URZ ;  /* 0x0000000a322a92a5 */ /* 0x000fc4000f8e003f */
[----:B------:R-:W-:Y:S02]  /*11d0*/  USHF.L.U64.HI UR14, UR50, 0x7, UR59 ;  /* 0x00000007320e7899 */ /* 0x000fe4000801023b */
[----:B------:R-:W-:Y:S02]  /*11e0*/  UIMAD.WIDE.U32 UR22, UR5, UR26, URZ ;  /* 0x0000001a051672a5 */ /* 0x000fe4000f8e003f */
[----:B------:R-:W-:Y:S02]  /*11f0*/  UIMAD.WIDE UR10, UR21, UR51, URZ ;  /* 0x00000033150a72a5 */ /* 0x000fe4000f8e023f */
[----:B------:R-:W-:Y:S02]  /*1200*/  UIMAD.WIDE.U32 UR12, UR50, UR60, URZ ;  /* 0x0000003c320c72a5 */ /* 0x000fe4000f8e003f */
[----:B------:R-:W-:Y:S02]  /*1210*/  ULEA.HI UR31, UR18, UR9, URZ, 0x6 ;  /* 0x00000009121f7291 */ /* 0x000fe4000f8f303f */
[----:B------:R-:W-:Y:S01]  /*1220*/  UIMAD UR9, UR40, UR50, URZ ;  /* 0x00000032280972a4 */ /* 0x000fe2000f8e023f */
[----:B-1----:R-:W-:Y:S01]  /*1230*/  VIADD R6, R6, 0xffffffe ;  /* 0x0ffffffe06067836 */ /* 0x002fe20000000000 */
[----:B------:R-:W-:-:S02]  /*1240*/  USEL UR46, UR24, UR22, !UP1 ;  /* 0x00000016182e7287 */ /* 0x000fc4000c800000 */
[----:B------:R-:W-:Y:S01]  /*1250*/  UIADD3 UR40, UR25, UR36, URZ ;  /* 0x0000002419287290 */ /* 0x000fe2000fffe03f */
[----:B------:R-:W1:Y:S01]  /*1260*/  F2I.FTZ.U32.TRUNC.NTZ R7, R6 ;  /* 0x0000000600077305 */ /* 0x000e62000021f000 */
[----:B------:R-:W-:Y:S02]  /*1270*/  @UP0 UIADD3 UR16, UR19, UR39, URZ ;  /* 0x0000002713100290 */ /* 0x000fe4000fffe03f */
[----:B------:R-:W-:Y:S02]  /*1280*/  UIMAD.WIDE.U32 UR24, UR10, UR12, URZ ;  /* 0x0000000c0a1872a5 */ /* 0x000fe4000f8e003f */
[----:B------:R-:W-:Y:S02]  /*1290*/  UIMAD UR18, UR11, UR12, URZ ;  /* 0x0000000c0b1272a4 */ /* 0x000fe4000f8e023f */
[----:B------:R-:W-:Y:S02]  /*12a0*/  USEL UR37, UR14, URZ, UP2 ;  /* 0x0000003f0e257287 */ /* 0x000fe40009000000 */
[----:B------:R-:W-:Y:S01]  /*12b0*/  UIMAD UR12, UR59, UR60, UR9 ;  /* 0x0000003c3b0c72a4 */ /* 0x000fe2000f8e0209 */
[----:B------:R-:W-:Y:S01]  /*12c0*/  @UP0 ULDC.64 UR14, c[0x0][0x248] ;  /* 0x00009200000e0ab9 */ /* 0x000fe20000000a00 */
[----:B------:R-:W-:Y:S01]  /*12d0*/  ULDC UR48, c[0x0][0x2c4] ;  /* 0x0000b10000307ab9 */ /* 0x000fe20000000800 */
[----:B------:R-:W-:Y:S01]  /*12e0*/  @UP0 UIMAD.WIDE.U32 UR28, UR16, UR14, URZ ;  /* 0x0000000e101c02a5 */ /* 0x000fe2000f8e003f */
[----:B-1----:R-:W-:Y:S01]  /*12f0*/  IMAD.MOV R5, RZ, RZ, -R7 ;  /* 0x000000ffff057224 */ /* 0x002fe200078e0a07 */
[----:B------:R-:W-:Y:S01]  /*1300*/  @UP0 UIMAD UR49, UR16, UR15, URZ ;  /* 0x0000000f103102a4 */ /* 0x000fe2000f8e023f */
[----:B------:R-:W-:Y:S01]  /*1310*/  IMAD.MOV.U32 R6, RZ, RZ, RZ ;  /* 0x000000ffff067224 */ /* 0x000fe200078e00ff */
[----:B------:R-:W-:Y:S01]  /*1320*/  @UP3 UIMAD UR16, UR50, UR48, URZ ;  /* 0x00000030321032a4 */ /* 0x000fe2000f8e023f */
[----:B------:R-:W-:Y:S01]  /*1330*/  IMAD R5, R5, R9, RZ ;  /* 0x0000000905057224 */ /* 0x000fe200078e02ff */
[----:B------:R-:W-:-:S02]  /*1340*/  UIADD3 UR12, UR13, UR12, URZ ;  /* 0x0000000c0d0c7290 */ /* 0x000fc4000fffe03f */
[----:B------:R-:W-:Y:S01]  /*1350*/  ULOP3.LUT UR9, UR31, 0xffffffc0, URZ, 0xc0, !UPT ;  /* 0xffffffc01f097892 */ /* 0x000fe2000f8ec03f */
[----:B------:R-:W-:Y:S01]  /*1360*/  IMAD.HI.U32 R5, R7, R5, R6 ;  /* 0x0000000507057227 */ /* 0x000fe200078e0006 */
[----:B------:R-:W-:Y:S01]  /*1370*/  MOV R6, R8 ;  /* 0x0000000800067202 */ /* 0x000fe20000000f00 */
[----:B------:R-:W-:Y:S02]  /*1380*/  @UP3 USEL UR16, UR16, UR5, !UP1 ;  /* 0x0000000510103287 */ /* 0x000fe4000c800000 */
[----:B------:R-:W-:Y:S02]  /*1390*/  UIMAD UR18, UR10, UR12, UR18 ;  /* 0x0000000c0a1272a4 */ /* 0x000fe4000f8e0212 */
[----:B------:R-:W-:Y:S01]  /*13a0*/  IMAD.HI.U32 R5, R5, R6, RZ ;  /* 0x0000000605057227 */ /* 0x000fe200078e00ff */
[----:B------:R-:W-:Y:S02]  /*13b0*/  UIMAD UR30, UR5, UR27, URZ ;  /* 0x0000001b051e72a4 */ /* 0x000fe4000f8e023f */
[----:B------:R-:W-:Y:S01]  /*13c0*/  @!UP3 UIMAD UR12, UR50, UR51, UR58 ;  /* 0x00000033320cb2a4 */ /* 0x000fe2000f8e023a */
[----:B------:R-:W-:Y:S01]  /*13d0*/  IMAD.MOV R7, RZ, RZ, -R5 ;  /* 0x000000ffff077224 */ /* 0x000fe200078e0a05 */
[----:B------:R-:W-:Y:S01]  /*13e0*/  @UP3 ULDC UR13, c[0x0][0x2e4] ;  /* 0x0000b900000d3ab9 */ /* 0x000fe20000000800 */
[----:B------:R-:W-:-:S02]  /*13f0*/  UIADD3 UR9, UR9, -0x40, URZ ;  /* 0xffffffc009097890 */ /* 0x000fc4000fffe03f */
[C---:B------:R-:W-:Y:S01]  /*1400*/  IMAD R6, R9.reuse, R7, R6 ;  /* 0x0000000709067224 */ /* 0x040fe200078e0206 */
[----:B------:R-:W-:Y:S02]  /*1410*/  @UP3 UIMAD UR51, UR58, UR13, UR16 ;  /* 0x0000000d3a3332a4 */ /* 0x000fe4000f8e0210 */
[----:B------:R-:W-:Y:S02]  /*1420*/  @UP1 UIADD3 UR40, UR23, UR30, URZ ;  /* 0x0000001e17281290 */ /* 0x000fe4000fffe03f */
[----:B------:R-:W-:Y:S01]  /*1430*/  ISETP.GT.U32.AND P1, PT, R9, R6, PT ;  /* 0x000000060900720c */ /* 0x000fe20003f24070 */
[----:B------:R-:W-:Y:S02]  /*1440*/  @!UP3 UIMAD UR51, UR12, UR48, URZ ;  /* 0x000000300c33b2a4 */ /* 0x000fe4000f8e023f */
[----:B------:R-:W-:Y:S02]  /*1450*/  USHF.R.S32.HI UR30, URZ, 0x1f, UR9 ;  /* 0x0000001f3f1e7899 */ /* 0x000fe40008011409 */
[----:B------:R-:W-:Y:S01]  /*1460*/  UIADD3 UR12, UP2, UR9, UR47, URZ ;  /* 0x0000002f090c7290 */ /* 0x000fe2000ff5e03f */
[----:B------:R-:W-:Y:S01]  /*1470*/  ULDC.U8 UR20, c[0x0][0x480] ;  /* 0x0001200000147ab9 */ /* 0x000fe20000000000 */
[----:B------:R-:W-:-:S02]  /*1480*/  @UP0 UIADD3 UR32, UR19, UR39, URZ ;  /* 0x0000002713200290 */ /* 0x000fc4000fffe03f */
[----:B------:R-:W-:Y:S02]  /*1490*/  UIADD3.X UR16, UR30, UR37, URZ, UP2, !UPT ;  /* 0x000000251e107290 */ /* 0x000fe400097fe43f */
[----:B------:R-:W-:Y:S02]  /*14a0*/  UIMAD UR13, UR11, UR12, URZ ;  /* 0x0000000c0b0d72a4 */ /* 0x000fe4000f8e023f */
[----:B------:R-:W-:Y:S01]  /*14b0*/  @!P1 IMAD.IADD R6, R6, 0x1, -R9 ;  /* 0x0000000106069824 */ /* 0x000fe200078e0a09 */
[----:B------:R-:W-:Y:S01]  /*14c0*/  @!P1 IADD3 R5, R5, 0x1, RZ ;  /* 0x0000000105059810 */ /* 0x000fe20007ffe0ff */
[----:B------:R-:W-:Y:S01]  /*14d0*/  UIMAD UR52, UR58, UR21, URZ ;  /* 0x000000153a3472a4 */ /* 0x000fe2000f8e023f */
[----:B------:R-:W-:Y:S01]  /*14e0*/  PLOP3.LUT P1, PT, PT, PT, UP0, 0x80, 0x0 ;  /* 0x000000000000781c */ /* 0x000fe20003f2f008 */
[----:B------:R-:W-:Y:S01]  /*14f0*/  UISETP.NE.AND UP4, UPT, UR20, URZ, UPT ;  /* 0x0000003f1400728c */ /* 0x000fe2000bf85270 */
[----:B------:R-:W-:Y:S01]  /*1500*/  ISETP.GE.U32.AND P0, PT, R6, R9, PT ;  /* 0x000000090600720c */ /* 0x000fe20003f06070 */
[----:B------:R-:W-:Y:S01]  /*1510*/  UIADD3 UR47, UR25, UR18, URZ ;  /* 0x00000012192f7290 */ /* 0x000fe2000fffe03f */
[----:B------:R-:W-:Y:S01]  /*1520*/  LOP3.LUT R6, R11, UR58, RZ, 0x3c, !PT ;  /* 0x0000003a0b067c12 */ /* 0x000fe2000f8e3cff */
[----:B------:R-:W-:Y:S01]  /*1530*/  @UP0 ULDC.64 UR20, c[0x0][0x250] ;  /* 0x0000940000140ab9 */ /* 0x000fe20000000a00 */
[----:B------:R-:W-:-:S02]  /*1540*/  UIMAD.WIDE.U32 UR36, UR10, UR12, URZ ;  /* 0x0000000c0a2472a5 */ /* 0x000fc4000f8e003f */
[----:B------:R-:W-:Y:S01]  /*1550*/  ISETP.GE.AND P2, PT, R6, RZ, PT ;  /* 0x000000ff0600720c */ /* 0x000fe20003f46270 */
[----:B------:R-:W-:Y:S02]  /*1560*/  UIMAD.WIDE.U32 UR22, UR10, UR5, URZ ;  /* 0x000000050a1672a5 */ /* 0x000fe4000f8e003f */
[----:B------:R-:W-:Y:S02]  /*1570*/  UIMAD UR18, UR11, UR5, URZ ;  /* 0x000000050b1272a4 */ /* 0x000fe4000f8e023f */
[----:B------:R-:W-:Y:S02]  /*1580*/  UIMAD UR12, UR10, UR16, UR13 ;  /* 0x000000100a0c72a4 */ /* 0x000fe4000f8e020d */
[----:B------:R-:W-:Y:S01]  /*1590*/  @UP0 UIMAD.WIDE.U32 UR10, UR32, UR20, URZ ;  /* 0x00000014200a02a5 */ /* 0x000fe2000f8e003f */
[----:B------:R-:W-:Y:S01]  /*15a0*/  @P0 VIADD R5, R5, 0x1 ;  /* 0x0000000105050836 */ /* 0x000fe20000000000 */
[----:B------:R-:W-:Y:S01]  /*15b0*/  @UP0 UIMAD UR13, UR32, UR21, URZ ;  /* 0x00000015200d02a4 */ /* 0x000fe2000f8e023f */
[----:B------:R-:W-:Y:S01]  /*15c0*/  PLOP3.LUT P0, PT, PT, PT, UP3, 0x80, 0x0 ;  /* 0x000000000000781c */ /* 0x000fe20003f0f038 */
[----:B------:R-:W-:Y:S01]  /*15d0*/  @!UP1 UIADD3 UR41, UR43, UR35, URZ ;  /* 0x000000232b299290 */ /* 0x000fe2000fffe03f */
[----:B------:R-:W-:Y:S01]  /*15e0*/  IMAD.MOV.U32 R18, RZ, RZ, R5 ;  /* 0x000000ffff127224 */ /* 0x000fe200078e0005 */
[----:B------:R-:W-:-:S02]  /*15f0*/  USEL UR55, UR34, URZ, UP4 ;  /* 0x0000003f22377287 */ /* 0x000fc4000a000000 */
[----:B------:R-:W-:Y:S02]  /*1600*/  USHF.R.S32.HI UR48, URZ, 0x6, UR31 ;  /* 0x000000063f307899 */ /* 0x000fe4000801141f */
[----:B------:R-:W-:Y:S01]  /*1610*/  USEL UR54, UR53, URZ, UP4 ;  /* 0x0000003f35367287 */ /* 0x000fe2000a000000 */
[----:B------:R-:W-:Y:S01]  /*1620*/  @!P2 IADD3 R18, -R18, RZ, RZ ;  /* 0x000000ff1212a210 */ /* 0x000fe20007ffe1ff */
[----:B------:R-:W-:Y:S01]  /*1630*/  USEL UR57, UR24, UR22, !UP1 ;  /* 0x0000001618397287 */ /* 0x000fe2000c800000 */
[----:B------:R-:W-:Y:S01]  /*1640*/  @!P3 LOP3.LUT R18, RZ, R11, RZ, 0x33, !PT ;  /* 0x0000000bff12b212 */ /* 0x000fe200078e33ff */
[----:B------:R-:W-:Y:S02]  /*1650*/  USHF.R.S32.HI UR56, URZ, 0x1f, UR52 ;  /* 0x0000001f3f387899 */ /* 0x000fe40008011434 */
[----:B------:R-:W-:Y:S02]  /*1660*/  @UP0 UIADD3 UR35, UR11, UR13, URZ ;  /* 0x0000000d0b230290 */ /* 0x000fe4000fffe03f */
[----:B------:R-:W-:-:S02]  /*1670*/  @UP1 UIADD3 UR47, UR23, UR18, URZ ;  /* 0x00000012172f1290 */ /* 0x000fc4000fffe03f */
[----:B------:R-:W-:Y:S02]  /*1680*/  UIADD3 UR53, UR37, UR12, URZ ;  /* 0x0000000c25357290 */ /* 0x000fe4000fffe03f */
[----:B------:R-:W-:Y:S01]  /*1690*/  @UP0 UIADD3 UR34, UR29, UR49, URZ ;  /* 0x000000311d220290 */ /* 0x000fe2000fffe03f */
[----:B------:R-:W-:Y:S01]  /*16a0*/  @UP0 UMOV UR31, UR28 ;  /* 0x0000001c001f0c82 */ /* 0x000fe20008000000 */
[----:B------:R-:W-:Y:S01]  /*16b0*/  @UP0 UMOV UR32, UR10 ;  /* 0x0000000a00200c82 */ /* 0x000fe20008000000 */
[----:B------:R-:W-:Y:S09]  /*16c0*/  @P1 BRA `(.L_x_211) ;  /* 0x0000000000301947 */ /* 0x000ff20003800000 */
[----:B------:R-:W-:Y:S01]  /*16d0*/  USHF.R.S32.HI UR10, URZ, 0x1f, UR19 ;  /* 0x0000001f3f0a7899 */ /* 0x000fe20008011413 */
[----:B------:R-:W-:-:S03]  /*16e0*/  ULDC.64 UR14, c[0x0][0x248] ;  /* 0x00009200000e7ab9 */ /* 0x000fc60000000a00 */
[----:B------:R-:W-:Y:S02]  /*16f0*/  UIMAD UR12, UR10, UR14, URZ ;  /* 0x0000000e0a0c72a4 */ /* 0x000fe4000f8e023f */
[----:B------:R-:W-:Y:S02]  /*1700*/  UIMAD.WIDE.U32 UR10, UR19, UR14, URZ ;  /* 0x0000000e130a72a5 */ /* 0x000fe4000f8e003f */
[----:B------:R-:W-:-:S03]  /*1710*/  UIMAD UR16, UR19, UR15, UR12 ;  /* 0x0000000f131072a4 */ /* 0x000fc6000f8e020c */
[----:B------:R-:W-:Y:S01]  /*1720*/  ULDC.64 UR12, c[0x0][0x230] ;  /* 0x00008c00000c7ab9 */ /* 0x000fe20000000a00 */
[----:B------:R-:W-:Y:S02]  /*1730*/  UIADD3 UR11, UR11, UR16, URZ ;  /* 0x000000100b0b7290 */ /* 0x000fe4000fffe03f */
[----:B------:R-:W-:Y:S02]  /*1740*/  UIMAD UR16, UR59, UR12, URZ ;  /* 0x0000000c3b1072a4 */ /* 0x000fe4000f8e023f */
[----:B------:R-:W-:Y:S02]  /*1750*/  UIMAD.WIDE.U32 UR10, UR50, UR12, UR10 ;  /* 0x0000000c320a72a5 */ /* 0x000fe4000f8e000a */
[----:B------:R-:W-:-:S04]  /*1760*/  UIMAD UR13, UR50, UR13, UR16 ;  /* 0x0000000d320d72a4 */ /* 0x000fc8000f8e0210 */
[----:B------:R-:W-:Y:S01]  /*1770*/  UIADD3 UR34, UR11, UR13, URZ ;  /* 0x0000000d0b227290 */ /* 0x000fe2000fffe03f */
[----:B------:R-:W-:-:S11]  /*1780*/  UMOV UR31, UR10 ;  /* 0x0000000a001f7c82 */ /* 0x000fd60008000000 */
.L_x_211:
[----:B------:R-:W-:Y:S05]  /*1790*/  @P1 BRA `(.L_x_212) ;  /* 0x0000000000301947 */ /* 0x000fea0003800000 */
        /* <DEDUP_REMOVED lines=11> */
[----:B------:R-:W-:Y:S02]  /*1850*/  UMOV UR32, UR10 ;  /* 0x0000000a00207c82 */ /* 0x000fe40008000000 */
.L_x_212:
        /* <DEDUP_REMOVED lines=11> */
.L_x_213:
[----:B------:R-:W-:Y:S02]  /*1910*/  ULDC UR5, c[0x0][0x270] ;  /* 0x00009c0000057ab9 */ /* 0x000fe40000000800 */
[----:B------:R-:W-:-:S04]  /*1920*/  UIMAD UR5, UR50, UR5, UR58 ;  /* 0x00000005320572a4 */ /* 0x000fc8000f8e023a */
[----:B------:R-:W-:-:S12]  /*1930*/  UIMAD UR5, UR5, UR60, URZ ;  /* 0x0000003c050572a4 */ /* 0x000fd8000f8e023f */
.L_x_214:
[----:B------:R-:W1:Y:S01]  /*1940*/  LDC.64 R6, c[0x0][0x420] ;  /* 0x00010800ff067b82 */ /* 0x000e620000000a00 */
[----:B------:R-:W-:Y:S01]  /*1950*/  ULDC UR10, c[0x0][0x2dc] ;  /* 0x0000b700000a7ab9 */ /* 0x000fe20000000800 */
[----:B------:R-:W-:Y:S01]  /*1960*/  ULDC UR11, c[0x0][0x270] ;  /* 0x00009c00000b7ab9 */ /* 0x000fe20000000800 */
[----:B------:R-:W-:Y:S01]  /*1970*/  UIADD3 UR12, -UR8, UR38, UR33 ;  /* 0x00000026080c7290 */ /* 0x000fe2000fffe121 */
[----:B------:R-:W-:Y:S01]  /*1980*/  LEA.HI R10, R10, R12, RZ, 0x5 ;  /* 0x0000000c0a0a7211 */ /* 0x000fe200078f28ff */
[----:B------:R-:W-:Y:S01]  /*1990*/  UIMAD UR11, UR10, UR11, URZ ;  /* 0x0000000b0a0b72a4 */ /* 0x000fe2000f8e023f */
[----:B------:R-:W-:Y:S01]  /*19a0*/  SHF.R.S32.HI R229, RZ, 0x1f, R228 ;  /* 0x0000001fffe57819 */ /* 0x000fe200000114e4 */
[----:B------:R-:W-:Y:S01]  /*19b0*/  USHF.R.S32.HI UR16, URZ, 0x1f, UR58 ;  /* 0x0000001f3f107899 */ /* 0x000fe2000801143a */
[----:B------:R-:W-:Y:S01]  /*19c0*/  LOP3.LUT R11, R10, 0xffffffe0, RZ, 0xc0, !PT ;  /* 0xffffffe00a0b7812 */ /* 0x000fe200078ec0ff */
[----:B------:R-:W-:Y:S01]  /*19d0*/  ULDC UR10, c[0x0][0x398] ;  /* 0x0000e600000a7ab9 */ /* 0x000fe20000000800 */
[----:B------:R-:W-:Y:S01]  /*19e0*/  ULDC.64 UR24, c[0x0][0x258] ;  /* 0x0000960000187ab9 */ /* 0x000fe20000000a00 */
[----:B------:R-:W-:Y:S01]  /*19f0*/  UIADD3 UR12, UR12, -UR10, URZ ;  /* 0x8000000a0c0c7290 */ /* 0x000fe2000fffe03f */
[----:B------:R-:W-:Y:S01]  /*1a00*/  SHF.R.S32.HI R10, RZ, 0x5, R10 ;  /* 0x00000005ff0a7819 */ /* 0x000fe2000001140a */
[----:B------:R-:W-:Y:S01]  /*1a10*/  ULDC.64 UR22, c[0x0][0x428] ;  /* 0x00010a0000167ab9 */ /* 0x000fe20000000a00 */
[----:B------:R-:W-:Y:S01]  /*1a20*/  USHF.L.U32 UR10, UR11, 0x6, URZ ;  /* 0x000000060b0a7899 */ /* 0x000fe2000800063f */
[----:B------:R-:W-:Y:S01]  /*1a30*/  IMAD.IADD R11, R12, 0x1, -R11 ;  /* 0x000000010c0b7824 */ /* 0x000fe200078e0a0b */
[----:B------:R-:W-:Y:S01]  /*1a40*/  UIMAD UR28, UR16, UR22, URZ ;  /* 0x00000016101c72a4 */ /* 0x000fe2000f8e023f */
[----:B------:R-:W-:Y:S01]  /*1a50*/  IADD3 R8, P0, R228, UR18, RZ ;  /* 0x00000012e4087c10 */ /* 0x000fe2000ff1e0ff */
[----:B------:R-:W-:Y:S01]  /*1a60*/  UIMAD UR29, UR16, UR24, URZ ;  /* 0x00000018101d72a4 */ /* 0x000fe2000f8e023f */
[----:B------:R-:W-:Y:S01]  /*1a70*/  IMAD.U32 R15, RZ, RZ, UR22 ;  /* 0x00000016ff0f7e24 */ /* 0x000fe2000f8e00ff */
[----:B------:R-:W-:Y:S01]  /*1a80*/  USHF.R.S32.HI UR16, URZ, 0x1f, UR12 ;  /* 0x0000001f3f107899 */ /* 0x000fe2000801140c */
[----:B------:R-:W-:Y:S01]  /*1a90*/  IADD3.X R9, R229, UR41, RZ, P0, !PT ;  /* 0x00000029e5097c10 */ /* 0x000fe200087fe4ff */
[----:B------:R-:W-:Y:S01]  /*1aa0*/  UIADD3 UR13, UP2, UP1, UR36, UR10, UR52 ;  /* 0x0000000a240d7290 */ /* 0x000fe2000f95e034 */
[----:B------:R-:W-:Y:S01]  /*1ab0*/  IADD3 R16, P0, R4, UR9, RZ ;  /* 0x0000000904107c10 */ /* 0x000fe2000ff1e0ff */
[C---:B-1----:R-:W-:Y:S01]  /*1ac0*/  IMAD R5, R6.reuse, UR30, RZ ;  /* 0x0000001e06057c24 */ /* 0x042fe2000f8e02ff */
[----:B------:R-:W-:Y:S01]  /*1ad0*/  USHF.R.S32.HI UR10, URZ, 0x1f, UR10 ;  /* 0x0000001f3f0a7899 */ /* 0x000fe2000801140a */
[----:B------:R-:W-:Y:S01]  /*1ae0*/  IMAD.WIDE.U32 R8, R6, UR9, R8 ;  /* 0x0000000906087c25 */ /* 0x000fe2000f8e0008 */
[----:B------:R-:W-:Y:S01]  /*1af0*/  ULEA.HI UR16, UR16, UR12, URZ, 0x6 ;  /* 0x0000000c10107291 */ /* 0x000fe2000f8f303f */
[----:B------:R-:W-:Y:S01]  /*1b00*/  IADD3.X R14, R27, UR30, RZ, P0, !PT ;  /* 0x0000001e1b0e7c10 */ /* 0x000fe200087fe4ff */
[----:B------:R-:W-:Y:S01]  /*1b10*/  UIADD3.X UR10, UR53, UR10, UR56, UP2, UP1 ;  /* 0x0000000a350a7290 */ /* 0x000fe200097e2438 */
[----:B------:R-:W-:Y:S01]  /*1b20*/  IMAD R12, R7, UR9, R5 ;  /* 0x00000009070c7c24 */ /* 0x000fe2000f8e0205 */
[----:B------:R-:W-:Y:S01]  /*1b30*/  USHF.R.S32.HI UR16, URZ, 0x6, UR16 ;  /* 0x000000063f107899 */ /* 0x000fe20008011410 */
[----:B------:R-:W-:Y:S01]  /*1b40*/  IMAD R5, R10, UR11, R11 ;  /* 0x0000000b0a057c24 */ /* 0x000fe2000f8e020b */
[----:B------:R-:W-:Y:S01]  /*1b50*/  UIADD3 UR11, UP2, UP1, UR55, UR13, UR57 ;  /* 0x0000000d370b7290 */ /* 0x000fe2000f95e039 */
[----:B------:R-:W-:Y:S01]  /*1b60*/  IMAD.IADD R9, R9, 0x1, R12 ;  /* 0x0000000109097824 */ /* 0x000fe200078e020c */
[----:B------:R-:W-:Y:S01]  /*1b70*/  ULDC.64 UR36, c[0x0][0x400] ;  /* 0x0001000000247ab9 */ /* 0x000fe20000000a00 */
[----:B------:R-:W-:Y:S01]  /*1b80*/  IMAD R11, R14, UR26, RZ ;  /* 0x0000001a0e0b7c24 */ /* 0x000fe2000f8e02ff */
[----:B------:R-:W-:Y:S01]  /*1b90*/  UIADD3.X UR10, UR54, UR10, UR47, UP2, UP1 ;  /* 0x0000000a360a7290 */ /* 0x000fe200097e242f */
[----:B------:R-:W-:Y:S01]  /*1ba0*/  IMAD.WIDE.U32 R12, R16, UR26, R228 ;  /* 0x0000001a100c7c25 */ /* 0x000fe2000f8e00e4 */
[----:B------:R-:W-:Y:S01]  /*1bb0*/  UISETP.LT.AND UP1, UPT, URZ, UR16, UPT ;  /* 0x000000103f00728c */ /* 0x000fe2000bf21270 */
[----:B------:R-:W-:Y:S01]  /*1bc0*/  IADD3 R10, P0, R5, UR11, RZ ;  /* 0x0000000b050a7c10 */ /* 0x000fe2000ff1e0ff */
[----:B------:R-:W-:Y:S01]  /*1bd0*/  UIMAD UR28, UR58, UR23, UR28 ;  /* 0x000000173a1c72a4 */ /* 0x000fe2000f8e021c */
[----:B------:R-:W-:Y:S01]  /*1be0*/  IMAD.WIDE.U32 R8, R15, UR58, R8 ;  /* 0x0000003a0f087c25 */ /* 0x000fe2000f8e0008 */
[----:B------:R-:W-:Y:S01]  /*1bf0*/  USEL UR16, URZ, UR16, !UP1 ;  /* 0x000000103f107287 */ /* 0x000fe2000c800000 */
[----:B------:R-:W-:Y:S01]  /*1c00*/  LEA.HI.X.SX32 R5, R5, UR10, 0x1, P0 ;  /* 0x0000000a05057c11 */ /* 0x000fe200080f0eff */
[----:B------:R-:W-:Y:S01]  /*1c10*/  UIADD3 UR42, UR9, UR5, URZ ;  /* 0x00000005092a7290 */ /* 0x000fe2000fffe03f */
[----:B------:R-:W-:Y:S01]  /*1c20*/  LEA R224, P0, R10, UR36, 0x2 ;  /* 0x000000240ae07c11 */ /* 0x000fe2000f8010ff */
[----:B------:R-:W-:Y:S01]  /*1c30*/  UISETP.GT.AND UP1, UPT, UR48, UR16, UPT ;  /* 0x000000103000728c */ /* 0x000fe2000bf24270 */
[----:B------:R-:W-:Y:S01]  /*1c40*/  IMAD R20, R16, UR27, R11 ;  /* 0x0000001b10147c24 */ /* 0x000fe2000f8e020b */
[----:B------:R-:W-:Y:S01]  /*1c50*/  IADD3 R12, P2, R12, UR46, RZ ;  /* 0x0000002e0c0c7c10 */ /* 0x000fe2000ff5e0ff */
[----:B------:R-:W-:Y:S01]  /*1c60*/  UIADD3 UR36, UR9, UR51, URZ ;  /* 0x0000003309247290 */ /* 0x000fe2000fffe03f */
[----:B------:R-:W-:Y:S01]  /*1c70*/  LEA.HI.X R225, R10, UR37, R5, 0x2, P0 ;  /* 0x000000250ae17c11 */ /* 0x000fe200080f1405 */
[----:B------:R-:W-:Y:S01]  /*1c80*/  IMAD.MOV.U32 R10, RZ, RZ, R8 ;  /* 0x000000ffff0a7224 */ /* 0x000fe200078e0008 */
[----:B------:R-:W-:Y:S01]  /*1c90*/  PLOP3.LUT P0, PT, PT, PT, UP1, 0x80, 0x0 ;  /* 0x000000000000781c */ /* 0x000fe20003f0f018 */
[----:B------:R-:W-:Y:S01]  /*1ca0*/  IMAD.U32 R19, RZ, RZ, UR24 ;  /* 0x00000018ff137e24 */ /* 0x000fe2000f8e00ff */
[----:B------:R-:W-:Y:S01]  /*1cb0*/  IADD3 R11, R9, UR28, RZ ;  /* 0x0000001c090b7c10 */ /* 0x000fe2000fffe0ff */
[----:B------:R-:W-:Y:S01]  /*1cc0*/  ULDC.64 UR52, c[0x0][0x478] ;  /* 0x00011e0000347ab9 */ /* 0x000fe20000000a00 */
[----:B------:R-:W-:Y:S01]  /*1cd0*/  IADD3.X R13, R13, UR40, R20, P2, !PT ;  /* 0x000000280d0d7c10 */ /* 0x000fe200097fe414 */
[-C--:B------:R-:W-:Y:S01]  /*1ce0*/  IMAD R5, R27, R6.reuse, RZ ;  /* 0x000000061b057224 */ /* 0x080fe200078e02ff */
[----:B------:R-:W-:Y:S01]  /*1cf0*/  ULDC.64 UR44, c[0x0][0x2b0] ;  /* 0x0000ac00002c7ab9 */ /* 0x000fe20000000a00 */
[----:B------:R-:W-:Y:S01]  /*1d00*/  UIMAD.WIDE UR10, UR42, 0x4, UR52 ;  /* 0x000000042a0a78a5 */ /* 0x000fe2000f8e0234 */
[C---:B------:R-:W-:Y:S01]  /*1d10*/  IMAD.WIDE.U32 R10, R4.reuse, R6, R10 ;  /* 0x00000006040a7225 */ /* 0x040fe200078e000a */
[----:B------:R-:W-:Y:S01]  /*1d20*/  UIMAD UR29, UR58, UR25, UR29 ;  /* 0x000000193a1d72a4 */ /* 0x000fe2000f8e021d */
[----:B------:R-:W-:Y:S01]  /*1d30*/  BSSY B1, `(.L_x_210) ;  /* 0x000083b000017945 */ /* 0x000fe20003800000 */
[----:B------:R-:W-:Y:S01]  /*1d40*/  UIMAD.WIDE UR36, UR36, 0x4, UR44 ;  /* 0x00000004242478a5 */ /* 0x000fe2000f8e022c */
[----:B------:R-:W-:Y:S01]  /*1d50*/  IMAD.WIDE.U32 R12, R19, UR58, R12 ;  /* 0x0000003a130c7c25 */ /* 0x000fe2000f8e000c */
[----:B------:R-:W-:Y:S01]  /*1d60*/  ULDC.64 UR24, c[0x0][0x210] ;  /* 0x0000840000187ab9 */ /* 0x000fe20000000a00 */
[----:B------:R-:W-:Y:S01]  /*1d70*/  ULDC.64 UR22, c[0x0][0x3e0] ;  /* 0x0000f80000167ab9 */ /* 0x000fe20000000a00 */
[----:B------:R-:W-:Y:S01]  /*1d80*/  UMOV UR12, UR10 ;  /* 0x0000000a000c7c82 */ /* 0x000fe20008000000 */
[----:B------:R-:W-:Y:S01]  /*1d90*/  IMAD R5, R4, R7, R5 ;  /* 0x0000000704057224 */ /* 0x000fe200078e0205 */
[----:B------:R-:W-:Y:S01]  /*1da0*/  LEA R230, P3, R12, UR24, 0x1 ;  /* 0x000000180ce67c11 */ /* 0x000fe2000f8608ff */
[----:B------:R-:W-:Y:S01]  /*1db0*/  UIADD3 UR5, UR48, -0x1, URZ ;  /* 0xffffffff30057890 */ /* 0x000fe2000fffe03f */
[----:B------:R-:W-:Y:S01]  /*1dc0*/  LEA R231, P2, R10, UR22, 0x1 ;  /* 0x000000160ae77c11 */ /* 0x000fe2000f8408ff */
[----:B------:R-:W-:Y:S01]  /*1dd0*/  IMAD.IADD R17, R11, 0x1, R5 ;  /* 0x000000010b117824 */ /* 0x000fe200078e0205 */
[----:B------:R-:W-:Y:S01]  /*1de0*/  IADD3 R21, R13, UR29, RZ ;  /* 0x0000001d0d157c10 */ /* 0x000fe2000fffe0ff */
[----:B------:R-:W-:Y:S01]  /*1df0*/  UMOV UR10, UR36 ;  /* 0x00000024000a7c82 */ /* 0x000fe20008000000 */
[----:B------:R-:W-:Y:S01]  /*1e00*/  UMOV UR9, UR37 ;  /* 0x0000002500097c82 */ /* 0x000fe20008000000 */
[C---:B------:R-:W-:Y:S01]  /*1e10*/  IADD3 R242, R228.reuse, 0x40, RZ ;  /* 0x00000040e4f27810 */ /* 0x040fe20007ffe0ff */
[----:B------:R-:W-:Y:S01]  /*1e20*/  VIADD R243, R228, 0x80 ;  /* 0x00000080e4f37836 */ /* 0x000fe20000000000 */
[----:B------:R-:W-:Y:S01]  /*1e30*/  LEA.HI.X R232, R12, UR25, R21, 0x1, P3 ;  /* 0x000000190ce87c11 */ /* 0x000fe200098f0c15 */
[----:B------:R-:W-:Y:S01]  /*1e40*/  VIADD R244, R228, 0xc0 ;  /* 0x000000c0e4f47836 */ /* 0x000fe20000000000 */
[----:B------:R-:W-:Y:S01]  /*1e50*/  LEA.HI.X R233, R10, UR23, R17, 0x1, P2 ;  /* 0x000000170ae97c11 */ /* 0x000fe200090f0c11 */
[----:B------:R-:W-:Y:S06]  /*1e60*/  @P0 BRA `(.L_x_215) ;  /* 0x0000000800780947 */ /* 0x000fec0003800000 */
        /* <DEDUP_REMOVED lines=19> */
.L_x_216:
[----:B------:R-:W-:Y:S01]  /*1fa0*/  @UP0 UIADD3 UR5, UR19, UR39, URZ ;  /* 0x0000002713050290 */ /* 0x000fe2000fffe03f */
[----:B------:R-:W-:Y:S01]  /*1fb0*/  @UP0 ULDC.64 UR10, c[0x0][0x458] ;  /* 0x00011600000a0ab9 */ /* 0x000fe20000000a00 */
[----:B------:R-:W-:Y:S02]  /*1fc0*/  USHF.R.S32.HI UR20, URZ, 0x1f, UR33 ;  /* 0x0000001f3f147899 */ /* 0x000fe40008011421 */
[----:B------:R-:W-:Y:S02]  /*1fd0*/  @UP0 UIMAD.WIDE.U32 UR14, UR5, UR10, URZ ;  /* 0x0000000a050e02a5 */ /* 0x000fe4000f8e003f */
[----:B------:R-:W-:-:S04]  /*1fe0*/  @UP0 UIMAD UR5, UR5, UR11, URZ ;  /* 0x0000000b050502a4 */ /* 0x000fc8000f8e023f */
[----:B------:R-:W-:Y:S01]  /*1ff0*/  @UP0 UIADD3 UR18, UR15, UR5, URZ ;  /* 0x000000050f120290 */ /* 0x000fe2000fffe03f */
[----:B------:R-:W-:Y:S01]  /*2000*/  @UP0 UMOV UR16, UR14 ;  /* 0x0000000e00100c82 */ /* 0x000fe20008000000 */
[----:B------:R-:W-:Y:S10]  /*2010*/  @P1 BRA `(.L_x_217) ;  /* 0x0000000000301947 */ /* 0x000ff40003800000 */
        /* <DEDUP_REMOVED lines=12> */
.L_x_217:
[----:B------:R-:W-:Y:S01]  /*20e0*/  UIMAD UR5, UR20, UR12, URZ ;  /* 0x0000000c140572a4 */ /* 0x000fe2000f8e023f */
[----:B------:R-:W-:Y:S01]  /*20f0*/  IMAD.U32 R6, RZ, RZ, UR12 ;  /* 0x0000000cff067e24 */ /* 0x000fe2000f8e00ff */
[----:B------:R-:W-:Y:S01]  /*2100*/  UIADD3 UR8, -UR33, UR8, URZ ;  /* 0x0000000821087290 */ /* 0x000fe2000fffe13f */
[----:B------:R-:W-:Y:S01]  /*2110*/  BSSY B0, `(.L_x_218) ;  /* 0x0000023000007945 */ /* 0x000fe20003800000 */
[----:B------:R-:W-:Y:S01]  /*2120*/  UIMAD UR5, UR33, UR13, UR5 ;  /* 0x0000000d210572a4 */ /* 0x000fe2000f8e0205 */
[----:B------:R-:W-:Y:S01]  /*2130*/  IMAD.WIDE.U32 R6, R6, UR33, R228 ;  /* 0x0000002106067c25 */ /* 0x000fe2000f8e00e4 */
[----:B------:R-:W-:Y:S01]  /*2140*/  USHF.R.S32.HI UR19, URZ, 0x1f, UR58 ;  /* 0x0000001f3f137899 */ /* 0x000fe2000801143a */
[----:B------:R-:W-:Y:S01]  /*2150*/  ULDC.64 UR14, c[0x0][0x468] ;  /* 0x00011a00000e7ab9 */ /* 0x000fe20000000a00 */
[----:B------:R-:W-:Y:S02]  /*2160*/  ISETP.GE.AND P5, PT, R4, UR8, PT ;  /* 0x0000000804007c0c */ /* 0x000fe4000bfa6270 */
[----:B------:R-:W-:Y:S01]  /*2170*/  MOV R5, UR5 ;  /* 0x0000000500057c02 */ /* 0x000fe20008000f00 */
[----:B------:R-:W-:Y:S01]  /*2180*/  UIMAD UR5, UR19, UR14, URZ ;  /* 0x0000000e130572a4 */ /* 0x000fe2000f8e023f */
[----:B------:R-:W-:Y:S01]  /*2190*/  IADD3 R8, P0, R6, UR9, RZ ;  /* 0x0000000906087c10 */ /* 0x000fe2000ff1e0ff */
[----:B------:R-:W-:-:S02]  /*21a0*/  VIADD R6, R4, 0x20 ;  /* 0x0000002004067836 */ /* 0x000fc40000000000 */
[----:B------:R-:W-:Y:S01]  /*21b0*/  UIMAD UR15, UR58, UR15, UR5 ;  /* 0x0000000f3a0f72a4 */ /* 0x000fe2000f8e0205 */
[----:B------:R-:W-:Y:S02]  /*21c0*/  IADD3.X R9, R7, UR21, R5, P0, !PT ;  /* 0x0000001507097c10 */ /* 0x000fe400087fe405 */
[----:B------:R-:W-:Y:S02]  /*21d0*/  MOV R5, UR14 ;  /* 0x0000000e00057c02 */ /* 0x000fe40008000f00 */
[----:B------:R-:W-:-:S03]  /*21e0*/  ISETP.GE.AND P4, PT, R6, UR8, PT ;  /* 0x0000000806007c0c */ /* 0x000fc6000bf86270 */
[----:B------:R-:W-:-:S04]  /*21f0*/  IMAD.WIDE.U32 R8, R5, UR58, R8 ;  /* 0x0000003a05087c25 */ /* 0x000fc8000f8e0008 */
[----:B------:R-:W-:Y:S01]  /*2200*/  VIADD R12, R9, UR15 ;  /* 0x0000000f090c7c36 */ /* 0x000fe20008000000 */
[----:B------:R-:W-:Y:S06]  /*2210*/  @P5 BRA `(.L_x_219) ;  /* 0x0000000000485947 */ /* 0x000fec0003800000 */
[----:B------:R-:W-:Y:S01]  /*2220*/  IMAD R5, R27, UR12, RZ ;  /* 0x0000000c1b057c24 */ /* 0x000fe2000f8e02ff */
[----:B------:R-:W-:Y:S01]  /*2230*/  ULDC UR5, c[0x0][0x2d0] ;  /* 0x0000b40000057ab9 */ /* 0x000fe20000000800 */
[----:B------:R-:W-:Y:S01]  /*2240*/  IMAD.MOV.U32 R6, RZ, RZ, R8 ;  /* 0x000000ffff067224 */ /* 0x000fe200078e0008 */
[----:B------:R-:W-:Y:S01]  /*2250*/  ISETP.GE.AND P6, PT, R228, UR5, PT ;  /* 0x00000005e4007c0c */ /* 0x000fe2000bfc6270 */
[----:B------:R-:W-:Y:S01]  /*2260*/  IMAD.MOV.U32 R7, RZ, RZ, R12 ;  /* 0x000000ffff077224 */ /* 0x000fe200078e000c */
[----:B------:R-:W-:Y:S01]  /*2270*/  ISETP.GE.AND P3, PT, R242, UR5, PT ;  /* 0x00000005f2007c0c */ /* 0x000fe2000bf66270 */
[C---:B------:R-:W-:Y:S01]  /*2280*/  IMAD R5, R4.reuse, UR13, R5 ;  /* 0x0000000d04057c24 */ /* 0x040fe2000f8e0205 */
[----:B------:R-:W-:Y:S01]  /*2290*/  ISETP.GE.AND P2, PT, R243, UR5, PT ;  /* 0x00000005f3007c0c */ /* 0x000fe2000bf46270 */
[----:B------:R-:W-:Y:S01]  /*22a0*/  IMAD.WIDE.U32 R10, R4, UR12, R6 ;  /* 0x0000000c040a7c25 */ /* 0x000fe2000f8e0006 */
[----:B------:R-:W-:Y:S01]  /*22b0*/  ISETP.GE.AND P1, PT, R244, UR5, PT ;  /* 0x00000005f4007c0c */ /* 0x000fe2000bf26270 */
[----:B------:R-:W-:-:S02]  /*22c0*/  ULDC.64 UR14, c[0x0][0x3f0] ;  /* 0x0000fc00000e7ab9 */ /* 0x000fc40000000a00 */
[----:B------:R-:W-:Y:S01]  /*22d0*/  IMAD.IADD R5, R11, 0x1, R5 ;  /* 0x000000010b057824 */ /* 0x000fe200078e0205 */
[----:B------:R-:W-:-:S04]  /*22e0*/  LEA R6, P0, R10, UR14, 0x1 ;  /* 0x0000000e0a067c11 */ /* 0x000fc8000f8008ff */
[----:B------:R-:W-:-:S05]  /*22f0*/  LEA.HI.X R7, R10, UR15, R5, 0x1, P0 ;  /* 0x0000000f0a077c11 */ /* 0x000fca00080f0c05 */
[----:B------:R1:W-:Y:S04]  /*2300*/  @!P6 STG.E.128 desc[UR6][R6.64], RZ ;  /* 0x000000ff0600e986 */ /* 0x0003e8000c101d06 */
[----:B------:R1:W-:Y:S04]  /*2310*/  @!P3 STG.E.128 desc[UR6][R6.64+0x80], RZ ;  /* 0x000080ff0600b986 */ /* 0x0003e8000c101d06 */
[----:B------:R1:W-:Y:S04]  /*2320*/  @!P2 STG.E.128 desc[UR6][R6.64+0x100], RZ ;  /* 0x000100ff0600a986 */ /* 0x0003e8000c101d06 */
[----:B------:R1:W-:Y:S02]  /*2330*/  @!P1 STG.E.128 desc[UR6][R6.64+0x180], RZ ;  /* 0x000180ff06009986 */ /* 0x0003e4000c101d06 */
.L_x_219:
[----:B------:R-:W-:Y:S05]  /*2340*/  BSYNC B0 ;  /* 0x0000000000007941 */ /* 0x000fea0003800000 */
.L_x_218:
[----:B------:R-:W-:Y:S04]  /*2350*/  BSSY B0, `(.L_x_220) ;  /* 0x0000015000007945 */ /* 0x000fe80003800000 */
[----:B------:R-:W-:Y:S05]  /*2360*/  @P4 BRA `(.L_x_221) ;  /* 0x00000000004c4947 */ /* 0x000fea0003800000 */
[----:B------:R-:W-:Y:S01]  /*2370*/  IADD3 R5, P0, R4, 0x20, RZ ;  /* 0x0000002004057810 */ /* 0x000fe20007f1e0ff */
[----:B------:R-:W-:Y:S01]  /*2380*/  IMAD.MOV.U32 R9, RZ, RZ, R12 ;  /* 0x000000ffff097224 */ /* 0x000fe200078e000c */
[----:B------:R-:W-:Y:S01]  /*2390*/  ULDC UR5, c[0x0][0x2d0] ;  /* 0x0000b40000057ab9 */ /* 0x000fe20000000800 */
[----:B------:R-:W-:Y:S01]  /*23a0*/  ULDC.64 UR8, c[0x0][0x3f0] ;  /* 0x0000fc0000087ab9 */ /* 0x000fe20000000a00 */
[----:B------:R-:W-:Y:S01]  /*23b0*/  ISETP.GE.AND P3, PT, R228, UR5, PT ;  /* 0x00000005e4007c0c */ /* 0x000fe2000bf66270 */
[----:B-1----:R-:W-:Y:S01]  /*23c0*/  IMAD.X R6, RZ, RZ, R27, P0 ;  /* 0x000000ffff067224 */ /* 0x002fe200000e061b */
[----:B------:R-:W-:Y:S01]  /*23d0*/  ISETP.GE.AND P2, PT, R242, UR5, PT ;  /* 0x00000005f2007c0c */ /* 0x000fe2000bf46270 */
[----:B------:R-:W-:Y:S01]  /*23e0*/  IMAD.WIDE.U32 R8, R5, UR12, R8 ;  /* 0x0000000c05087c25 */ /* 0x000fe2000f8e0008 */
[----:B------:R-:W-:Y:S02]  /*23f0*/  ISETP.GE.AND P1, PT, R243, UR5, PT ;  /* 0x00000005f3007c0c */ /* 0x000fe4000bf26270 */
[----:B------:R-:W-:Y:S01]  /*2400*/  ISETP.GE.AND P0, PT, R244, UR5, PT ;  /* 0x00000005f4007c0c */ /* 0x000fe2000bf06270 */
[----:B------:R-:W-:-:S04]  /*2410*/  IMAD R6, R6, UR12, RZ ;  /* 0x0000000c06067c24 */ /* 0x000fc8000f8e02ff */
[----:B------:R-:W-:Y:S01]  /*2420*/  IMAD R5, R5, UR13, R6 ;  /* 0x0000000d05057c24 */ /* 0x000fe2000f8e0206 */
[----:B------:R-:W-:-:S03]  /*2430*/  LEA R6, P6, R8, UR8, 0x1 ;  /* 0x0000000808067c11 */ /* 0x000fc6000f8c08ff */
[----:B------:R-:W-:-:S05]  /*2440*/  IMAD.IADD R5, R9, 0x1, R5 ;  /* 0x0000000109057824 */ /* 0x000fca00078e0205 */
[----:B------:R-:W-:-:S05]  /*2450*/  LEA.HI.X R7, R8, UR9, R5, 0x1, P6 ;  /* 0x0000000908077c11 */ /* 0x000fca000b0f0c05 */
[----:B------:R2:W-:Y:S04]  /*2460*/  @!P3 STG.E.128 desc[UR6][R6.64], RZ ;  /* 0x000000ff0600b986 */ /* 0x0005e8000c101d06 */
[----:B------:R2:W-:Y:S04]  /*2470*/  @!P2 STG.E.128 desc[UR6][R6.64+0x80], RZ ;  /* 0x000080ff0600a986 */ /* 0x0005e8000c101d06 */
[----:B------:R2:W-:Y:S04]  /*2480*/  @!P1 STG.E.128 desc[UR6][R6.64+0x100], RZ ;  /* 0x000100ff06009986 */ /* 0x0005e8000c101d06 */
[----:B------:R2:W-:Y:S02]  /*2490*/  @!P0 STG.E.128 desc[UR6][R6.64+0x180], RZ ;  /* 0x000180ff06008986 */ /* 0x0005e4000c101d06 */
.L_x_221:
[----:B------:R-:W-:Y:S05]  /*24a0*/  BSYNC B0 ;  /* 0x0000000000007941 */ /* 0x000fea0003800000 */
.L_x_220:
[----:B------:R-:W-:Y:S01]  /*24b0*/  UIMAD UR5, UR20, UR10, URZ ;  /* 0x0000000a140572a4 */ /* 0x000fe2000f8e023f */
[----:B-12---:R-:W-:Y:S01]  /*24c0*/  IMAD.U32 R6, RZ, RZ, UR10 ;  /* 0x0000000aff067e24 */ /* 0x006fe2000f8e00ff */
[----:B------:R-:W-:Y:S01]  /*24d0*/  USHF.R.S32.HI UR12, URZ, 0x1f, UR58 ;  /* 0x0000001f3f0c7899 */ /* 0x000fe2000801143a */
[----:B------:R-:W-:Y:S01]  /*24e0*/  BSSY B0, `(.L_x_222) ;  /* 0x000001f000007945 */ /* 0x000fe20003800000 */
[----:B------:R-:W-:Y:S01]  /*24f0*/  UIMAD UR5, UR33, UR11, UR5 ;  /* 0x0000000b210572a4 */ /* 0x000fe2000f8e0205 */
[----:B------:R-:W-:Y:S01]  /*2500*/  IMAD.WIDE.U32 R6, R6, UR33, R228 ;  /* 0x0000002106067c25 */ /* 0x000fe2000f8e00e4 */
[----:B------:R-:W-:-:S04]  /*2510*/  ULDC.64 UR8, c[0x0][0x470] ;  /* 0x00011c0000087ab9 */ /* 0x000fc80000000a00 */
[----:B------:R-:W-:Y:S01]  /*2520*/  IMAD.U32 R5, RZ, RZ, UR5 ;  /* 0x00000005ff057e24 */ /* 0x000fe2000f8e00ff */
[----:B------:R-:W-:Y:S01]  /*2530*/  IADD3 R8, P0, R6, UR16, RZ ;  /* 0x0000001006087c10 */ /* 0x000fe2000ff1e0ff */
[----:B------:R-:W-:-:S03]  /*2540*/  UIMAD UR5, UR12, UR8, URZ ;  /* 0x000000080c0572a4 */ /* 0x000fc6000f8e023f */
[----:B------:R-:W-:Y:S01]  /*2550*/  IADD3.X R9, R7, UR18, R5, P0, !PT ;  /* 0x0000001207097c10 */ /* 0x000fe200087fe405 */
[----:B------:R-:W-:Y:S01]  /*2560*/  UIMAD UR9, UR58, UR9, UR5 ;  /* 0x000000093a0972a4 */ /* 0x000fe2000f8e0205 */
[----:B------:R-:W-:-:S05]  /*2570*/  MOV R5, UR8 ;  /* 0x0000000800057c02 */ /* 0x000fca0008000f00 */
[----:B------:R-:W-:-:S05]  /*2580*/  IMAD.WIDE.U32 R8, R5, UR58, R8 ;  /* 0x0000003a05087c25 */ /* 0x000fca000f8e0008 */
[----:B------:R-:W-:Y:S01]  /*2590*/  IADD3 R5, R9, UR9, RZ ;  /* 0x0000000909057c10 */ /* 0x000fe2000fffe0ff */
[----:B------:R-:W-:Y:S06]  /*25a0*/  @P5 BRA `(.L_x_223) ;  /* 0x0000000000485947 */ /* 0x000fec0003800000 */
[----:B------:R-:W-:Y:S01]  /*25b0*/  IMAD.MOV.U32 R6, RZ, RZ, R8 ;  /* 0x000000ffff067224 */ /* 0x000fe200078e0008 */
[----:B------:R-:W-:Y:S01]  /*25c0*/  ULDC UR5, c[0x0][0x2d0] ;  /* 0x0000b40000057ab9 */ /* 0x000fe20000000800 */
[----:B------:R-:W-:Y:S01]  /*25d0*/  IMAD.MOV.U32 R7, RZ, RZ, R5 ;  /* 0x000000ffff077224 */ /* 0x000fe200078e0005 */
[----:B------:R-:W-:Y:S01]  /*25e0*/  ISETP.GE.AND P3, PT, R228, UR5, PT ;  /* 0x00000005e4007c0c */ /* 0x000fe2000bf66270 */
[----:B------:R-:W-:Y:S01]  /*25f0*/  IMAD R12, R27, UR10, RZ ;  /* 0x0000000a1b0c7c24 */ /* 0x000fe2000f8e02ff */
[----:B------:R-:W-:Y:S01]  /*2600*/  ISETP.GE.AND P2, PT, R242, UR5, PT ;  /* 0x00000005f2007c0c */ /* 0x000fe2000bf46270 */
[----:B------:R-:W-:Y:S01]  /*2610*/  IMAD.WIDE.U32 R10, R4, UR10, R6 ;  /* 0x0000000a040a7c25 */ /* 0x000fe2000f8e0006 */
[----:B------:R-:W-:Y:S01]  /*2620*/  ISETP.GE.AND P1, PT, R243, UR5, PT ;  /* 0x00000005f3007c0c */ /* 0x000fe2000bf26270 */
[----:B------:R-:W-:Y:S01]  /*2630*/  ULDC.64 UR8, c[0x0][0x3f8] ;  /* 0x0000fe0000087ab9 */ /* 0x000fe20000000a00 */
[----:B------:R-:W-:Y:S01]  /*2640*/  ISETP.GE.AND P0, PT, R244, UR5, PT ;  /* 0x00000005f4007c0c */ /* 0x000fe2000bf06270 */
[----:B------:R-:W-:-:S04]  /*2650*/  IMAD R6, R4, UR11, R12 ;  /* 0x0000000b04067c24 */ /* 0x000fc8000f8e020c */
[----:B------:R-:W-:Y:S01]  /*2660*/  IMAD.IADD R7, R11, 0x1, R6 ;  /* 0x000000010b077824 */ /* 0x000fe200078e0206 */
[----:B------:R-:W-:-:S04]  /*2670*/  LEA R6, P5, R10, UR8, 0x1 ;  /* 0x000000080a067c11 */ /* 0x000fc8000f8a08ff */
[----:B------:R-:W-:-:S05]  /*2680*/  LEA.HI.X R7, R10, UR9, R7, 0x1, P5 ;  /* 0x000000090a077c11 */ /* 0x000fca000a8f0c07 */
[----:B------:R1:W-:Y:S04]  /*2690*/  @!P3 STG.E.128 desc[UR6][R6.64], RZ ;  /* 0x000000ff0600b986 */ /* 0x0003e8000c101d06 */
[----:B------:R1:W-:Y:S04]  /*26a0*/  @!P2 STG.E.128 desc[UR6][R6.64+0x80], RZ ;  /* 0x000080ff0600a986 */ /* 0x0003e8000c101d06 */
[----:B------:R1:W-:Y:S04]  /*26b0*/  @!P1 STG.E.128 desc[UR6][R6.64+0x100], RZ ;  /* 0x000100ff06009986 */ /* 0x0003e8000c101d06 */
[----:B------:R1:W-:Y:S02]  /*26c0*/  @!P0 STG.E.128 desc[UR6][R6.64+0x180], RZ ;  /* 0x000180ff06008986 */ /* 0x0003e4000c101d06 */
.L_x_223:
[----:B------:R-:W-:Y:S05]  /*26d0*/  BSYNC B0 ;  /* 0x0000000000007941 */ /* 0x000fea0003800000 */
.L_x_222:
[----:B------:R-:W-:Y:S05]  /*26e0*/  @P4 BRA `(.L_x_224) ;  /* 0x00000078007c4947 */ /* 0x000fea0003800000 */
[----:B------:R-:W-:Y:S01]  /*26f0*/  IADD3 R4, P0, R4, 0x20, RZ ;  /* 0x0000002004047810 */ /* 0x000fe20007f1e0ff */
[----:B-1----:R-:W-:Y:S01]  /*2700*/  IMAD.MOV.U32 R7, RZ, RZ, R5 ;  /* 0x000000ffff077224 */ /* 0x002fe200078e0005 */
[----:B------:R-:W-:Y:S01]  /*2710*/  ULDC UR5, c[0x0][0x2d0] ;  /* 0x0000b40000057ab9 */ /* 0x000fe20000000800 */
[----:B------:R-:W-:Y:S01]  /*2720*/  ULDC.64 UR8, c[0x0][0x3f8] ;  /* 0x0000fe0000087ab9 */ /* 0x000fe20000000a00 */
[----:B------:R-:W-:Y:S01]  /*2730*/  ISETP.GE.AND P1, PT, R242, UR5, PT ;  /* 0x00000005f2007c0c */ /* 0x000fe2000bf26270 */
[----:B------:R-:W-:Y:S01]  /*2740*/  IMAD.X R6, RZ, RZ, R27, P0 ;  /* 0x000000ffff067224 */ /* 0x000fe200000e061b */
[----:B------:R-:W-:Y:S02]  /*2750*/  ISETP.GE.AND P2, PT, R228, UR5, PT ;  /* 0x00000005e4007c0c */ /* 0x000fe4000bf46270 */
[----:B------:R-:W-:Y:S01]  /*2760*/  ISETP.GE.AND P0, PT, R243, UR5, PT ;  /* 0x00000005f3007c0c */ /* 0x000fe2000bf06270 */
[----:B------:R-:W-:Y:S02]  /*2770*/  IMAD R9, R6, UR10, RZ ;  /* 0x0000000a06097c24 */ /* 0x000fe4000f8e02ff */
[----:B------:R-:W-:-:S02]  /*2780*/  IMAD.MOV.U32 R6, RZ, RZ, R8 ;  /* 0x000000ffff067224 */ /* 0x000fc400078e0008 */
[C---:B------:R-:W-:Y:S02]  /*2790*/  IMAD R5, R4.reuse, UR11, R9 ;  /* 0x0000000b04057c24 */ /* 0x040fe4000f8e0209 */
[----:B------:R-:W-:-:S04]  /*27a0*/  IMAD.WIDE.U32 R6, R4, UR10, R6 ;  /* 0x0000000a04067c25 */ /* 0x000fc8000f8e0006 */
[----:B------:R-:W-:Y:S01]  /*27b0*/  IMAD.IADD R5, R7, 0x1, R5 ;  /* 0x0000000107057824 */ /* 0x000fe200078e0205 */
        /* <DEDUP_REMOVED lines=9> */
.L_x_215:
[----:B------:R-:W-:Y:S01]  /*2850*/  PLOP3.LUT P0, PT, PT, PT, UP4, 0x80, 0x0 ;  /* 0x000000000000781c */ /* 0x000fe20003f0f048 */
[----:B------:R-:W-:Y:S01]  /*2860*/  UIMAD UR13, UR5, -0x40, UR38 ;  /* 0xffffffc0050d78a4 */ /* 0x000fe2000f8e0226 */
[C---:B------:R-:W-:Y:S01]  /*2870*/  VIADD R26, R4.reuse, 0x20 ;  /* 0x00000020041a7836 */ /* 0x040fe20000000000 */
[----:B------:R-:W-:Y:S01]  /*2880*/  USHF.R.S32.HI UR30, URZ, 0x1f, UR33 ;  /* 0x0000001f3f1e7899 */ /* 0x000fe20008011421 */
[----:B------:R-:W-:Y:S09]  /*2890*/  BSSY B0, `(.L_x_225) ;  /* 0x0000031000007945 */ /* 0x000ff20003800000 */
[----:B------:R-:W-:Y:S01]  /*28a0*/  @P0 BAR.SYNC.DEFER_BLOCKING 0x0 ;  /* 0x0000000000000b1d */ /* 0x000fe20000010000 */
[----:B------:R-:W-:-:S02]  /*28b0*/  ISETP.GE.AND P6, PT, R4, UR13, PT ;  /* 0x0000000d04007c0c */ /* 0x000fc4000bfc6270 */
[----:B------:R-:W-:-:S11]  /*28c0*/  ISETP.GE.AND P5, PT, R26, UR13, PT ;  /* 0x0000000d1a007c0c */ /* 0x000fd6000bfa6270 */
[----:B------:R1:W-:Y:S04]  /*28d0*/  @P6 STS.128 [R226+0x8000], RZ ;  /* 0x008000ffe2006388 */ /* 0x0003e80000000c00 */
[----:B------:R1:W-:Y:S04]  /*28e0*/  @P6 STS.128 [R226+0xa000], RZ ;  /* 0x00a000ffe2006388 */ /* 0x0003e80000000c00 */
[----:B------:R1:W-:Y:S04]  /*28f0*/  @P6 STS.128 [R226+0xc000], RZ ;  /* 0x00c000ffe2006388 */ /* 0x0003e80000000c00 */
[----:B------:R1:W-:Y:S01]  /*2900*/  @P6 STS.128 [R226+0xe000], RZ ;  /* 0x00e000ffe2006388 */ /* 0x0003e20000000c00 */
[----:B------:R-:W-:Y:S05]  /*2910*/  @P6 BRA `(.L_x_226) ;  /* 0x0000000000a06947 */ /* 0x000fea0003800000 */
[----:B------:R-:W2:Y:S01]  /*2920*/  LDC.64 R28, c[0x0][0x3e0] ;  /* 0x0000f800ff1c7b82 */ /* 0x000ea20000000a00 */
[----:B------:R-:W-:Y:S01]  /*2930*/  IMAD R14, R14, R6, RZ ;  /* 0x000000060e0e7224 */ /* 0x000fe200078e02ff */
[----:B------:R-:W-:Y:S01]  /*2940*/  UMOV UR36, UR18 ;  /* 0x0000001200247c82 */ /* 0x000fe20008000000 */
[----:B------:R-:W-:Y:S02]  /*2950*/  UMOV UR37, UR41 ;  /* 0x0000002900257c82 */ /* 0x000fe40008000000 */
[-C--:B------:R-:W-:Y:S02]  /*2960*/  IMAD R14, R7, R16.reuse, R14 ;  /* 0x00000010070e7224 */ /* 0x080fe400078e020e */
[----:B------:R-:W-:Y:S01]  /*2970*/  IMAD.WIDE.U32 R8, R6, R16, UR36 ;  /* 0x0000002406087e25 */ /* 0x000fe2000f8e0010 */
[----:B------:R-:W-:Y:S02]  /*2980*/  ULDC UR36, c[0x0][0x2d0] ;  /* 0x0000b40000247ab9 */ /* 0x000fe40000000800 */
[----:B------:R-:W-:Y:S01]  /*2990*/  ISETP.GE.AND P4, PT, R228, UR36, PT ;  /* 0x00000024e4007c0c */ /* 0x000fe2000bf86270 */
[----:B------:R-:W-:Y:S01]  /*29a0*/  IMAD.IADD R9, R9, 0x1, R14 ;  /* 0x0000000109097824 */ /* 0x000fe200078e020e */
[----:B------:R-:W-:-:S02]  /*29b0*/  ISETP.GE.AND P3, PT, R242, UR36, PT ;  /* 0x00000024f2007c0c */ /* 0x000fc4000bf66270 */
[----:B------:R-:W-:Y:S01]  /*29c0*/  ISETP.GE.AND P2, PT, R243, UR36, PT ;  /* 0x00000024f3007c0c */ /* 0x000fe2000bf46270 */
[----:B------:R-:W-:Y:S01]  /*29d0*/  IMAD.WIDE.U32 R14, R15, UR58, R8 ;  /* 0x0000003a0f0e7c25 */ /* 0x000fe2000f8e0008 */
[----:B------:R-:W-:-:S03]  /*29e0*/  ISETP.GE.AND P1, PT, R244, UR36, PT ;  /* 0x00000024f4007c0c */ /* 0x000fc6000bf26270 */
[----:B------:R-:W-:-:S04]  /*29f0*/  VIADD R5, R15, UR28 ;  /* 0x0000001c0f057c36 */ /* 0x000fc80008000000 */
[----:B------:R-:W-:Y:S01]  /*2a00*/  @!P4 MOV R15, R233 ;  /* 0x000000e9000fc202 */ /* 0x000fe20000000f00 */
[----:B--2---:R-:W-:Y:S01]  /*2a10*/  IMAD.WIDE R8, R228, 0x2, R28 ;  /* 0x00000002e4087825 */ /* 0x004fe200078e021c */
[----:B------:R2:W-:Y:S02]  /*2a20*/  @P4 STS.128 [R226+0x8000], RZ ;  /* 0x008000ffe2004388 */ /* 0x0005e40000000c00 */
[----:B------:R-:W-:-:S04]  /*2a30*/  LEA R8, P0, R14, R8, 0x1 ;  /* 0x000000080e087211 */ /* 0x000fc800078008ff */
[----:B------:R-:W-:Y:S02]  /*2a40*/  LEA.HI.X R9, R14, R9, R5, 0x1, P0 ;  /* 0x000000090e097211 */ /* 0x000fe400000f0c05 */
        /* <DEDUP_REMOVED lines=21> */
.L_x_226:
[----:B------:R-:W-:Y:S05]  /*2ba0*/  BSYNC B0 ;  /* 0x0000000000007941 */ /* 0x000fea0003800000 */
.L_x_225:
[----:B------:R4:W-:Y:S01]  /*2bb0*/  @P5 STS.128 [R226+0x9000], RZ ;  /* 0x009000ffe2005388 */ /* 0x0009e20000000c00 */
[----:B------:R-:W-:Y:S01]  /*2bc0*/  BSSY B0, `(.L_x_227) ;  /* 0x000002c000007945 */ /* 0x000fe20003800000 */
[----:B------:R-:W-:Y:S02]  /*2bd0*/  MOV R23, UR14 ;  /* 0x0000000e00177c02 */ /* 0x000fe40008000f00 */
[----:B------:R4:W-:Y:S04]  /*2be0*/  @P5 STS.128 [R226+0xb000], RZ ;  /* 0x00b000ffe2005388 */ /* 0x0009e80000000c00 */
[----:B------:R4:W-:Y:S04]  /*2bf0*/  @P5 STS.128 [R226+0xd000], RZ ;  /* 0x00d000ffe2005388 */ /* 0x0009e80000000c00 */
[----:B------:R4:W-:Y:S01]  /*2c00*/  @P5 STS.128 [R226+0xf000], RZ ;  /* 0x00f000ffe2005388 */ /* 0x0009e20000000c00 */
[----:B------:R-:W-:Y:S05]  /*2c10*/  @P5 BRA `(.L_x_228) ;  /* 0x0000000000985947 */ /* 0x000fea0003800000 */
[----:B------:R-:W-:Y:S01]  /*2c20*/  ULDC UR18, c[0x0][0x2d0] ;  /* 0x0000b40000127ab9 */ /* 0x000fe20000000800 */
[----:B--2---:R-:W-:Y:S01]  /*2c30*/  IMAD.WIDE.U32 R14, R6, 0x20, RZ ;  /* 0x00000020060e7825 */ /* 0x004fe200078e00ff */
[----:B------:R-:W-:Y:S02]  /*2c40*/  ISETP.GE.AND P3, PT, R242, UR18, PT ;  /* 0x00000012f2007c0c */ /* 0x000fe4000bf66270 */
[----:B------:R-:W-:Y:S02]  /*2c50*/  ISETP.GE.AND P4, PT, R228, UR18, PT ;  /* 0x00000012e4007c0c */ /* 0x000fe4000bf86270 */
[----:B------:R-:W-:Y:S01]  /*2c60*/  IADD3 R5, P0, R10, R14, RZ ;  /* 0x0000000e0a057210 */ /* 0x000fe20007f1e0ff */
[----:B------:R-:W-:Y:S01]  /*2c70*/  IMAD.SHL.U32 R14, R7, 0x20, RZ ;  /* 0x00000020070e7824 */ /* 0x000fe200078e00ff */
[----:B------:R-:W-:-:S04]  /*2c80*/  ISETP.GE.AND P2, PT, R243, UR18, PT ;  /* 0x00000012f3007c0c */ /* 0x000fc8000bf46270 */
[----:B------:R-:W-:-:S03]  /*2c90*/  IADD3.X R14, R17, R15, R14, P0, !PT ;  /* 0x0000000f110e7210 */ /* 0x000fc600007fe40e */
[C---:B---3--:R-:W-:Y:S02]  /*2ca0*/  @!P3 LEA R8, P0, R5.reuse, UR22, 0x1 ;  /* 0x000000160508bc11 */ /* 0x048fe4000f8008ff */
[----:B------:R-:W-:Y:S01]  /*2cb0*/  @!P4 LEA R10, P1, R6, R231, 0x6 ;  /* 0x000000e7060ac211 */ /* 0x000fe200078230ff */
[----:B------:R2:W-:Y:S01]  /*2cc0*/  @P4 STS.128 [R226+0x9000], RZ ;  /* 0x009000ffe2004388 */ /* 0x0005e20000000c00 */
[C---:B------:R-:W-:Y:S02]  /*2cd0*/  @!P3 LEA.HI.X R9, R5.reuse, UR23, R14, 0x1, P0 ;  /* 0x000000170509bc11 */ /* 0x040fe400080f0c0e */
[----:B------:R-:W-:Y:S02]  /*2ce0*/  ISETP.GE.AND P0, PT, R244, UR18, PT ;  /* 0x00000012f4007c0c */ /* 0x000fe4000bf06270 */
[----:B------:R-:W-:Y:S02]  /*2cf0*/  @!P4 LEA.HI.X R11, R6, R233, R7, 0x6, P1 ;  /* 0x000000e9060bc211 */ /* 0x000fe400008f3407 */
[----:B------:R-:W-:-:S03]  /*2d00*/  @!P2 LEA R6, P1, R5, UR22, 0x1 ;  /* 0x000000160506ac11 */ /* 0x000fc6000f8208ff */
[----:B------:R-:W-:Y:S01]  /*2d10*/  @!PT LDS RZ, [RZ] ;  /* 0x00000000fffff984 */ /* 0x000fe20000000800 */
[----:B------:R-:W-:Y:S01]  /*2d20*/  @!PT LDS RZ, [RZ] ;  /* 0x00000000fffff984 */ /* 0x000fe20000000800 */
[----:B------:R-:W-:Y:S01]  /*2d30*/  @!PT LDS RZ, [RZ] ;  /* 0x00000000fffff984 */ /* 0x000fe20000000800 */
[----:B------:R2:W-:Y:S01]  /*2d40*/  @!P4 LDGSTS.E.BYPASS.LTC128B.128 [R226+0x9000], desc[UR6][R10.64] ;  /* 0x090000000ae2cfae */ /* 0x0005e2000b901d46 */
[----:B------:R-:W-:-:S03]  /*2d50*/  @!P2 LEA.HI.X R7, R5, UR23, R14, 0x1, P1 ;  /* 0x000000170507ac11 */ /* 0x000fc600088f0c0e */
        /* <DEDUP_REMOVED lines=12> */
[----:B--2---:R-:W-:-:S04]  /*2e20*/  LEA R6, P0, R5, UR22, 0x1 ;  /* 0x0000001605067c11 */ /* 0x004fc8000f8008ff */
[----:B------:R-:W-:-:S05]  /*2e30*/  LEA.HI.X R7, R5, UR23, R14, 0x1, P0 ;  /* 0x0000001705077c11 */ /* 0x000fca00080f0c0e */
[----:B------:R-:W-:Y:S01]  /*2e40*/  @!PT LDS RZ, [RZ] ;  /* 0x00000000fffff984 */ /* 0x000fe20000000800 */
[----:B------:R-:W-:Y:S01]  /*2e50*/  @!PT LDS RZ, [RZ] ;  /* 0x00000000fffff984 */ /* 0x000fe20000000800 */
[----:B------:R-:W-:Y:S01]  /*2e60*/  @!PT LDS RZ, [RZ] ;  /* 0x00000000fffff984 */ /* 0x000fe20000000800 */
[----:B------:R2:W-:Y:S04]  /*2e70*/  LDGSTS.E.BYPASS.LTC128B.128 [R226+0xf000], desc[UR6][R6.64+0x180] ;  /* 0x0f00018006e27fae */ /* 0x0005e8000b901d46 */
.L_x_228:
[----:B------:R-:W-:Y:S05]  /*2e80*/  BSYNC B0 ;  /* 0x0000000000007941 */ /* 0x000fea0003800000 */
.L_x_227:
[----:B------:R1:W-:Y:S01]  /*2e90*/  @P6 STS.128 [R226], RZ ;  /* 0x000000ffe2006388 */ /* 0x0003e20000000c00 */
[----:B------:R-:W-:Y:S03]  /*2ea0*/  BSSY B0, `(.L_x_229) ;  /* 0x000002b000007945 */ /* 0x000fe60003800000 */
[----:B------:R1:W-:Y:S04]  /*2eb0*/  @P6 STS.128 [R226+0x2000], RZ ;  /* 0x002000ffe2006388 */ /* 0x0003e80000000c00 */
[----:B------:R1:W-:Y:S04]  /*2ec0*/  @P6 STS.128 [R226+0x4000], RZ ;  /* 0x004000ffe2006388 */ /* 0x0003e80000000c00 */
[----:B------:R1:W-:Y:S01]  /*2ed0*/  @P6 STS.128 [R226+0x6000], RZ ;  /* 0x006000ffe2006388 */ /* 0x0003e20000000c00 */
[----:B------:R-:W-:Y:S05]  /*2ee0*/  @P6 BRA `(.L_x_230) ;  /* 0x0000000000986947 */ /* 0x000fea0003800000 */
[----:B--2---:R-:W2:Y:S01]  /*2ef0*/  LDC.64 R10, c[0x0][0x210] ;  /* 0x00008400ff0a7b82 */ /* 0x004ea20000000a00 */
[----:B------:R-:W-:Y:S01]  /*2f00*/  IMAD.U32 R6, RZ, RZ, UR46 ;  /* 0x0000002eff067e24 */ /* 0x000fe2000f8e00ff */
[----:B------:R-:W-:Y:S01]  /*2f10*/  ULDC UR18, c[0x0][0x2d0] ;  /* 0x0000b40000127ab9 */ /* 0x000fe20000000800 */
[----:B------:R-:W-:Y:S01]  /*2f20*/  IMAD.U32 R7, RZ, RZ, UR40 ;  /* 0x00000028ff077e24 */ /* 0x000fe2000f8e00ff */
[----:B------:R-:W-:Y:S02]  /*2f30*/  ISETP.GE.AND P3, PT, R228, UR18, PT ;  /* 0x00000012e4007c0c */ /* 0x000fe4000bf66270 */
[----:B------:R-:W-:Y:S01]  /*2f40*/  ISETP.GE.AND P2, PT, R242, UR18, PT ;  /* 0x00000012f2007c0c */ /* 0x000fe2000bf46270 */
[----:B------:R-:W-:Y:S01]  /*2f50*/  IMAD.WIDE.U32 R6, R16, UR26, R6 ;  /* 0x0000001a10067c25 */ /* 0x000fe2000f8e0006 */
[----:B------:R-:W-:Y:S02]  /*2f60*/  ISETP.GE.AND P1, PT, R243, UR18, PT ;  /* 0x00000012f3007c0c */ /* 0x000fe4000bf26270 */
[----:B------:R-:W-:-:S02]  /*2f70*/  ISETP.GE.AND P0, PT, R244, UR18, PT ;  /* 0x00000012f4007c0c */ /* 0x000fc4000bf06270 */
[----:B------:R-:W-:-:S03]  /*2f80*/  IADD3 R7, R20, R7, RZ ;  /* 0x0000000714077210 */ /* 0x000fc60007ffe0ff */
[----:B---3--:R-:W-:Y:S02]  /*2f90*/  IMAD.WIDE.U32 R8, R19, UR58, R6 ;  /* 0x0000003a13087c25 */ /* 0x008fe4000f8e0006 */
[----:B------:R3:W-:Y:S02]  /*2fa0*/  @P3 STS.128 [R226], RZ ;  /* 0x000000ffe2003388 */ /* 0x0007e40000000c00 */
[----:B------:R-:W-:Y:S02]  /*2fb0*/  VIADD R5, R9, UR29 ;  /* 0x0000001d09057c36 */ /* 0x000fe40008000000 */
[----:B------:R-:W-:Y:S02]  /*2fc0*/  @!P3 IMAD.MOV.U32 R9, RZ, RZ, R232 ;  /* 0x000000ffff09b224 */ /* 0x000fe400078e00e8 */
[----:B--2---:R-:W-:-:S03]  /*2fd0*/  IMAD.WIDE R6, R228, 0x2, R10 ;  /* 0x00000002e4067825 */ /* 0x004fc600078e020a */
[----:B------:R-:W-:-:S04]  /*2fe0*/  LEA R6, P4, R8, R6, 0x1 ;  /* 0x0000000608067211 */ /* 0x000fc800078808ff */
[----:B------:R-:W-:Y:S02]  /*2ff0*/  LEA.HI.X R7, R8, R7, R5, 0x1, P4 ;  /* 0x0000000708077211 */ /* 0x000fe400020f0c05 */
        /* <DEDUP_REMOVED lines=21> */
.L_x_230:
[----:B------:R-:W-:Y:S05]  /*3150*/  BSYNC B0 ;  /* 0x0000000000007941 */ /* 0x000fea0003800000 */
.L_x_229:
[----:B------:R1:W-:Y:S01]  /*3160*/  @P5 STS.128 [R226+0x1000], RZ ;  /* 0x001000ffe2005388 */ /* 0x0003e20000000c00 */
[----:B------:R-:W-:Y:S03]  /*3170*/  BSSY B0, `(.L_x_231) ;  /* 0x000002e000007945 */ /* 0x000fe60003800000 */
[----:B------:R1:W-:Y:S04]  /*3180*/  @P5 STS.128 [R226+0x3000], RZ ;  /* 0x003000ffe2005388 */ /* 0x0003e80000000c00 */
[----:B------:R1:W-:Y:S04]  /*3190*/  @P5 STS.128 [R226+0x5000], RZ ;  /* 0x005000ffe2005388 */ /* 0x0003e80000000c00 */
[----:B------:R1:W-:Y:S01]  /*31a0*/  @P5 STS.128 [R226+0x7000], RZ ;  /* 0x007000ffe2005388 */ /* 0x0003e20000000c00 */
[----:B------:R-:W-:Y:S05]  /*31b0*/  @P5 BRA `(.L_x_232) ;  /* 0x0000000000a45947 */ /* 0x000fea0003800000 */
[----:B------:R-:W-:Y:S01]  /*31c0*/  ULDC UR28, c[0x0][0x2d0] ;  /* 0x0000b400001c7ab9 */ /* 0x000fe20000000800 */
[----:B------:R-:W-:Y:S01]  /*31d0*/  UIMAD.WIDE.U32 UR22, UR26, 0x20, URZ ;  /* 0x000000201a1678a5 */ /* 0x000fe2000f8e003f */
[----:B------:R-:W-:Y:S01]  /*31e0*/  ISETP.GE.AND P4, PT, R228, UR28, PT ;  /* 0x0000001ce4007c0c */ /* 0x000fe2000bf86270 */
[----:B------:R-:W-:Y:S01]  /*31f0*/  USHF.L.U32 UR18, UR27, 0x5, URZ ;  /* 0x000000051b127899 */ /* 0x000fe2000800063f */
[----:B------:R-:W-:Y:S01]  /*3200*/  ISETP.GE.AND P3, PT, R242, UR28, PT ;  /* 0x0000001cf2007c0c */ /* 0x000fe2000bf66270 */
[----:B--23--:R-:W-:Y:S01]  /*3210*/  IMAD.U32 R8, RZ, RZ, UR26 ;  /* 0x0000001aff087e24 */ /* 0x00cfe2000f8e00ff */
[----:B------:R-:W-:Y:S01]  /*3220*/  ISETP.GE.AND P2, PT, R243, UR28, PT ;  /* 0x0000001cf3007c0c */ /* 0x000fe2000bf46270 */
[----:B------:R-:W-:Y:S01]  /*3230*/  IMAD.U32 R7, RZ, RZ, UR27 ;  /* 0x0000001bff077e24 */ /* 0x000fe2000f8e00ff */
[----:B------:R-:W-:Y:S01]  /*3240*/  IADD3 R5, P1, R12, UR22, RZ ;  /* 0x000000160c057c10 */ /* 0x000fe2000ff3e0ff */
[----:B------:R-:W-:-:S05]  /*3250*/  IMAD.U32 R6, RZ, RZ, UR18 ;  /* 0x00000012ff067e24 */ /* 0x000fca000f8e00ff */
[----:B------:R-:W-:Y:S01]  /*3260*/  IADD3.X R6, R21, UR23, R6, P1, !PT ;  /* 0x0000001715067c10 */ /* 0x000fe20008ffe406 */
[----:B------:R2:W-:Y:S01]  /*3270*/  @P4 STS.128 [R226+0x1000], RZ ;  /* 0x001000ffe2004388 */ /* 0x0005e20000000c00 */
[C---:B------:R-:W-:Y:S02]  /*3280*/  @!P4 LEA R12, P0, R8.reuse, R230, 0x6 ;  /* 0x000000e6080cc211 */ /* 0x040fe400078030ff */
[C---:B------:R-:W-:Y:S02]  /*3290*/  @!P3 LEA R10, P5, R5.reuse, UR24, 0x1 ;  /* 0x00000018050abc11 */ /* 0x040fe4000f8a08ff */
[----:B------:R-:W-:Y:S02]  /*32a0*/  @!P4 LEA.HI.X R13, R8, R232, R7, 0x6, P0 ;  /* 0x000000e8080dc211 */ /* 0x000fe400000f3407 */
[----:B------:R-:W-:Y:S02]  /*32b0*/  ISETP.GE.AND P0, PT, R244, UR28, PT ;  /* 0x0000001cf4007c0c */ /* 0x000fe4000bf06270 */
[C---:B------:R-:W-:Y:S01]  /*32c0*/  @!P2 LEA R8, P1, R5.reuse, UR24, 0x1 ;  /* 0x000000180508ac11 */ /* 0x040fe2000f8208ff */
[----:B------:R-:W-:Y:S01]  /*32d0*/  @!PT LDS RZ, [RZ] ;  /* 0x00000000fffff984 */ /* 0x000fe20000000800 */
[----:B------:R-:W-:Y:S01]  /*32e0*/  @!PT LDS RZ, [RZ] ;  /* 0x00000000fffff984 */ /* 0x000fe20000000800 */
[----:B------:R-:W-:Y:S01]  /*32f0*/  @!PT LDS RZ, [RZ] ;  /* 0x00000000fffff984 */ /* 0x000fe20000000800 */
[----:B------:R2:W-:Y:S01]  /*3300*/  @!P4 LDGSTS.E.BYPASS.LTC128B.128 [R226+0x1000], desc[UR6][R12.64] ;  /* 0x010000000ce2cfae */ /* 0x0005e2000b901d46 */
[----:B------:R-:W-:-:S02]  /*3310*/  @!P3 LEA.HI.X R11, R5, UR25, R6, 0x1, P5 ;  /* 0x00000019050bbc11 */ /* 0x000fc4000a8f0c06 */
[----:B------:R-:W-:Y:S01]  /*3320*/  @!P2 LEA.HI.X R9, R5, UR25, R6, 0x1, P1 ;  /* 0x000000190509ac11 */ /* 0x000fe200088f0c06 */
        /* <DEDUP_REMOVED lines=18> */
.L_x_232:
[----:B------:R-:W-:Y:S05]  /*3450*/  BSYNC B0 ;  /* 0x0000000000007941 */ /* 0x000fea0003800000 */
.L_x_231:
[----:B------:R-:W-:Y:S01]  /*3460*/  UIADD3 UR18, -UR33, UR8, URZ ;  /* 0x0000000821127290 */ /* 0x000fe2000fffe13f */
[----:B--23--:R-:W-:Y:S01]  /*3470*/  IMAD.WIDE.U32 R6, R23, UR33, R228 ;  /* 0x0000002117067c25 */ /* 0x00cfe2000f8e00e4 */
[----:B------:R-:W-:Y:S01]  /*3480*/  UIMAD UR22, UR30, UR14, URZ ;  /* 0x0000000e1e1672a4 */ /* 0x000fe2000f8e023f */
[----:B------:R-:W-:Y:S01]  /*3490*/  BSSY B0, `(.L_x_233) ;  /* 0x0000042000007945 */ /* 0x000fe20003800000 */
[----:B------:R-:W-:Y:S02]  /*34a0*/  ISETP.GE.AND P6, PT, R250, UR13, PT ;  /* 0x0000000dfa007c0c */ /* 0x000fe4000bfc6270 */
[----:B------:R-:W-:Y:S01]  /*34b0*/  ISETP.GE.AND P4, PT, R4, UR18, PT ;  /* 0x0000001204007c0c */ /* 0x000fe2000bf86270 */
[----:B------:R-:W-:Y:S01]  /*34c0*/  UIMAD UR22, UR33, UR15, UR22 ;  /* 0x0000000f211672a4 */ /* 0x000fe2000f8e0216 */
[----:B------:R-:W-:Y:S02]  /*34d0*/  IADD3 R10, P0, R6, UR31, RZ ;  /* 0x0000001f060a7c10 */ /* 0x000fe4000ff1e0ff */
[----:B------:R-:W-:-:S03]  /*34e0*/  IADD3 R6, R250, 0x8, RZ ;  /* 0x00000008fa067810 */ /* 0x000fc60007ffe0ff */
[----:B------:R-:W-:Y:S01]  /*34f0*/  IMAD.U32 R5, RZ, RZ, UR22 ;  /* 0x00000016ff057e24 */ /* 0x000fe2000f8e00ff */
[----:B------:R-:W-:Y:S01]  /*3500*/  ULDC.64 UR22, c[0x0][0x260] ;  /* 0x0000980000167ab9 */ /* 0x000fe20000000a00 */
[----:B------:R-:W-:-:S03]  /*3510*/  ISETP.GE.AND P5, PT, R6, UR13, PT ;  /* 0x0000000d06007c0c */ /* 0x000fc6000bfa6270 */
[----:B------:R-:W-:Y:S01]  /*3520*/  IADD3.X R11, R7, UR34, R5, P0, !PT ;  /* 0x00000022070b7c10 */ /* 0x000fe200087fe405 */
[----:B------:R2:W-:Y:S01]  /*3530*/  @P4 STS.128 [R226+0x10000], RZ ;  /* 0x010000ffe2004388 */ /* 0x0005e20000000c00 */
[----:B------:R-:W-:-:S03]  /*3540*/  IMAD R5, R25, UR22, RZ ;  /* 0x0000001619057c24 */ /* 0x000fc6000f8e02ff */
[----:B------:R2:W-:Y:S01]  /*3550*/  @P4 STS.128 [R226+0x12000], RZ ;  /* 0x012000ffe2004388 */ /* 0x0005e20000000c00 */
[C---:B------:R-:W-:Y:S02]  /*3560*/  IMAD R16, R18.reuse, UR23, R5 ;  /* 0x0000001712107c24 */ /* 0x040fe4000f8e0205 */
[----:B------:R-:W-:Y:S01]  /*3570*/  IMAD.WIDE.U32 R10, R18, UR22, R10 ;  /* 0x00000016120a7c25 */ /* 0x000fe2000f8e000a */
[----:B------:R2:W-:Y:S03]  /*3580*/  @P4 STS.128 [R226+0x14000], RZ ;  /* 0x014000ffe2004388 */ /* 0x0005e60000000c00 */
[----:B------:R-:W-:Y:S01]  /*3590*/  IMAD.IADD R17, R11, 0x1, R16 ;  /* 0x000000010b117824 */ /* 0x000fe200078e0210 */
[----:B------:R2:W-:Y:S01]  /*35a0*/  @P4 STS.128 [R226+0x16000], RZ ;  /* 0x016000ffe2004388 */ /* 0x0005e20000000c00 */
[----:B------:R-:W-:Y:S05]  /*35b0*/  @P4 BRA `(.L_x_234) ;  /* 0x0000000000bc4947 */ /* 0x000fea0003800000 */
[----:B------:R-:W-:Y:S01]  /*35c0*/  ULDC UR13, c[0x0][0x2d0] ;  /* 0x0000b400000d7ab9 */ /* 0x000fe20000000800 */
[----:B------:R-:W3:Y:S01]  /*35d0*/  LDC.64 R20, c[0x0][0x218] ;  /* 0x00008600ff147b82 */ /* 0x000ee20000000a00 */
[----:B------:R-:W-:Y:S01]  /*35e0*/  ISETP.GE.AND P0, PT, R228, UR13, PT ;  /* 0x0000000de4007c0c */ /* 0x000fe2000bf06270 */
[----:B------:R-:W-:Y:S01]  /*35f0*/  IMAD R5, R24, UR14, RZ ;  /* 0x0000000e18057c24 */ /* 0x000fe2000f8e02ff */
[----:B------:R-:W-:Y:S02]  /*3600*/  MOV R6, UR31 ;  /* 0x0000001f00067c02 */ /* 0x000fe40008000f00 */
[----:B------:R-:W-:Y:S01]  /*3610*/  MOV R7, UR34 ;  /* 0x0000002200077c02 */ /* 0x000fe20008000f00 */
[----:B------:R-:W-:Y:S01]  /*3620*/  IMAD R12, R22, UR15, R5 ;  /* 0x0000000f160c7c24 */ /* 0x000fe2000f8e0205 */
[----:B------:R-:W-:Y:S01]  /*3630*/  ISETP.GE.AND P2, PT, R242, UR13, PT ;  /* 0x0000000df2007c0c */ /* 0x000fe2000bf46270 */
[----:B------:R-:W-:-:S06]  /*3640*/  IMAD.WIDE.U32 R6, R22, UR14, R6 ;  /* 0x0000000e16067c25 */ /* 0x000fcc000f8e0006 */
[----:B------:R-:W5:Y:S01]  /*3650*/  @!P0 LDC.64 R14, c[0x0][0x218] ;  /* 0x00008600ff0e8b82 */ /* 0x000f620000000a00 */
[----:B------:R-:W-:Y:S01]  /*3660*/  @!P0 MOV R9, R17 ;  /* 0x0000001100098202 */ /* 0x000fe20000000f00 */
[----:B------:R-:W-:Y:S01]  /*3670*/  @!P0 IMAD R5, R27, UR14, RZ ;  /* 0x0000000e1b058c24 */ /* 0x000fe2000f8e02ff */
[----:B------:R1:W-:Y:S01]  /*3680*/  @P0 STS.128 [R226+0x10000], RZ ;  /* 0x010000ffe2000388 */ /* 0x0003e20000000c00 */
[----:B------:R-:W-:Y:S02]  /*3690*/  @!P0 IMAD.MOV.U32 R8, RZ, RZ, R10 ;  /* 0x000000ffff088224 */ /* 0x000fe400078e000a */
[C---:B------:R-:W-:Y:S02]  /*36a0*/  @!P0 IMAD R5, R4.reuse, UR15, R5 ;  /* 0x0000000f04058c24 */ /* 0x040fe4000f8e0205 */
[----:B------:R-:W-:-:S04]  /*36b0*/  @!P0 IMAD.WIDE.U32 R8, R4, UR14, R8 ;  /* 0x0000000e04088c25 */ /* 0x000fc8000f8e0008 */
[----:B------:R-:W-:Y:S01]  /*36c0*/  IMAD.IADD R7, R7, 0x1, R12 ;  /* 0x0000000107077824 */ /* 0x000fe200078e020c */
[----:B------:R-:W-:Y:S01]  /*36d0*/  @!P0 IADD3 R5, R9, R5, RZ ;  /* 0x0000000509058210 */ /* 0x000fe20007ffe0ff */
[----:B---3--:R-:W-:Y:S01]  /*36e0*/  IMAD.WIDE R12, R228, 0x2, R20 ;  /* 0x00000002e40c7825 */ /* 0x008fe200078e0214 */
[----:B-----5:R-:W-:-:S04]  /*36f0*/  @!P0 LEA R14, P1, R8, R14, 0x1 ;  /* 0x0000000e080e8211 */ /* 0x020fc800078208ff */
[----:B------:R-:W-:Y:S01]  /*3700*/  @!P0 LEA.HI.X R15, R8, R15, R5, 0x1, P1 ;  /* 0x0000000f080f8211 */ /* 0x000fe200008f0c05 */
[----:B------:R-:W-:Y:S01]  /*3710*/  IMAD.WIDE.U32 R8, R18, UR22, R6 ;  /* 0x0000001612087c25 */ /* 0x000fe2000f8e0006 */
[----:B------:R-:W-:-:S03]  /*3720*/  ISETP.GE.AND P1, PT, R243, UR13, PT ;  /* 0x0000000df3007c0c */ /* 0x000fc6000bf26270 */
[----:B------:R-:W-:Y:S01]  /*3730*/  @!PT LDS RZ, [RZ] ;  /* 0x00000000fffff984 */ /* 0x000fe20000000800 */
[----:B------:R-:W-:Y:S01]  /*3740*/  @!PT LDS RZ, [RZ] ;  /* 0x00000000fffff984 */ /* 0x000fe20000000800 */
[----:B------:R-:W-:Y:S01]  /*3750*/  @!PT LDS RZ, [RZ] ;  /* 0x00000000fffff984 */ /* 0x000fe20000000800 */
[----:B------:R1:W-:Y:S01]  /*3760*/  @!P0 LDGSTS.E.BYPASS.LTC128B.128 [R226+0x10000], desc[UR6][R14.64] ;  /* 0x100000000ee28fae */ /* 0x0003e2000b901d46 */
[----:B------:R-:W-:Y:S01]  /*3770*/  ISETP.GE.AND P0, PT, R244, UR13, PT ;  /* 0x0000000df4007c0c */ /* 0x000fe2000bf06270 */
[----:B------:R-:W-:Y:S01]  /*3780*/  IMAD.IADD R5, R16, 0x1, R9 ;  /* 0x0000000110057824 */ /* 0x000fe200078e0209 */
[C---:B------:R-:W-:Y:S01]  /*3790*/  LEA R6, P3, R8.reuse, R12, 0x1 ;  /* 0x0000000c08067211 */ /* 0x040fe200078608ff */
[----:B------:R1:W-:Y:S03]  /*37a0*/  @P2 STS.128 [R226+0x12000], RZ ;  /* 0x012000ffe2002388 */ /* 0x0003e60000000c00 */
[----:B------:R-:W-:-:S05]  /*37b0*/  LEA.HI.X R7, R8, R13, R5, 0x1, P3 ;  /* 0x0000000d08077211 */ /* 0x000fca00018f0c05 */
        /* <DEDUP_REMOVED lines=15> */
.L_x_234:
[----:B------:R-:W-:Y:S05]  /*38b0*/  BSYNC B0 ;  /* 0x0000000000007941 */ /* 0x000fea0003800000 */
.L_x_233:
[----:B------:R-:W-:Y:S01]  /*38c0*/  ISETP.GE.AND P3, PT, R26, UR18, PT ;  /* 0x000000121a007c0c */ /* 0x000fe2000bf66270 */
[----:B------:R-:W-:Y:S01]  /*38d0*/  BSSY B0, `(.L_x_235) ;  /* 0x000003a000007945 */ /* 0x000fe20003800000 */
[----:B------:R-:W-:-:S11]  /*38e0*/  MOV R19, UR20 ;  /* 0x0000001400137c02 */ /* 0x000fd60008000f00 */
[----:B------:R1:W-:Y:S04]  /*38f0*/  @P3 STS.128 [R226+0x11000], RZ ;  /* 0x011000ffe2003388 */ /* 0x0003e80000000c00 */
[----:B------:R1:W-:Y:S04]  /*3900*/  @P3 STS.128 [R226+0x13000], RZ ;  /* 0x013000ffe2003388 */ /* 0x0003e80000000c00 */
[----:B------:R1:W-:Y:S04]  /*3910*/  @P3 STS.128 [R226+0x15000], RZ ;  /* 0x015000ffe2003388 */ /* 0x0003e80000000c00 */
[----:B------:R1:W-:Y:S01]  /*3920*/  @P3 STS.128 [R226+0x17000], RZ ;  /* 0x017000ffe2003388 */ /* 0x0003e20000000c00 */
[----:B------:R-:W-:Y:S05]  /*3930*/  @P3 BRA `(.L_x_236) ;  /* 0x0000000000cc3947 */ /* 0x000fea0003800000 */
[----:B------:R-:W-:Y:S01]  /*3940*/  ULDC UR13, c[0x0][0x2d0] ;  /* 0x0000b400000d7ab9 */ /* 0x000fe20000000800 */
[----:B------:R-:W5:Y:S01]  /*3950*/  LDC.64 R20, c[0x0][0x218] ;  /* 0x00008600ff147b82 */ /* 0x000f620000000a00 */
[----:B------:R-:W-:Y:S01]  /*3960*/  ISETP.GE.AND P0, PT, R228, UR13, PT ;  /* 0x0000000de4007c0c */ /* 0x000fe2000bf06270 */
[----:B-1-3--:R-:W-:Y:S01]  /*3970*/  IMAD.U32 R6, RZ, RZ, UR31 ;  /* 0x0000001fff067e24 */ /* 0x00afe2000f8e00ff */
[----:B------:R-:W-:Y:S01]  /*3980*/  IADD3 R5, P1, R22, 0x20, RZ ;  /* 0x0000002016057810 */ /* 0x000fe20007f3e0ff */
[----:B------:R-:W-:Y:S01]  /*3990*/  IMAD.U32 R7, RZ, RZ, UR34 ;  /* 0x00000022ff077e24 */ /* 0x000fe2000f8e00ff */
[----:B------:R-:W-:Y:S01]  /*39a0*/  MOV R12, R10 ;  /* 0x0000000a000c7202 */ /* 0x000fe20000000f00 */
[----:B------:R-:W-:Y:S01]  /*39b0*/  IMAD.MOV.U32 R13, RZ, RZ, R17 ;  /* 0x000000ffff0d7224 */ /* 0x000fe200078e0011 */
[----:B------:R-:W-:Y:S01]  /*39c0*/  IADD3.X R9, RZ, R24, RZ, P1, !PT ;  /* 0x00000018ff097210 */ /* 0x000fe20000ffe4ff */
[----:B------:R-:W-:Y:S01]  /*39d0*/  IMAD.WIDE.U32 R6, R5, UR14, R6 ;  /* 0x0000000e05067c25 */ /* 0x000fe2000f8e0006 */
[----:B------:R-:W-:-:S03]  /*39e0*/  IADD3 R8, P1, R4, 0x20, RZ ;  /* 0x0000002004087810 */ /* 0x000fc60007f3e0ff */
[----:B------:R-:W-:Y:S01]  /*39f0*/  IMAD R9, R9, UR14, RZ ;  /* 0x0000000e09097c24 */ /* 0x000fe2000f8e02ff */
[----:B------:R-:W-:Y:S01]  /*3a00*/  IADD3.X R11, RZ, R27, RZ, P1, !PT ;  /* 0x0000001bff0b7210 */ /* 0x000fe20000ffe4ff */
[----:B------:R-:W1:Y:S01]  /*3a10*/  @!P0 LDC.64 R14, c[0x0][0x218] ;  /* 0x00008600ff0e8b82 */ /* 0x000e620000000a00 */
[----:B------:R-:W-:Y:S01]  /*3a20*/  IMAD.WIDE.U32 R12, R8, UR14, R12 ;  /* 0x0000000e080c7c25 */ /* 0x000fe2000f8e000c */
[----:B------:R3:W-:Y:S03]  /*3a30*/  @P0 STS.128 [R226+0x11000], RZ ;  /* 0x011000ffe2000388 */ /* 0x0007e60000000c00 */
[----:B------:R-:W-:Y:S02]  /*3a40*/  IMAD R5, R5, UR15, R9 ;  /* 0x0000000f05057c24 */ /* 0x000fe4000f8e0209 */
[----:B------:R-:W-:Y:S02]  /*3a50*/  IMAD R11, R11, UR14, RZ ;  /* 0x0000000e0b0b7c24 */ /* 0x000fe4000f8e02ff */
[----:B------:R-:W-:-:S02]  /*3a60*/  IMAD.IADD R7, R7, 0x1, R5 ;  /* 0x0000000107077824 */ /* 0x000fc400078e0205 */
[----:B------:R-:W-:Y:S02]  /*3a70*/  IMAD R5, R8, UR15, R11 ;  /* 0x0000000f08057c24 */ /* 0x000fe4000f8e020b */
[----:B------:R-:W-:-:S03]  /*3a80*/  IMAD.WIDE.U32 R8, R18, UR22, R6 ;  /* 0x0000001612087c25 */ /* 0x000fc6000f8e0006 */
[----:B------:R-:W-:Y:S01]  /*3a90*/  IADD3 R11, R13, R5, RZ ;  /* 0x000000050d0b7210 */ /* 0x000fe20007ffe0ff */
[----:B-----5:R-:W-:-:S04]  /*3aa0*/  IMAD.WIDE R6, R228, 0x2, R20 ;  /* 0x00000002e4067825 */ /* 0x020fc800078e0214 */
[----:B------:R-:W-:Y:S01]  /*3ab0*/  IMAD.IADD R5, R16, 0x1, R9 ;  /* 0x0000000110057824 */ /* 0x000fe200078e0209 */
[----:B------:R-:W-:Y:S02]  /*3ac0*/  LEA R6, P1, R8, R6, 0x1 ;  /* 0x0000000608067211 */ /* 0x000fe400078208ff */
[----:B-1----:R-:W-:Y:S02]  /*3ad0*/  @!P0 LEA R10, P2, R12, R14, 0x1 ;  /* 0x0000000e0c0a8211 */ /* 0x002fe400078408ff */
[----:B------:R-:W-:Y:S02]  /*3ae0*/  LEA.HI.X R7, R8, R7, R5, 0x1, P1 ;  /* 0x0000000708077211 */ /* 0x000fe400008f0c05 */
[----:B------:R-:W-:Y:S02]  /*3af0*/  @!P0 LEA.HI.X R11, R12, R15, R11, 0x1, P2 ;  /* 0x0000000f0c0b8211 */ /* 0x000fe400010f0c0b */
[----:B------:R-:W-:Y:S02]  /*3b00*/  ISETP.GE.AND P2, PT, R242, UR13, PT ;  /* 0x0000000df2007c0c */ /* 0x000fe4000bf46270 */
[----:B------:R-:W-:Y:S01]  /*3b10*/  ISETP.GE.AND P1, PT, R243, UR13, PT ;  /* 0x0000000df3007c0c */ /* 0x000fe2000bf26270 */
[----:B------:R-:W-:Y:S01]  /*3b20*/  @!PT LDS RZ, [RZ] ;  /* 0x00000000fffff984 */ /* 0x000fe20000000800 */
[----:B------:R-:W-:Y:S01]  /*3b30*/  @!PT LDS RZ, [RZ] ;  /* 0x00000000fffff984 */ /* 0x000fe20000000800 */
[----:B------:R-:W-:Y:S01]  /*3b40*/  @!PT LDS RZ, [RZ] ;  /* 0x00000000fffff984 */ /* 0x000fe20000000800 */
[----:B------:R3:W-:Y:S01]  /*3b50*/  @!P0 LDGSTS.E.BYPASS.LTC128B.128 [R226+0x11000], desc[UR6][R10.64] ;  /* 0x110000000ae28fae */ /* 0x0007e2000b901d46 */
[----:B------:R-:W-:-:S09]  /*3b60*/  ISETP.GE.AND P0, PT, R244, UR13, PT ;  /* 0x0000000df4007c0c */ /* 0x000fd2000bf06270 */
        /* <DEDUP_REMOVED lines=16> */
.L_x_236:
[----:B------:R-:W-:Y:S05]  /*3c70*/  BSYNC B0 ;  /* 0x0000000000007941 */ /* 0x000fea0003800000 */
.L_x_235:
[----:B------:R-:W-:Y:S01]  /*3c80*/  UIMAD UR13, UR30, UR20, URZ ;  /* 0x000000141e0d72a4 */ /* 0x000fe2000f8e023f */
[----:B------:R2:W-:Y:S01]  /*3c90*/  @P4 STS.128 [R226+0x18000], RZ ;  /* 0x018000ffe2004388 */ /* 0x0005e20000000c00 */
[----:B-1-3--:R-:W-:Y:S01]  /*3ca0*/  IMAD.WIDE.U32 R6, R19, UR33, R228 ;  /* 0x0000002113067c25 */ /* 0x00afe2000f8e00e4 */
[----:B------:R-:W-:Y:S01]  /*3cb0*/  ULDC.64 UR14, c[0x0][0x268] ;  /* 0x00009a00000e7ab9 */ /* 0x000fe20000000a00 */
[----:B------:R-:W-:Y:S01]  /*3cc0*/  UIMAD UR13, UR33, UR21, UR13 ;  /* 0x00000015210d72a4 */ /* 0x000fe2000f8e020d */
[----:B------:R2:W-:Y:S01]  /*3cd0*/  @P4 STS.128 [R226+0x1a000], RZ ;  /* 0x01a000ffe2004388 */ /* 0x0005e20000000c00 */
[----:B------:R-:W-:Y:S01]  /*3ce0*/  IMAD.SHL.U32 R16, R250, 0x4, RZ ;  /* 0x00000004fa107824 */ /* 0x000fe200078e00ff */
[----:B------:R-:W-:Y:S01]  /*3cf0*/  IADD3 R10, P0, R6, UR32, RZ ;  /* 0x00000020060a7c10 */ /* 0x000fe2000ff1e0ff */
[----:B------:R-:W-:Y:S01]  /*3d00*/  BSSY B0, `(.L_x_237) ;  /* 0x000003f000007945 */ /* 0x000fe20003800000 */
[----:B------:R2:W-:Y:S01]  /*3d10*/  @P4 STS.128 [R226+0x1c000], RZ ;  /* 0x01c000ffe2004388 */ /* 0x0005e20000000c00 */
[----:B------:R-:W-:Y:S01]  /*3d20*/  MOV R5, UR13 ;  /* 0x0000000d00057c02 */ /* 0x000fe20008000f00 */
[----:B------:R-:W-:Y:S01]  /*3d30*/  IMAD.MOV.U32 R238, RZ, RZ, 0x7f800000 ;  /* 0x7f800000ffee7424 */ /* 0x000fe200078e00ff */
[----:B------:R-:W-:Y:S01]  /*3d40*/  SHF.R.S32.HI R241, RZ, 0x1f, R250 ;  /* 0x0000001ffff17819 */ /* 0x000fe200000114fa */
[----:B------:R2:W-:Y:S01]  /*3d50*/  @P4 STS.128 [R226+0x1e000], RZ ;  /* 0x01e000ffe2004388 */ /* 0x0005e20000000c00 */
[----:B------:R-:W-:Y:S01]  /*3d60*/  IADD3.X R11, R7, UR35, R5, P0, !PT ;  /* 0x00000023070b7c10 */ /* 0x000fe200087fe405 */
[----:B------:R-:W-:Y:S01]  /*3d70*/  IMAD R5, R25, UR14, RZ ;  /* 0x0000000e19057c24 */ /* 0x000fe2000f8e02ff */
[----:B------:R-:W-:-:S02]  /*3d80*/  IADD3 R16, P1, R16, UR10, RZ ;  /* 0x0000000a10107c10 */ /* 0x000fc4000ff3e0ff */
[----:B------:R-:W-:Y:S01]  /*3d90*/  SHF.L.U64.HI R6, R250, 0x2, R241 ;  /* 0x00000002fa067819 */ /* 0x000fe200000102f1 */
[C---:B------:R-:W-:Y:S01]  /*3da0*/  IMAD R19, R18.reuse, UR15, R5 ;  /* 0x0000000f12137c24 */ /* 0x040fe2000f8e0205 */
[----:B------:R-:W-:Y:S01]  /*3db0*/  MOV R239, 0x7f800000 ;  /* 0x7f80000000ef7802 */ /* 0x000fe20000000f00 */
[----:B------:R-:W-:Y:S01]  /*3dc0*/  IMAD.WIDE.U32 R10, R18, UR14, R10 ;  /* 0x0000000e120a7c25 */ /* 0x000fe2000f8e000a */
[----:B------:R-:W-:-:S03]  /*3dd0*/  IADD3.X R17, R6, UR9, RZ, P1, !PT ;  /* 0x0000000906117c10 */ /* 0x000fc60008ffe4ff */
[----:B------:R-:W-:Y:S01]  /*3de0*/  IMAD.IADD R20, R11, 0x1, R19 ;  /* 0x000000010b147824 */ /* 0x000fe200078e0213 */
[----:B------:R-:W-:Y:S06]  /*3df0*/  @P4 BRA `(.L_x_238) ;  /* 0x0000000000bc4947 */ /* 0x000fec0003800000 */
[----:B------:R-:W-:Y:S01]  /*3e00*/  ULDC UR13, c[0x0][0x2d0] ;  /* 0x0000b400000d7ab9 */ /* 0x000fe20000000800 */
[----:B------:R-:W1:Y:S01]  /*3e10*/  LDC.64 R28, c[0x0][0x220] ;  /* 0x00008800ff1c7b82 */ /* 0x000e620000000a00 */
[----:B------:R-:W-:Y:S01]  /*3e20*/  ISETP.GE.AND P0, PT, R228, UR13, PT ;  /* 0x0000000de4007c0c */ /* 0x000fe2000bf06270 */
[----:B------:R-:W-:Y:S01]  /*3e30*/  IMAD R5, R24, UR20, RZ ;  /* 0x0000001418057c24 */ /* 0x000fe2000f8e02ff */
[----:B------:R-:W-:Y:S02]  /*3e40*/  MOV R6, UR32 ;  /* 0x0000002000067c02 */ /* 0x000fe40008000f00 */
[----:B------:R-:W-:Y:S01]  /*3e50*/  MOV R7, UR35 ;  /* 0x0000002300077c02 */ /* 0x000fe20008000f00 */
[----:B------:R-:W-:Y:S01]  /*3e60*/  IMAD R12, R22, UR21, R5 ;  /* 0x00000015160c7c24 */ /* 0x000fe2000f8e0205 */
[----:B------:R-:W-:Y:S01]  /*3e70*/  ISETP.GE.AND P2, PT, R242, UR13, PT ;  /* 0x0000000df2007c0c */ /* 0x000fe2000bf46270 */
[----:B------:R-:W-:-:S06]  /*3e80*/  IMAD.WIDE.U32 R6, R22, UR20, R6 ;  /* 0x0000001416067c25 */ /* 0x000fcc000f8e0006 */
[----:B------:R-:W3:Y:S01]  /*3e90*/  @!P0 LDC.64 R14, c[0x0][0x220] ;  /* 0x00008800ff0e8b82 */ /* 0x000ee20000000a00 */
        /* <DEDUP_REMOVED lines=8> */
[----:B-1----:R-:W-:Y:S01]  /*3f20*/  IMAD.WIDE R12, R228, 0x2, R28 ;  /* 0x00000002e40c7825 */ /* 0x002fe200078e021c */
[----:B---3--:R-:W-:-:S04]  /*3f30*/  @!P0 LEA R14, P1, R8, R14, 0x1 ;  /* 0x0000000e080e8211 */ /* 0x008fc800078208ff */
        /* <DEDUP_REMOVED lines=27> */
.L_x_238:
[----:B------:R-:W-:Y:S05]  /*40f0*/  BSYNC B0 ;  /* 0x0000000000007941 */ /* 0x000fea0003800000 */
.L_x_237:
[----:B------:R1:W-:Y:S01]  /*4100*/  @P3 STS.128 [R226+0x19000], RZ ;  /* 0x019000ffe2003388 */ /* 0x0003e20000000c00 */
[----:B------:R-:W-:Y:S03]  /*4110*/  BSSY B0, `(.L_x_239) ;  /* 0x0000038000007945 */ /* 0x000fe60003800000 */
[----:B------:R1:W-:Y:S04]  /*4120*/  @P3 STS.128 [R226+0x1b000], RZ ;  /* 0x01b000ffe2003388 */ /* 0x0003e80000000c00 */
[----:B------:R1:W-:Y:S04]  /*4130*/  @P3 STS.128 [R226+0x1d000], RZ ;  /* 0x01d000ffe2003388 */ /* 0x0003e80000000c00 */
[----:B------:R1:W-:Y:S01]  /*4140*/  @P3 STS.128 [R226+0x1f000], RZ ;  /* 0x01f000ffe2003388 */ /* 0x0003e20000000c00 */
[----:B------:R-:W-:Y:S05]  /*4150*/  @P3 BRA `(.L_x_240) ;  /* 0x0000000000cc3947 */ /* 0x000fea0003800000 */
[----:B------:R-:W-:Y:S01]  /*4160*/  ULDC UR13, c[0x0][0x2d0] ;  /* 0x0000b400000d7ab9 */ /* 0x000fe20000000800 */
[----:B-1-3--:R-:W-:Y:S01]  /*4170*/  IADD3 R6, P0, R22, 0x20, RZ ;  /* 0x0000002016067810 */ /* 0x00afe20007f1e0ff */
[----:B------:R-:W1:Y:S01]  /*4180*/  LDC.64 R14, c[0x0][0x220] ;  /* 0x00008800ff0e7b82 */ /* 0x000e620000000a00 */
[----:B------:R-:W-:Y:S01]  /*4190*/  ISETP.GE.AND P3, PT, R228, UR13, PT ;  /* 0x0000000de4007c0c */ /* 0x000fe2000bf66270 */
[----:B------:R-:W-:Y:S01]  /*41a0*/  IMAD.U32 R5, RZ, RZ, UR35 ;  /* 0x00000023ff057e24 */ /* 0x000fe2000f8e00ff */
[----:B------:R-:W-:Y:S01]  /*41b0*/  IADD3 R7, P1, R4, 0x20, RZ ;  /* 0x0000002004077810 */ /* 0x000fe20007f3e0ff */
[----:B------:R-:W-:Y:S01]  /*41c0*/  IMAD.X R8, RZ, RZ, R24, P0 ;  /* 0x000000ffff087224 */ /* 0x000fe200000e0618 */
[----:B------:R-:W-:Y:S02]  /*41d0*/  MOV R4, UR32 ;  /* 0x0000002000047c02 */ /* 0x000fe40008000f00 */
[----:B------:R-:W-:Y:S01]  /*41e0*/  IADD3.X R9, RZ, R27, RZ, P1, !PT ;  /* 0x0000001bff097210 */ /* 0x000fe20000ffe4ff */
[----:B------:R-:W-:Y:S01]  /*41f0*/  IMAD R8, R8, UR20, RZ ;  /* 0x0000001408087c24 */ /* 0x000fe2000f8e02ff */
[----:B------:R-:W-:Y:S01]  /*4200*/  ISETP.GE.AND P2, PT, R242, UR13, PT ;  /* 0x0000000df2007c0c */ /* 0x000fe2000bf46270 */
[----:B------:R-:W-:Y:S01]  /*4210*/  IMAD.WIDE.U32 R4, R6, UR20, R4 ;  /* 0x0000001406047c25 */ /* 0x000fe2000f8e0004 */
[----:B------:R-:W-:-:S03]  /*4220*/  ISETP.GE.AND P1, PT, R243, UR13, PT ;  /* 0x0000000df3007c0c */ /* 0x000fc6000bf26270 */
[----:B------:R-:W3:Y:S01]  /*4230*/  @!P3 LDC.64 R12, c[0x0][0x220] ;  /* 0x00008800ff0cbb82 */ /* 0x000ee20000000a00 */
[----:B------:R-:W-:Y:S01]  /*4240*/  IMAD R11, R9, UR20, RZ ;  /* 0x00000014090b7c24 */ /* 0x000fe2000f8e02ff */
[----:B------:R-:W-:Y:S01]  /*4250*/  MOV R9, R20 ;  /* 0x0000001400097202 */ /* 0x000fe20000000f00 */
[----:B------:R-:W-:Y:S01]  /*4260*/  IMAD R6, R6, UR21, R8 ;  /* 0x0000001506067c24 */ /* 0x000fe2000f8e0208 */
[----:B------:R1:W-:Y:S01]  /*4270*/  @P3 STS.128 [R226+0x19000], RZ ;  /* 0x019000ffe2003388 */ /* 0x0003e20000000c00 */
[----:B------:R-:W-:Y:S02]  /*4280*/  IMAD.MOV.U32 R8, RZ, RZ, R10 ;  /* 0x000000ffff087224 */ /* 0x000fe400078e000a */
[----:B------:R-:W-:Y:S02]  /*4290*/  IMAD.IADD R5, R5, 0x1, R6 ;  /* 0x0000000105057824 */ /* 0x000fe400078e0206 */
[----:B------:R-:W-:-:S04]  /*42a0*/  IMAD.WIDE.U32 R8, R7, UR20, R8 ;  /* 0x0000001407087c25 */ /* 0x000fc8000f8e0008 */
[----:B------:R-:W-:-:S05]  /*42b0*/  IMAD R7, R7, UR21, R11 ;  /* 0x0000001507077c24 */ /* 0x000fca000f8e020b */
[----:B------:R-:W-:Y:S01]  /*42c0*/  IADD3 R9, R9, R7, RZ ;  /* 0x0000000709097210 */ /* 0x000fe20007ffe0ff */
[----:B------:R-:W-:-:S04]  /*42d0*/  IMAD.WIDE.U32 R6, R18, UR14, R4 ;  /* 0x0000000e12067c25 */ /* 0x000fc8000f8e0004 */
[----:B-1----:R-:W-:Y:S01]  /*42e0*/  IMAD.WIDE R4, R228, 0x2, R14 ;  /* 0x00000002e4047825 */ /* 0x002fe200078e020e */
[----:B---3--:R-:W-:-:S03]  /*42f0*/  @!P3 LEA R10, P0, R8, R12, 0x1 ;  /* 0x0000000c080ab211 */ /* 0x008fc600078008ff */
[----:B------:R-:W-:Y:S01]  /*4300*/  IMAD.IADD R7, R19, 0x1, R7 ;  /* 0x0000000113077824 */ /* 0x000fe200078e0207 */
[----:B------:R-:W-:Y:S02]  /*4310*/  @!P3 LEA.HI.X R11, R8, R13, R9, 0x1, P0 ;  /* 0x0000000d080bb211 */ /* 0x000fe400000f0c09 */
[----:B------:R-:W-:Y:S02]  /*4320*/  ISETP.GE.AND P0, PT, R244, UR13, PT ;  /* 0x0000000df4007c0c */ /* 0x000fe4000bf06270 */
[C---:B------:R-:W-:Y:S01]  /*4330*/  LEA R4, P4, R6.reuse, R4, 0x1 ;  /* 0x0000000406047211 */ /* 0x040fe200078808ff */
[----:B------:R-:W-:Y:S01]  /*4340*/  @!PT LDS RZ, [RZ] ;  /* 0x00000000fffff984 */ /* 0x000fe20000000800 */
[----:B------:R-:W-:Y:S01]  /*4350*/  @!PT LDS RZ, [RZ] ;  /* 0x00000000fffff984 */ /* 0x000fe20000000800 */
[----:B------:R-:W-:Y:S01]  /*4360*/  @!PT LDS RZ, [RZ] ;  /* 0x00000000fffff984 */ /* 0x000fe20000000800 */
[----:B------:R1:W-:Y:S03]  /*4370*/  @!P3 LDGSTS.E.BYPASS.LTC128B.128 [R226+0x19000], desc[UR6][R10.64] ;  /* 0x190000000ae2bfae */ /* 0x0003e6000b901d46 */
[----:B------:R-:W-:Y:S01]  /*4380*/  LEA.HI.X R5, R6, R5, R7, 0x1, P4 ;  /* 0x0000000506057211 */ /* 0x000fe200020f0c07 */
        /* <DEDUP_REMOVED lines=16> */
.L_x_240:
[----:B------:R-:W-:Y:S05]  /*4490*/  BSYNC B0 ;  /* 0x0000000000007941 */ /* 0x000fea0003800000 */
.L_x_239:
[----:B------:R-:W2:Y:S01]  /*44a0*/  LDC R248, c[0x0][0x270] ;  /* 0x00009c00fff87b82 */ /* 0x000ea20000000800 */
[C---:B-1-3--:R-:W-:Y:S01]  /*44b0*/  VIADD R5, R250.reuse, 0x1 ;  /* 0x00000001fa057836 */ /* 0x04afe20000000000 */
[----:B------:R1:W5:Y:S01]  /*44c0*/  @!P6 LDG.E R238, desc[UR6][R16.64] ;  /* 0x0000000610eee981 */ /* 0x000362000c1e1900 */
[----:B------:R-:W-:Y:S01]  /*44d0*/  IMAD.U32 R4, RZ, RZ, UR38 ;  /* 0x00000026ff047e24 */ /* 0x000fe2000f8e00ff */
[----:B------:R-:W-:Y:S01]  /*44e0*/  UIADD3 UR20, UR38, 0x40, UR33 ;  /* 0x0000004026147890 */ /* 0x000fe2000fffe021 */
[----:B------:R-:W-:Y:S01]  /*44f0*/  IMAD.SHL.U32 R240, R250, 0x4, RZ ;  /* 0x00000004faf07824 */ /* 0x000fe200078e00ff */
[----:B------:R-:W-:Y:S01]  /*4500*/  CS2R R190, SRZ ;  /* 0x0000000000be7805 */ /* 0x000fe2000001ff00 */
[----:B------:R-:W-:Y:S01]  /*4510*/  IMAD.MOV.U32 R252, RZ, RZ, 0x8 ;  /* 0x00000008fffc7424 */ /* 0x000fe200078e00ff */
[----:B------:R-:W-:Y:S02]  /*4520*/  IADD3 R247, R5, UR8, -R4 ;  /* 0x0000000805f77c10 */ /* 0x000fe4000fffe804 */
        /* <DEDUP_REMOVED lines=63> */
[----:B------:R-:W-:Y:S01]  /*4920*/  SHF.L.U64.HI R241, R250, 0x2, R241 ;  /* 0x00000002faf17819 */ /* 0x000fe200000102f1 */
[----:B------:R-:W-:Y:S01]  /*4930*/  ULDC UR18, c[0x0][0x2d0] ;  /* 0x0000b40000127ab9 */ /* 0x000fe20000000800 */
[----:B------:R-:W-:Y:S01]  /*4940*/  UIADD3 UR20, UR20, -UR8, URZ ;  /* 0x8000000814147290 */ /* 0x000fe2000fffe03f */
[----:B------:R1:W5:Y:S01]  /*4950*/  @!P5 LDG.E R239, desc[UR6][R16.64+0x20] ;  /* 0x0000200610efd981 */ /* 0x000362000c1e1900 */
[----:B------:R-:W-:Y:S01]  /*4960*/  ULDC UR21, c[0x0][0x2dc] ;  /* 0x0000b70000157ab9 */ /* 0x000fe20000000800 */
[----:B------:R-:W-:Y:S02]  /*4970*/  ULDC UR15, c[0x0][0x2ec] ;  /* 0x0000bb00000f7ab9 */ /* 0x000fe40000000800 */
[----:B--2---:R-:W0:Y:S07]  /*4980*/  LDGDEPBAR ;  /* 0x00000000000079af */ /* 0x004e2e0000000000 */
.L_x_243:
[----:B------:R-:W0:Y:S01]  /*4990*/  LDGDEPBAR ;  /* 0x00000000000079af */ /* 0x000e220000000000 */
[----:B------:R-:W-:Y:S01]  /*49a0*/  USHF.L.U32 UR13, UR5, 0x6, URZ ;  /* 0x00000006050d7899 */ /* 0x000fe2000800063f */
[----:B-----5:R-:W-:Y:S01]  /*49b0*/  FSETP.NEU.FTZ.AND P1, PT, R238, -INF , PT ;  /* 0xff800000ee00780b */ /* 0x020fe20003f3d000 */
[----:B------:R-:W-:Y:S02]  /*49c0*/  USHF.L.U32 UR14, UR17, 0x6, URZ ;  /* 0x00000006110e7899 */ /* 0x000fe4000800063f */
[----:B------:R-:W-:Y:S02]  /*49d0*/  UISETP.GE.AND UP0, UPT, UR13, UR20, UPT ;  /* 0x000000140d00728c */ /* 0x000fe4000bf06270 */
[----:B------:R-:W-:Y:S02]  /*49e0*/  UIADD3 UR14, UR14, 0x40, URZ ;  /* 0x000000400e0e7890 */ /* 0x000fe4000fffe03f */
[----:B------:R-:W-:Y:S02]  /*49f0*/  UISETP.GT.AND UP2, UPT, UR5, UR16, UPT ;  /* 0x000000100500728c */ /* 0x000fe4000bf44270 */
[----:B------:R-:W-:Y:S06]  /*4a00*/  UISETP.LT.AND UP0, UPT, UR14, UR8, UP0 ;  /* 0x000000080e00728c */ /* 0x000fec0008701270 */
[----:B------:R-:W-:Y:S01]  /*4a10*/  PLOP3.LUT P0, PT, PT, PT, UP0, 0x80, 0x0 ;  /* 0x000000000000781c */ /* 0x000fe20003f0f008 */
[----:B------:R-:W-:Y:S04]  /*4a20*/  DEPBAR.LE SB0, 0x0 ;  /* 0x000080000000791a */ /* 0x000fe80000000000 */
[----:B------:R-:W-:Y:S06]  /*4a30*/  BAR.SYNC.DEFER_BLOCKING 0x0 ;  /* 0x0000000000007b1d */ /* 0x000fec0000010000 */
[----:B-1----:R-:W-:Y:S04]  /*4a40*/  LDSM.16.M88.4 R16, [R214] ;  /* 0x00000000d610783b */ /* 0x002fe80000000200 */
[----:B------:R-:W1:Y:S04]  /*4a50*/  LDSM.16.M88.4 R8, [R3+UR4+0x10000] ;  /* 0x010000040308783b */ /* 0x000e680008000200 */
[----:B------:R-:W2:Y:S04]  /*4a60*/  LDSM.16.M88.4 R84, [R3+UR4+0x10800] ;  /* 0x010800040354783b */ /* 0x000ea80008000200 */
[----:B------:R-:W-:Y:S04]  /*4a70*/  LDSM.16.M88.4 R88, [R216] ;  /* 0x00000000d858783b */ /* 0x000fe80000000200 */
[----:B------:R-:W3:Y:S04]  /*4a80*/  LDSM.16.M88.4 R92, [R2] ;  /* 0x00000000025c783b */ /* 0x000ee80000000200 */
[----:B------:R-:W4:Y:S04]  /*4a90*/  LDSM.16.M88.4 R96, [R2+0x800] ;  /* 0x000800000260783b */ /* 0x000f280000000200 */
[----:B------:R-:W-:Y:S04]  /*4aa0*/  LDSM.16.M88.4 R100, [R219] ;  /* 0x00000000db64783b */ /* 0x000fe80000000200 */
[----:B------:R-:W4:Y:S04]  /*4ab0*/  LDSM.16.M88.4 R104, [R213] ;  /* 0x00000000d568783b */ /* 0x000f280000000200 */
[----:B------:R-:W-:Y:S04]  /*4ac0*/  LDSM.16.M88.4 R108, [R218] ;  /* 0x00000000da6c783b */ /* 0x000fe80000000200 */
[----:B------:R-:W-:Y:S01]  /*4ad0*/  LDSM.16.M88.4 R112, [R212] ;  /* 0x00000000d470783b */ /* 0x000fe20000000200 */
[C---:B-1----:R-:W-:Y:S06]  /*4ae0*/  HMMA.16816.F32 R4, R16.reuse, R8, RZ ;  /* 0x000000081004723c */ /* 0x042fec00000018ff */
[C---:B------:R-:W-:Y:S06]  /*4af0*/  HMMA.16816.F32 R8, R16.reuse, R10, RZ ;  /* 0x0000000a1008723c */ /* 0x040fec00000018ff */
[C---:B--2---:R-:W-:Y:S06]  /*4b00*/  HMMA.16816.F32 R12, R16.reuse, R84, RZ ;  /* 0x00000054100c723c */ /* 0x044fec00000018ff */
[----:B------:R-:W-:Y:S01]  /*4b10*/  HMMA.16816.F32 R16, R16, R86, RZ ;  /* 0x000000561010723c */ /* 0x000fe200000018ff */
[----:B------:R-:W1:Y:S05]  /*4b20*/  LDSM.16.M88.4 R84, [R213+0x800] ;  /* 0x00080000d554783b */ /* 0x000e6a0000000200 */
[C---:B---3--:R-:W-:Y:S06]  /*4b30*/  HMMA.16816.F32 R4, R88.reuse, R92, R4 ;  /* 0x0000005c5804723c */ /* 0x048fec0000001804 */
[C---:B------:R-:W-:Y:S01]  /*4b40*/  HMMA.16816.F32 R8, R88.reuse, R94, R8 ;  /* 0x0000005e5808723c */ /* 0x040fe20000001808 */
[----:B------:R-:W-:Y:S05]  /*4b50*/  LDSM.16.M88.4 R92, [R214+0x2000] ;  /* 0x00200000d65c783b */ /* 0x000fea0000000200 */
[C---:B----4-:R-:W-:Y:S06]  /*4b60*/  HMMA.16816.F32 R12, R88.reuse, R96, R12 ;  /* 0x00000060580c723c */ /* 0x050fec000000180c */
[----:B------:R-:W-:Y:S01]  /*4b70*/  HMMA.16816.F32 R16, R88, R98, R16 ;  /* 0x000000625810723c */ /* 0x000fe20000001810 */
[----:B------:R-:W2:Y:S04]  /*4b80*/  LDSM.16.M88.4 R88, [R212+0x800] ;  /* 0x00080000d458783b */ /* 0x000ea80000000200 */
[----:B------:R-:W3:Y:S01]  /*4b90*/  LDSM.16.M88.4 R96, [R3+UR4+0x12000] ;  /* 0x012000040360783b */ /* 0x000ee20008000200 */
[C---:B------:R-:W-:Y:S06]  /*4ba0*/  HMMA.16816.F32 R4, R100.reuse, R104, R4 ;  /* 0x000000686404723c */ /* 0x040fec0000001804 */
[C---:B------:R-:W-:Y:S01]  /*4bb0*/  HMMA.16816.F32 R8, R100.reuse, R106, R8 ;  /* 0x0000006a6408723c */ /* 0x040fe20000001808 */
[----:B------:R-:W-:Y:S05]  /*4bc0*/  LDSM.16.M88.4 R104, [R2+0x2000] ;  /* 0x002000000268783b */ /* 0x000fea0000000200 */
[C---:B-1----:R-:W-:Y:S06]  /*4bd0*/  HMMA.16816.F32 R12, R100.reuse, R84, R12 ;  /* 0x00000054640c723c */ /* 0x042fec000000180c */
[----:B------:R-:W-:Y:S01]  /*4be0*/  HMMA.16816.F32 R16, R100, R86, R16 ;  /* 0x000000566410723c */ /* 0x000fe20000001810 */
[----:B------:R-:W1:Y:S04]  /*4bf0*/  LDSM.16.M88.4 R84, [R3+UR4+0x12800] ;  /* 0x012800040354783b */ /* 0x000e680008000200 */
[----:B------:R-:W4:Y:S01]  /*4c00*/  LDSM.16.M88.4 R100, [R216+0x2000] ;  /* 0x00200000d864783b */ /* 0x000f220000000200 */
[C---:B------:R-:W-:Y:S06]  /*4c10*/  HMMA.16816.F32 R4, R108.reuse, R112, R4 ;  /* 0x000000706c04723c */ /* 0x040fec0000001804 */
[C---:B------:R-:W-:Y:S01]  /*4c20*/  HMMA.16816.F32 R8, R108.reuse, R114, R8 ;  /* 0x000000726c08723c */ /* 0x040fe20000001808 */
[----:B------:R-:W-:Y:S05]  /*4c30*/  LDSM.16.M88.4 R112, [R213+0x2000] ;  /* 0x00200000d570783b */ /* 0x000fea0000000200 */
[C---:B--2---:R-:W-:Y:S06]  /*4c40*/  HMMA.16816.F32 R12, R108.reuse, R88, R12 ;  /* 0x000000586c0c723c */ /* 0x044fec000000180c */
[----:B------:R-:W-:Y:S01]  /*4c50*/  HMMA.16816.F32 R16, R108, R90, R16 ;  /* 0x0000005a6c10723c */ /* 0x000fe20000001810 */
[----:B------:R-:W2:Y:S04]  /*4c60*/  LDSM.16.M88.4 R88, [R2+0x2800] ;  /* 0x002800000258783b */ /* 0x000ea80000000200 */
[----:B------:R-:W2:Y:S01]  /*4c70*/  LDSM.16.M88.4 R108, [R219+0x2000] ;  /* 0x00200000db6c783b */ /* 0x000ea20000000200 */
[C---:B---3--:R-:W-:Y:S06]  /*4c80*/  HMMA.16816.F32 R4, R92.reuse, R96, R4 ;  /* 0x000000605c04723c */ /* 0x048fec0000001804 */
[C---:B------:R-:W-:Y:S01]  /*4c90*/  HMMA.16816.F32 R8, R92.reuse, R98, R8 ;  /* 0x000000625c08723c */ /* 0x040fe20000001808 */
[----:B------:R-:W-:Y:S05]  /*4ca0*/  LDSM.16.M88.4 R96, [R212+0x2000] ;  /* 0x00200000d460783b */ /* 0x000fea0000000200 */
[C---:B-1----:R-:W-:Y:S06]  /*4cb0*/  HMMA.16816.F32 R12, R92.reuse, R84, R12 ;  /* 0x000000545c0c723c */ /* 0x042fec000000180c */
[----:B------:R-:W-:Y:S01]  /*4cc0*/  HMMA.16816.F32 R16, R92, R86, R16 ;  /* 0x000000565c10723c */ /* 0x000fe20000001810 */
[----:B------:R-:W1:Y:S04]  /*4cd0*/  LDSM.16.M88.4 R84, [R213+0x2800] ;  /* 0x00280000d554783b */ /* 0x000e680000000200 */
[----:B------:R-:W3:Y:S01]  /*4ce0*/  LDSM.16.M88.4 R92, [R218+0x2000] ;  /* 0x00200000da5c783b */ /* 0x000ee20000000200 */
[C---:B----4-:R-:W-:Y:S06]  /*4cf0*/  HMMA.16816.F32 R4, R100.reuse, R104, R4 ;  /* 0x000000686404723c */ /* 0x050fec0000001804 */
[C---:B------:R-:W-:Y:S01]  /*4d00*/  HMMA.16816.F32 R8, R100.reuse, R106, R8 ;  /* 0x0000006a6408723c */ /* 0x040fe20000001808 */
[----:B------:R-:W-:Y:S05]  /*4d10*/  LDSM.16.M88.4 R104, [R3+UR4+0x14000] ;  /* 0x014000040368783b */ /* 0x000fea0008000200 */
[C---:B--2---:R-:W-:Y:S06]  /*4d20*/  HMMA.16816.F32 R12, R100.reuse, R88, R12 ;  /* 0x00000058640c723c */ /* 0x044fec000000180c */
[----:B------:R-:W-:Y:S01]  /*4d30*/  HMMA.16816.F32 R16, R100, R90, R16 ;  /* 0x0000005a6410723c */ /* 0x000fe20000001810 */
[----:B------:R-:W2:Y:S04]  /*4d40*/  LDSM.16.M88.4 R88, [R212+0x2800] ;  /* 0x00280000d458783b */ /* 0x000ea80000000200 */
[----:B------:R-:W4:Y:S01]  /*4d50*/  LDSM.16.M88.4 R100, [R214+0x4000] ;  /* 0x00400000d664783b */ /* 0x000f220000000200 */
[C---:B------:R-:W-:Y:S06]  /*4d60*/  HMMA.16816.F32 R4, R108.reuse, R112, R4 ;  /* 0x000000706c04723c */ /* 0x040fec0000001804 */
[C---:B------:R-:W-:Y:S01]  /*4d70*/  HMMA.16816.F32 R8, R108.reuse, R114, R8 ;  /* 0x000000726c08723c */ /* 0x040fe20000001808 */
[----:B------:R-:W-:Y:S05]  /*4d80*/  LDSM.16.M88.4 R112, [R2+0x4000] ;  /* 0x004000000270783b */ /* 0x000fea0000000200 */
[C---:B-1----:R-:W-:Y:S06]  /*4d90*/  HMMA.16816.F32 R12, R108.reuse, R84, R12 ;  /* 0x000000546c0c723c */ /* 0x042fec000000180c */
[----:B------:R-:W-:Y:S01]  /*4da0*/  HMMA.16816.F32 R16, R108, R86, R16 ;  /* 0x000000566c10723c */ /* 0x000fe20000001810 */
[----:B------:R-:W1:Y:S04]  /*4db0*/  LDSM.16.M88.4 R84, [R3+UR4+0x14800] ;  /* 0x014800040354783b */ /* 0x000e680008000200 */
[----:B------:R-:W1:Y:S01]  /*4dc0*/  LDSM.16.M88.4 R108, [R216+0x4000] ;  /* 0x00400000d86c783b */ /* 0x000e620000000200 */
[C---:B---3--:R-:W-:Y:S06]  /*4dd0*/  HMMA.16816.F32 R4, R92.reuse, R96, R4 ;  /* 0x000000605c04723c */ /* 0x048fec0000001804 */
[C---:B------:R-:W-:Y:S01]  /*4de0*/  HMMA.16816.F32 R8, R92.reuse, R98, R8 ;  /* 0x000000625c08723c */ /* 0x040fe20000001808 */
[----:B------:R-:W-:Y:S05]  /*4df0*/  LDSM.16.M88.4 R96, [R213+0x4000] ;  /* 0x00400000d560783b */ /* 0x000fea0000000200 */
[C---:B--2---:R-:W-:Y:S06]  /*4e00*/  HMMA.16816.F32 R12, R92.reuse, R88, R12 ;  /* 0x000000585c0c723c */ /* 0x044fec000000180c */
[----:B------:R-:W-:Y:S01]  /*4e10*/  HMMA.16816.F32 R16, R92, R90, R16 ;  /* 0x0000005a5c10723c */ /* 0x000fe20000001810 */
[----:B------:R-:W2:Y:S04]  /*4e20*/  LDSM.16.M88.4 R88, [R2+0x4800] ;  /* 0x004800000258783b */ /* 0x000ea80000000200 */
[----:B------:R-:W3:Y:S01]  /*4e30*/  LDSM.16.M88.4 R92, [R219+0x4000] ;  /* 0x00400000db5c783b */ /* 0x000ee20000000200 */
[C---:B----4-:R-:W-:Y:S06]  /*4e40*/  HMMA.16816.F32 R4, R100.reuse, R104, R4 ;  /* 0x000000686404723c */ /* 0x050fec0000001804 */
[C---:B------:R-:W-:Y:S01]  /*4e50*/  HMMA.16816.F32 R8, R100.reuse, R106, R8 ;  /* 0x0000006a6408723c */ /* 0x040fe20000001808 */
[----:B------:R-:W-:Y:S05]  /*4e60*/  LDSM.16.M88.4 R104, [R212+0x4000] ;  /* 0x00400000d468783b */ /* 0x000fea0000000200 */
[C---:B-1----:R-:W-:Y:S06]  /*4e70*/  HMMA.16816.F32 R12, R100.reuse, R84, R12 ;  /* 0x00000054640c723c */ /* 0x042fec000000180c */
[----:B------:R-:W-:Y:S01]  /*4e80*/  HMMA.16816.F32 R16, R100, R86, R16 ;  /* 0x000000566410723c */ /* 0x000fe20000001810 */
[----:B------:R-:W1:Y:S04]  /*4e90*/  LDSM.16.M88.4 R84, [R213+0x4800] ;  /* 0x00480000d554783b */ /* 0x000e680000000200 */
[----:B------:R-:W4:Y:S01]  /*4ea0*/  LDSM.16.M88.4 R100, [R218+0x4000] ;  /* 0x00400000da64783b */ /* 0x000f220000000200 */
[C---:B------:R-:W-:Y:S06]  /*4eb0*/  HMMA.16816.F32 R4, R108.reuse, R112, R4 ;  /* 0x000000706c04723c */ /* 0x040fec0000001804 */
[C---:B------:R-:W-:Y:S01]  /*4ec0*/  HMMA.16816.F32 R8, R108.reuse, R114, R8 ;  /* 0x000000726c08723c */ /* 0x040fe20000001808 */
[----:B------:R-:W-:Y:S05]  /*4ed0*/  LDSM.16.M88.4 R112, [R3+UR4+0x16000] ;  /* 0x016000040370783b */ /* 0x000fea0008000200 */
        /* <DEDUP_REMOVED lines=9> */
[----:B------:R-:W1:Y:S04]  /*4f70*/  LDSM.16.M88.4 R84, [R3+UR4+0x16800] ;  /* 0x016800040354783b */ /* 0x000e680008000200 */
[----:B------:R-:W3:Y:S01]  /*4f80*/  LDSM.16.M88.4 R92, [R216+0x6000] ;  /* 0x00600000d85c783b */ /* 0x000ee20000000200 */
[C---:B----4-:R-:W-:Y:S06]  /*4f90*/  HMMA.16816.F32 R4, R100.reuse, R104, R4 ;  /* 0x000000686404723c */ /* 0x050fec0000001804 */
[C---:B------:R-:W-:Y:S01]  /*4fa0*/  HMMA.16816.F32 R8, R100.reuse, R106, R8 ;  /* 0x0000006a6408723c */ /* 0x040fe20000001808 */
[----:B------:R-:W-:Y:S05]  /*4fb0*/  LDSM.16.M88.4 R104, [R213+0x6000] ;  /* 0x00600000d568783b */ /* 0x000fea0000000200 */
        /* <DEDUP_REMOVED lines=9> */
[----:B------:R-:W1:Y:S04]  /*5050*/  LDSM.16.M88.4 R84, [R213+0x6800] ;  /* 0x00680000d554783b */ /* 0x000e680000000200 */
[----:B------:R-:W1:Y:S01]  /*5060*/  LDSM.16.M88.4 R108, [R218+0x6000] ;  /* 0x00600000da6c783b */ /* 0x000e620000000200 */
[C---:B---3--:R-:W-:Y:S06]  /*5070*/  HMMA.16816.F32 R4, R92.reuse, R96, R4 ;  /* 0x000000605c04723c */ /* 0x048fec0000001804 */
[C---:B------:R-:W-:Y:S06]  /*5080*/  HMMA.16816.F32 R8, R92.reuse, R98, R8 ;  /* 0x000000625c08723c */ /* 0x040fec0000001808 */
[C---:B--2---:R-:W-:Y:S06]  /*5090*/  HMMA.16816.F32 R12, R92.reuse, R88, R12 ;  /* 0x000000585c0c723c */ /* 0x044fec000000180c */
[----:B------:R-:W-:Y:S01]  /*50a0*/  HMMA.16816.F32 R16, R92, R90, R16 ;  /* 0x0000005a5c10723c */ /* 0x000fe20000001810 */
[----:B------:R-:W-:Y:S04]  /*50b0*/  IMAD.U32 R88, RZ, RZ, UR17 ;  /* 0x00000011ff587e24 */ /* 0x000fe8000f8e00ff */
[----:B------:R-:W-:Y:S01]  /*50c0*/  @!P0 VIADD R89, R247, UR13 ;  /* 0x0000000df7598c36 */ /* 0x000fe20008000000 */
[C---:B----4-:R-:W-:Y:S05]  /*50d0*/  HMMA.16816.F32 R4, R100.reuse, R104, R4 ;  /* 0x000000686404723c */ /* 0x050fea0000001804 */
[C---:B------:R-:W-:Y:S01]  /*50e0*/  @!P0 VIMNMX R91, R89.reuse, UR8, PT ;  /* 0x00000008595b8c48 */ /* 0x040fe2000bfe0100 */
[C---:B------:R-:W-:Y:S05]  /*50f0*/  HMMA.16816.F32 R8, R100.reuse, R106, R8 ;  /* 0x0000006a6408723c */ /* 0x040fea0000001808 */
[----:B------:R-:W-:Y:S01]  /*5100*/  @!P0 VIADDMNMX R89, R89, R252, UR8, PT ;  /* 0x0000000859598e46 */ /* 0x000fe2000b8001fc */
[C---:B-1----:R-:W-:Y:S05]  /*5110*/  HMMA.16816.F32 R12, R100.reuse, R84, R12 ;  /* 0x00000054640c723c */ /* 0x042fea000000180c */
[----:B------:R-:W-:Y:S01]  /*5120*/  FMUL.FTZ R93, R239, 1.4426950216293334961 ;  /* 0x3fb8aa3bef5d7820 */ /* 0x000fe20000410000 */
[----:B------:R-:W-:Y:S01]  /*5130*/  HMMA.16816.F32 R16, R100, R86, R16 ;  /* 0x000000566410723c */ /* 0x000fe20000001810 */
[----:B------:R-:W1:Y:S04]  /*5140*/  LDSM.16.M88.4 R84, [R212+0x6800] ;  /* 0x00680000d454783b */ /* 0x000e680000000200 */
[----:B------:R-:W-:Y:S01]  /*5150*/  @!P0 IMAD R88, R88, 0x40, R249 ;  /* 0x0000004058588824 */ /* 0x000fe200078e02f9 */
[C---:B------:R-:W-:Y:S05]  /*5160*/  HMMA.16816.F32 R4, R108.reuse, R112, R4 ;  /* 0x000000706c04723c */ /* 0x040fea0000001804 */
[----:B------:R-:W-:Y:S01]  /*5170*/  FMUL.FTZ R90, R238, 1.4426950216293334961 ;  /* 0x3fb8aa3bee5a7820 */ /* 0x000fe20000410000 */
[C---:B------:R-:W-:Y:S03]  /*5180*/  HMMA.16816.F32 R8, R108.reuse, R114, R8 ;  /* 0x000000726c08723c */ /* 0x040fe60000001808 */
[CC--:B------:R-:W-:Y:S02]  /*5190*/  @!P0 ISETP.GE.AND P2, PT, R88.reuse, R91.reuse, PT ;  /* 0x0000005b5800820c */ /* 0x0c0fe40003f46270 */
[----:B------:R-:W-:Y:S01]  /*51a0*/  @!P0 VIADD R92, R88, 0x1 ;  /* 0x00000001585c8836 */ /* 0x000fe20000000000 */
[----:B------:R-:W-:Y:S04]  /*51b0*/  FSEL R90, R90, RZ, P1 ;  /* 0x000000ff5a5a7208 */ /* 0x000fe80000800000 */
[----:B------:R-:W-:Y:S08]  /*51c0*/  @!P0 ISETP.GE.AND P1, PT, R92, R91, PT ;  /* 0x0000005b5c00820c */ /* 0x000ff00003f26270 */
[----:B------:R-:W-:Y:S02]  /*51d0*/  @!P0 FSEL R4, R4, -INF , !P2 ;  /* 0xff80000004048808 */ /* 0x000fe40005000000 */
[----:B------:R-:W-:Y:S02]  /*51e0*/  @!P0 FSEL R5, R5, -INF , !P1 ;  /* 0xff80000005058808 */ /* 0x000fe40004800000 */
[-C--:B------:R-:W-:Y:S01]  /*51f0*/  @!P0 ISETP.GE.AND P2, PT, R88, R89.reuse, PT ;  /* 0x000000595800820c */ /* 0x080fe20003f46270 */
[--C-:B------:R-:W-:Y:S01]  /*5200*/  FFMA.FTZ R4, R4, UR15, -R90.reuse ;  /* 0x0000000f04047c23 */ /* 0x100fe2000801085a */
[----:B------:R-:W-:Y:S01]  /*5210*/  FSETP.NEU.FTZ.AND P1, PT, R239, -INF , PT ;  /* 0xff800000ef00780b */ /* 0x000fe20003f3d000 */
[----:B------:R-:W-:Y:S01]  /*5220*/  FFMA.FTZ R5, R5, UR15, -R90 ;  /* 0x0000000f05057c23 */ /* 0x000fe2000801085a */
[----:B------:R-:W-:Y:S01]  /*5230*/  @!P0 FSEL R6, R6, -INF , !P2 ;  /* 0xff80000006068808 */ /* 0x000fe20005000000 */
[----:B------:R2:W-:Y:S01]  /*5240*/  MUFU.EX2 R126, R4 ;  /* 0x00000004007e7308 */ /* 0x0005e20000000800 */
[C---:B-1----:R-:W-:Y:S06]  /*5250*/  HMMA.16816.F32 R12, R108.reuse, R84, R12 ;  /* 0x000000546c0c723c */ /* 0x042fec000000180c */
[----:B------:R-:W-:Y:S03]  /*5260*/  HMMA.16816.F32 R16, R108, R86, R16 ;  /* 0x000000566c10723c */ /* 0x000fe60000001810 */
[----:B------:R1:W3:Y:S02]  /*5270*/  MUFU.EX2 R125, R5 ;  /* 0x00000005007d7308 */ /* 0x0002e40000000800 */
[----:B--2---:R-:W-:Y:S02]  /*5280*/  FSEL R4, R93, RZ, P1 ;  /* 0x000000ff5d047208 */ /* 0x004fe40000800000 */
[----:B------:R-:W-:Y:S04]  /*5290*/  @!P0 ISETP.GE.AND P1, PT, R92, R89, PT ;  /* 0x000000595c00820c */ /* 0x000fe80003f26270 */
[----:B------:R-:W-:Y:S01]  /*52a0*/  @!P0 FSEL R7, R7, -INF , !P1 ;  /* 0xff80000007078808 */ /* 0x000fe20004800000 */
[--C-:B-1----:R-:W-:Y:S01]  /*52b0*/  FFMA.FTZ R5, R6, UR15, -R4.reuse ;  /* 0x0000000f06057c23 */ /* 0x102fe20008010804 */
[----:B------:R-:W-:Y:S03]  /*52c0*/  @!P0 VIADD R6, R88, 0x8 ;  /* 0x0000000858068836 */ /* 0x000fe60000000000 */
[----:B------:R1:W-:Y:S01]  /*52d0*/  MUFU.EX2 R130, R5 ;  /* 0x0000000500827308 */ /* 0x0003e20000000800 */
[----:B------:R-:W-:Y:S01]  /*52e0*/  FFMA.FTZ R7, R7, UR15, -R4 ;  /* 0x0000000f07077c23 */ /* 0x000fe20008010804 */
[-C--:B------:R-:W-:Y:S04]  /*52f0*/  @!P0 ISETP.GE.AND P1, PT, R6, R91.reuse, PT ;  /* 0x0000005b0600820c */ /* 0x080fe80003f26270 */
[----:B------:R-:W-:Y:S04]  /*5300*/  @!P0 FSEL R8, R8, -INF , !P1 ;  /* 0xff80000008088808 */ /* 0x000fe80004800000 */
[----:B------:R-:W2:Y:S01]  /*5310*/  MUFU.EX2 R129, R7 ;  /* 0x0000000700817308 */ /* 0x000ea20000000800 */
[--C-:B------:R-:W-:Y:S09]  /*5320*/  FFMA.FTZ R8, R8, UR15, -R90.reuse ;  /* 0x0000000f08087c23 */ /* 0x100ff2000801085a */
[----:B------:R-:W-:Y:S01]  /*5330*/  MUFU.EX2 R123, R8 ;  /* 0x00000008007b7308 */ /* 0x000fe20000000800 */
[----:B-1----:R-:W-:Y:S04]  /*5340*/  @!P0 IADD3 R5, R88, 0x9, RZ ;  /* 0x0000000958058810 */ /* 0x002fe80007ffe0ff */
[----:B------:R-:W-:Y:S04]  /*5350*/  @!P0 ISETP.GE.AND P1, PT, R5, R91, PT ;  /* 0x0000005b0500820c */ /* 0x000fe80003f26270 */
[----:B------:R-:W-:Y:S02]  /*5360*/  @!P0 FSEL R9, R9, -INF , !P1 ;  /* 0xff80000009098808 */ /* 0x000fe40004800000 */
[-C--:B------:R-:W-:Y:S01]  /*5370*/  @!P0 ISETP.GE.AND P1, PT, R6, R89.reuse, PT ;  /* 0x000000590600820c */ /* 0x080fe20003f26270 */
[----:B------:R-:W-:Y:S02]  /*5380*/  @!P0 VIADD R6, R88, 0x10 ;  /* 0x0000001058068836 */ /* 0x000fe40000000000 */
[----:B------:R-:W-:Y:S01]  /*5390*/  FFMA.FTZ R9, R9, UR15, -R90 ;  /* 0x0000000f09097c23 */ /* 0x000fe2000801085a */
[----:B------:R-:W-:Y:S02]  /*53a0*/  @!P0 FSEL R10, R10, -INF , !P1 ;  /* 0xff8000000a0a8808 */ /* 0x000fe40004800000 */
[----:B------:R-:W-:Y:S01]  /*53b0*/  @!P0 ISETP.GE.AND P1, PT, R5, R89, PT ;  /* 0x000000590500820c */ /* 0x000fe20003f26270 */
[----:B------:R-:W-:Y:S01]  /*53c0*/  @!P0 VIADD R5, R88, 0x11 ;  /* 0x0000001158058836 */ /* 0x000fe20000000000 */
[----:B------:R-:W-:Y:S01]  /*53d0*/  MUFU.EX2 R121, R9 ;  /* 0x0000000900797308 */ /* 0x000fe20000000800 */
[--C-:B------:R-:W-:Y:S01]  /*53e0*/  FFMA.FTZ R10, R10, UR15, -R4.reuse ;  /* 0x0000000f0a0a7c23 */ /* 0x100fe20008010804 */
[----:B------:R-:W-:Y:S02]  /*53f0*/  @!P0 FSEL R11, R11, -INF , !P1 ;  /* 0xff8000000b0b8808 */ /* 0x000fe40004800000 */
[-C--:B------:R-:W-:Y:S03]  /*5400*/  @!P0 ISETP.GE.AND P1, PT, R6, R91.reuse, PT ;  /* 0x0000005b0600820c */ /* 0x080fe60003f26270 */
[----:B------:R-:W-:Y:S01]  /*5410*/  FFMA.FTZ R11, R11, UR15, -R4 ;  /* 0x0000000f0b0b7c23 */ /* 0x000fe20008010804 */
[----:B------:R-:W-:Y:S02]  /*5420*/  @!P0 FSEL R12, R12, -INF , !P1 ;  /* 0xff8000000c0c8808 */ /* 0x000fe40004800000 */
[----:B------:R-:W-:Y:S01]  /*5430*/  MUFU.EX2 R128, R10 ;  /* 0x0000000a00807308 */ /* 0x000fe20000000800 */
[----:B------:R-:W-:Y:S02]  /*5440*/  @!P0 ISETP.GE.AND P1, PT, R5, R91, PT ;  /* 0x0000005b0500820c */ /* 0x000fe40003f26270 */
[--C-:B------:R-:W-:Y:S02]  /*5450*/  FFMA.FTZ R12, R12, UR15, -R90.reuse ;  /* 0x0000000f0c0c7c23 */ /* 0x100fe4000801085a */
[----:B------:R-:W-:Y:S02]  /*5460*/  @!P0 FSEL R13, R13, -INF , !P1 ;  /* 0xff8000000d0d8808 */ /* 0x000fe40004800000 */
[-C--:B------:R-:W-:Y:S03]  /*5470*/  @!P0 ISETP.GE.AND P1, PT, R6, R89.reuse, PT ;  /* 0x000000590600820c */ /* 0x080fe60003f26270 */
[----:B------:R-:W1:Y:S01]  /*5480*/  MUFU.EX2 R127, R11 ;  /* 0x0000000b007f7308 */ /* 0x000e620000000800 */
[----:B---3--:R-:W-:Y:S01]  /*5490*/  F2FP.F16.F32.PACK_AB R6, R125, R126 ;  /* 0x0000007e7d06723e */ /* 0x008fe200000000ff */
[----:B------:R-:W-:Y:S01]  /*54a0*/  FFMA.FTZ R13, R13, UR15, -R90 ;  /* 0x0000000f0d0d7c23 */ /* 0x000fe2000801085a */
[----:B------:R-:W-:Y:S02]  /*54b0*/  @!P0 FSEL R14, R14, -INF , !P1 ;  /* 0xff8000000e0e8808 */ /* 0x000fe40004800000 */
[----:B------:R-:W-:Y:S01]  /*54c0*/  @!P0 ISETP.GE.AND P1, PT, R5, R89, PT ;  /* 0x000000590500820c */ /* 0x000fe20003f26270 */
[----:B------:R3:W-:Y:S01]  /*54d0*/  STS [R235+0x22000], R6 ;  /* 0x02200006eb007388 */ /* 0x0007e20000000800 */
[C---:B------:R-:W-:Y:S01]  /*54e0*/  @!P0 IADD3 R5, R88.reuse, 0x18, RZ ;  /* 0x0000001858058810 */ /* 0x040fe20007ffe0ff */
[----:B------:R-:W-:Y:S01]  /*54f0*/  @!P0 VIADD R88, R88, 0x19 ;  /* 0x0000001958588836 */ /* 0x000fe20000000000 */
[----:B------:R-:W-:Y:S01]  /*5500*/  @!P0 FSEL R15, R15, -INF , !P1 ;  /* 0xff8000000f0f8808 */ /* 0x000fe20004800000 */
[--C-:B------:R-:W-:Y:S01]  /*5510*/  FFMA.FTZ R14, R14, UR15, -R4.reuse ;  /* 0x0000000f0e0e7c23 */ /* 0x100fe20008010804 */
[C---:B------:R-:W-:Y:S01]  /*5520*/  @!P0 ISETP.GE.AND P1, PT, R5.reuse, R91, PT ;  /* 0x0000005b0500820c */ /* 0x040fe20003f26270 */
[----:B------:R-:W-:Y:S01]  /*5530*/  MUFU.EX2 R119, R12 ;  /* 0x0000000c00777308 */ /* 0x000fe20000000800 */
[----:B------:R-:W-:Y:S01]  /*5540*/  @!P0 ISETP.GE.AND P2, PT, R5, R89, PT ;  /* 0x000000590500820c */ /* 0x000fe20003f46270 */
[----:B------:R-:W-:Y:S01]  /*5550*/  FFMA.FTZ R15, R15, UR15, -R4 ;  /* 0x0000000f0f0f7c23 */ /* 0x000fe20008010804 */
[----:B------:R-:W-:Y:S02]  /*5560*/  @!P0 FSEL R16, R16, -INF , !P1 ;  /* 0xff80000010108808 */ /* 0x000fe40004800000 */
[----:B------:R-:W-:Y:S02]  /*5570*/  @!P0 ISETP.GE.AND P1, PT, R88, R91, PT ;  /* 0x0000005b5800820c */ /* 0x000fe40003f26270 */
[----:B------:R-:W-:Y:S01]  /*5580*/  @!P0 FSEL R18, R18, -INF , !P2 ;  /* 0xff80000012128808 */ /* 0x000fe20005000000 */
[----:B------:R-:W-:Y:S01]  /*5590*/  FFMA.FTZ R16, R16, UR15, -R90 ;  /* 0x0000000f10107c23 */ /* 0x000fe2000801085a */
[----:B------:R-:W-:Y:S01]  /*55a0*/  @!P0 FSEL R17, R17, -INF , !P1 ;  /* 0xff80000011118808 */ /* 0x000fe20004800000 */
[----:B------:R-:W4:Y:S01]  /*55b0*/  MUFU.EX2 R117, R13 ;  /* 0x0000000d00757308 */ /* 0x000f220000000800 */
[----:B------:R-:W-:Y:S01]  /*55c0*/  @!P0 ISETP.GE.AND P1, PT, R88, R89, PT ;  /* 0x000000595800820c */ /* 0x000fe20003f26270 */
[----:B------:R-:W-:Y:S01]  /*55d0*/  FFMA.FTZ R18, R18, UR15, -R4 ;  /* 0x0000000f12127c23 */ /* 0x000fe20008010804 */
[----:B--2---:R-:W-:Y:S01]  /*55e0*/  F2FP.F16.F32.PACK_AB R5, R129, R130 ;  /* 0x000000828105723e */ /* 0x004fe200000000ff */
[----:B------:R-:W-:Y:S01]  /*55f0*/  FFMA.FTZ R90, R17, UR15, -R90 ;  /* 0x0000000f115a7c23 */ /* 0x000fe2000801085a */
[----:B------:R-:W-:Y:S02]  /*5600*/  @!P0 FSEL R19, R19, -INF , !P1 ;  /* 0xff80000013138808 */ /* 0x000fe40004800000 */
[----:B-1----:R-:W-:Y:S01]  /*5610*/  F2FP.F16.F32.PACK_AB R8, R127, R128 ;  /* 0x000000807f08723e */ /* 0x002fe200000000ff */
[----:B------:R1:W-:Y:S02]  /*5620*/  STS [R235+0x22400], R5 ;  /* 0x02240005eb007388 */ /* 0x0003e40000000800 */
[----:B------:R-:W-:Y:S01]  /*5630*/  MUFU.EX2 R124, R14 ;  /* 0x0000000e007c7308 */ /* 0x000fe20000000800 */
[----:B------:R-:W-:Y:S01]  /*5640*/  FFMA.FTZ R4, R19, UR15, -R4 ;  /* 0x0000000f13047c23 */ /* 0x000fe20008010804 */
[----:B------:R-:W-:Y:S01]  /*5650*/  IADD3 R112, P0, R240, UR12, RZ ;  /* 0x0000000cf0707c10 */ /* 0x000fe2000ff1e0ff */
[----:B------:R-:W-:Y:S03]  /*5660*/  STS [R237+0x22400], R8 ;  /* 0x02240008ed007388 */ /* 0x000fe60000000800 */
[----:B------:R-:W-:Y:S04]  /*5670*/  IADD3.X R113, R241, UR11, RZ, P0, !PT ;  /* 0x0000000bf1717c10 */ /* 0x000fe800087fe4ff */
[----:B------:R2:W-:Y:S01]  /*5680*/  MUFU.EX2 R118, R4 ;  /* 0x0000000400767308 */ /* 0x0005e20000000800 */
[----:B----4-:R-:W-:Y:S01]  /*5690*/  F2FP.F16.F32.PACK_AB R7, R117, R119 ;  /* 0x000000777507723e */ /* 0x010fe200000000ff */
[----:B------:R-:W4:Y:S01]  /*56a0*/  LDG.E R114, desc[UR6][R112.64] ;  /* 0x0000000670727981 */ /* 0x000f22000c1e1900 */
[----:B------:R-:W-:Y:S07]  /*56b0*/  PLOP3.LUT P0, PT, PT, PT, UP2, 0x80, 0x0 ;  /* 0x000000000000781c */ /* 0x000fee0003f0f028 */
[----:B------:R-:W3:Y:S10]  /*56c0*/  MUFU.EX2 R122, R15 ;  /* 0x0000000f007a7308 */ /* 0x000ef40000000800 */
[----:B------:R-:W-:Y:S01]  /*56d0*/  MUFU.EX2 R116, R16 ;  /* 0x0000001000747308 */ /* 0x000fe20000000800 */
[----:B--2---:R-:W-:Y:S05]  /*56e0*/  F2FP.F16.F32.PACK_AB R4, R121, R123 ;  /* 0x0000007b7904723e */ /* 0x004fea00000000ff */
[----:B------:R2:W-:Y:S04]  /*56f0*/  STS [R237+0x22000], R4 ;  /* 0x02200004ed007388 */ /* 0x0005e80000000800 */
[----:B------:R-:W1:Y:S01]  /*5700*/  MUFU.EX2 R115, R90 ;  /* 0x0000005a00737308 */ /* 0x000e620000000800 */
[----:B---3--:R-:W-:Y:S01]  /*5710*/  F2FP.F16.F32.PACK_AB R6, R122, R124 ;  /* 0x0000007c7a06723e */ /* 0x008fe200000000ff */
[----:B------:R-:W-:Y:S04]  /*5720*/  STS [R234+0x22000], R7 ;  /* 0x02200007ea007388 */ /* 0x000fe80000000800 */
[----:B------:R-:W-:Y:S04]  /*5730*/  STS [R234+0x22400], R6 ;  /* 0x02240006ea007388 */ /* 0x000fe80000000800 */
[----:B------:R-:W2:Y:S01]  /*5740*/  MUFU.EX2 R120, R18 ;  /* 0x0000001200787308 */ /* 0x000ea20000000800 */
[----:B------:R-:W3:Y:S01]  /*5750*/  LDG.E R112, desc[UR6][R112.64+0x20] ;  /* 0x0000200670707981 */ /* 0x000ee2000c1e1900 */
[----:B-1----:R-:W-:Y:S05]  /*5760*/  F2FP.F16.F32.PACK_AB R5, R115, R116 ;  /* 0x000000747305723e */ /* 0x002fea00000000ff */
[----:B------:R-:W-:Y:S01]  /*5770*/  STS [R236+0x22000], R5 ;  /* 0x02200005ec007388 */ /* 0x000fe20000000800 */
[----:B--2---:R-:W-:Y:S05]  /*5780*/  F2FP.F16.F32.PACK_AB R4, R118, R120 ;  /* 0x000000787604723e */ /* 0x004fea00000000ff */
[----:B------:R-:W-:Y:S04]  /*5790*/  STS [R236+0x22400], R4 ;  /* 0x02240004ec007388 */ /* 0x000fe80000000800 */
[----:B------:R-:W-:Y:S04]  /*57a0*/  LDSM.16.M88.4 R16, [R214+0x8000] ;  /* 0x00800000d610783b */ /* 0x000fe80000000200 */
[----:B------:R-:W1:Y:S04]  /*57b0*/  LDSM.16.M88.4 R8, [R3+UR4+0x18000] ;  /* 0x018000040308783b */ /* 0x000e680008000200 */
[----:B------:R-:W2:Y:S04]  /*57c0*/  LDSM.16.M88.4 R84, [R3+UR4+0x18800] ;  /* 0x018800040354783b */ /* 0x000ea80008000200 */
[----:B------:R-:W-:Y:S04]  /*57d0*/  LDSM.16.M88.4 R88, [R216+0x8000] ;  /* 0x00800000d858783b */ /* 0x000fe80000000200 */
[----:B------:R-:W2:Y:S04]  /*57e0*/  LDSM.16.M88.4 R92, [R2+0x8000] ;  /* 0x00800000025c783b */ /* 0x000ea80000000200 */
[----:B------:R-:W2:Y:S04]  /*57f0*/  LDSM.16.M88.4 R96, [R2+0x8800] ;  /* 0x008800000260783b */ /* 0x000ea80000000200 */
[----:B------:R-:W-:Y:S04]  /*5800*/  LDSM.16.M88.4 R100, [R219+0x8000] ;  /* 0x00800000db64783b */ /* 0x000fe80000000200 */
[----:B------:R-:W2:Y:S04]  /*5810*/  LDSM.16.M88.4 R104, [R213+0x8000] ;  /* 0x00800000d568783b */ /* 0x000ea80000000200 */
[----:B------:R-:W-:Y:S01]  /*5820*/  LDSM.16.M88.4 R108, [R212+0x8000] ;  /* 0x00800000d46c783b */ /* 0x000fe20000000200 */
[C---:B-1----:R-:W-:Y:S06]  /*5830*/  HMMA.16816.F32 R4, R16.reuse, R8, RZ ;  /* 0x000000081004723c */ /* 0x042fec00000018ff */
[C---:B------:R-:W-:Y:S06]  /*5840*/  HMMA.16816.F32 R8, R16.reuse, R10, RZ ;  /* 0x0000000a1008723c */ /* 0x040fec00000018ff */
[C---:B--2---:R-:W-:Y:S06]  /*5850*/  HMMA.16816.F32 R12, R16.reuse, R84, RZ ;  /* 0x00000054100c723c */ /* 0x044fec00000018ff */
[----:B------:R-:W-:Y:S01]  /*5860*/  HMMA.16816.F32 R16, R16, R86, RZ ;  /* 0x000000561010723c */ /* 0x000fe200000018ff */
[----:B------:R-:W1:Y:S05]  /*5870*/  LDSM.16.M88.4 R84, [R213+0x8800] ;  /* 0x00880000d554783b */ /* 0x000e6a0000000200 */
[C---:B------:R-:W-:Y:S06]  /*5880*/  HMMA.16816.F32 R4, R88.reuse, R92, R4 ;  /* 0x0000005c5804723c */ /* 0x040fec0000001804 */
[C---:B------:R-:W-:Y:S01]  /*5890*/  HMMA.16816.F32 R8, R88.reuse, R94, R8 ;  /* 0x0000005e5808723c */ /* 0x040fe20000001808 */
[----:B------:R-:W2:Y:S05]  /*58a0*/  LDSM.16.M88.4 R92, [R218+0x8000] ;  /* 0x00800000da5c783b */ /* 0x000eaa0000000200 */
[C---:B------:R-:W-:Y:S06]  /*58b0*/  HMMA.16816.F32 R12, R88.reuse, R96, R12 ;  /* 0x00000060580c723c */ /* 0x040fec000000180c */
[----:B------:R-:W-:Y:S01]  /*58c0*/  HMMA.16816.F32 R16, R88, R98, R16 ;  /* 0x000000625810723c */ /* 0x000fe20000001810 */
[----:B------:R-:W2:Y:S04]  /*58d0*/  LDSM.16.M88.4 R88, [R212+0x8800] ;  /* 0x00880000d458783b */ /* 0x000ea80000000200 */
[----:B------:R-:W-:Y:S01]  /*58e0*/  LDSM.16.M88.4 R96, [R214+0xa000] ;  /* 0x00a00000d660783b */ /* 0x000fe20000000200 */
[C---:B------:R-:W-:Y:S06]  /*58f0*/  HMMA.16816.F32 R4, R100.reuse, R104, R4 ;  /* 0x000000686404723c */ /* 0x040fec0000001804 */
[C---:B------:R-:W-:Y:S01]  /*5900*/  HMMA.16816.F32 R8, R100.reuse, R106, R8 ;  /* 0x0000006a6408723c */ /* 0x040fe20000001808 */
[----:B------:R-:W2:Y:S05]  /*5910*/  LDSM.16.M88.4 R104, [R3+UR4+0x1a000] ;  /* 0x01a000040368783b */ /* 0x000eaa0008000200 */
[C---:B-1----:R-:W-:Y:S06]  /*5920*/  HMMA.16816.F32 R12, R100.reuse, R84, R12 ;  /* 0x00000054640c723c */ /* 0x042fec000000180c */
[----:B------:R-:W-:Y:S01]  /*5930*/  HMMA.16816.F32 R16, R100, R86, R16 ;  /* 0x000000566410723c */ /* 0x000fe20000001810 */
[----:B------:R-:W1:Y:S04]  /*5940*/  LDSM.16.M88.4 R84, [R3+UR4+0x1a800] ;  /* 0x01a800040354783b */ /* 0x000e680008000200 */
[----:B------:R-:W-:Y:S01]  /*5950*/  LDSM.16.M88.4 R100, [R216+0xa000] ;  /* 0x00a00000d864783b */ /* 0x000fe20000000200 */
[C---:B--2---:R-:W-:Y:S06]  /*5960*/  HMMA.16816.F32 R4, R92.reuse, R108, R4 ;  /* 0x0000006c5c04723c */ /* 0x044fec0000001804 */
        /* <DEDUP_REMOVED lines=8> */
[----:B------:R-:W2:Y:S05]  /*59f0*/  LDSM.16.M88.4 R104, [R213+0xa000] ;  /* 0x00a00000d568783b */ /* 0x000eaa0000000200 */
[C---:B-1----:R-:W-:Y:S06]  /*5a00*/  HMMA.16816.F32 R12, R96.reuse, R84, R12 ;  /* 0x00000054600c723c */ /* 0x042fec000000180c */
[----:B------:R-:W-:Y:S01]  /*5a10*/  HMMA.16816.F32 R16, R96, R86, R16 ;  /* 0x000000566010723c */ /* 0x000fe20000001810 */
[----:B------:R-:W1:Y:S04]  /*5a20*/  LDSM.16.M88.4 R84, [R213+0xa800] ;  /* 0x00a80000d554783b */ /* 0x000e680000000200 */
        /* <DEDUP_REMOVED lines=10> */
[----:B------:R-:W4:Y:S05]  /*5ad0*/  LDSM.16.M88.4 R104, [R3+UR4+0x1c000] ;  /* 0x01c000040368783b */ /* 0x000f2a0008000200 */
        /* <DEDUP_REMOVED lines=9> */
[----:B------:R-:W3:Y:S04]  /*5b70*/  LDSM.16.M88.4 R88, [R2+0xc800] ;  /* 0x00c800000258783b */ /* 0x000ee80000000200 */
[----:B------:R-:W-:Y:S01]  /*5b80*/  LDSM.16.M88.4 R96, [R219+0xc000] ;  /* 0x00c00000db60783b */ /* 0x000fe20000000200 */
[C---:B----4-:R-:W-:Y:S06]  /*5b90*/  HMMA.16816.F32 R4, R100.reuse, R104, R4 ;  /* 0x000000686404723c */ /* 0x050fec0000001804 */
[C---:B------:R-:W-:Y:S01]  /*5ba0*/  HMMA.16816.F32 R8, R100.reuse, R106, R8 ;  /* 0x0000006a6408723c */ /* 0x040fe20000001808 */
[----:B------:R-:W4:Y:S05]  /*5bb0*/  LDSM.16.M88.4 R104, [R213+0xc000] ;  /* 0x00c00000d568783b */ /* 0x000f2a0000000200 */
[C---:B-1----:R-:W-:Y:S06]  /*5bc0*/  HMMA.16816.F32 R12, R100.reuse, R84, R12 ;  /* 0x00000054640c723c */ /* 0x042fec000000180c */
[----:B------:R-:W-:Y:S01]  /*5bd0*/  HMMA.16816.F32 R16, R100, R86, R16 ;  /* 0x000000566410723c */ /* 0x000fe20000001810 */
[----:B------:R-:W1:Y:S04]  /*5be0*/  LDSM.16.M88.4 R84, [R213+0xc800] ;  /* 0x00c80000d554783b */ /* 0x000e680000000200 */
[----:B------:R-:W-:Y:S01]  /*5bf0*/  LDSM.16.M88.4 R100, [R218+0xc000] ;  /* 0x00c00000da64783b */ /* 0x000fe20000000200 */
[C---:B--2---:R-:W-:Y:S06]  /*5c00*/  HMMA.16816.F32 R4, R92.reuse, R108, R4 ;  /* 0x0000006c5c04723c */ /* 0x044fec0000001804 */
[C---:B------:R-:W-:Y:S01]  /*5c10*/  HMMA.16816.F32 R8, R92.reuse, R110, R8 ;  /* 0x0000006e5c08723c */ /* 0x040fe20000001808 */
[----:B------:R-:W2:Y:S05]  /*5c20*/  LDSM.16.M88.4 R108, [R212+0xc000] ;  /* 0x00c00000d46c783b */ /* 0x000eaa0000000200 */
[C---:B---3--:R-:W-:Y:S06]  /*5c30*/  HMMA.16816.F32 R12, R92.reuse, R88, R12 ;  /* 0x000000585c0c723c */ /* 0x048fec000000180c */
[----:B------:R-:W-:Y:S01]  /*5c40*/  HMMA.16816.F32 R16, R92, R90, R16 ;  /* 0x0000005a5c10723c */ /* 0x000fe20000001810 */
[----:B------:R-:W3:Y:S04]  /*5c50*/  LDSM.16.M88.4 R88, [R212+0xc800] ;  /* 0x00c80000d458783b */ /* 0x000ee80000000200 */
[----:B------:R-:W-:Y:S01]  /*5c60*/  LDSM.16.M88.4 R92, [R214+0xe000] ;  /* 0x00e00000d65c783b */ /* 0x000fe20000000200 */
[C---:B----4-:R-:W-:Y:S06]  /*5c70*/  HMMA.16816.F32 R4, R96.reuse, R104, R4 ;  /* 0x000000686004723c */ /* 0x050fec0000001804 */
        /* <DEDUP_REMOVED lines=25> */
[----:B------:R-:W3:Y:S05]  /*5e10*/  LDSM.16.M88.4 R88, [R212+0xe800] ;  /* 0x00e80000d458783b */ /* 0x000eea0000000200 */
[C---:B----4-:R-:W-:Y:S06]  /*5e20*/  HMMA.16816.F32 R4, R100.reuse, R104, R4 ;  /* 0x000000686404723c */ /* 0x050fec0000001804 */
[C---:B------:R-:W-:Y:S06]  /*5e30*/  HMMA.16816.F32 R8, R100.reuse, R106, R8 ;  /* 0x0000006a6408723c */ /* 0x040fec0000001808 */
[C---:B-1----:R-:W-:Y:S06]  /*5e40*/  HMMA.16816.F32 R12, R100.reuse, R84, R12 ;  /* 0x00000054640c723c */ /* 0x042fec000000180c */
[----:B------:R-:W-:Y:S06]  /*5e50*/  HMMA.16816.F32 R16, R100, R86, R16 ;  /* 0x000000566410723c */ /* 0x000fec0000001810 */
[C---:B--2---:R-:W-:Y:S06]  /*5e60*/  HMMA.16816.F32 R4, R92.reuse, R108, R4 ;  /* 0x0000006c5c04723c */ /* 0x044fec0000001804 */
[C---:B------:R-:W-:Y:S06]  /*5e70*/  HMMA.16816.F32 R8, R92.reuse, R110, R8 ;  /* 0x0000006e5c08723c */ /* 0x040fec0000001808 */
[C---:B---3--:R-:W-:Y:S06]  /*5e80*/  HMMA.16816.F32 R12, R92.reuse, R88, R12 ;  /* 0x000000585c0c723c */ /* 0x048fec000000180c */
[----:B------:R-:W-:Y:S06]  /*5e90*/  HMMA.16816.F32 R16, R92, R90, R16 ;  /* 0x0000005a5c10723c */ /* 0x000fec0000001810 */
[C---:B------:R-:W-:Y:S01]  /*5ea0*/  FADD.FTZ R84, -R114.reuse, R4 ;  /* 0x0000000472547221 */ /* 0x040fe20000010100 */
[----:B------:R-:W-:Y:S01]  /*5eb0*/  FADD.FTZ R4, -R114, R5 ;  /* 0x0000000572047221 */ /* 0x000fe20000010100 */
[----:B------:R-:W-:Y:S03]  /*5ec0*/  FADD.FTZ R6, -R112, R6 ;  /* 0x0000000670067221 */ /* 0x000fe60000010100 */
[----:B------:R-:W-:Y:S01]  /*5ed0*/  FMUL.FTZ R5, R126, R84 ;  /* 0x000000547e057220 */ /* 0x000fe20000410000 */
[----:B------:R-:W-:Y:S01]  /*5ee0*/  FMUL.FTZ R4, R125, R4 ;  /* 0x000000047d047220 */ /* 0x000fe20000410000 */
[----:B------:R-:W-:Y:S01]  /*5ef0*/  FADD.FTZ R8, -R114, R8 ;  /* 0x0000000872087221 */ /* 0x000fe20000010100 */
[----:B------:R-:W-:Y:S01]  /*5f00*/  FADD.FTZ R10, -R112, R10 ;  /* 0x0000000a700a7221 */ /* 0x000fe20000010100 */
[----:B------:R-:W-:Y:S02]  /*5f10*/  FADD.FTZ R9, -R114, R9 ;  /* 0x0000000972097221 */ /* 0x000fe40000010100 */
[----:B------:R-:W-:Y:S01]  /*5f20*/  F2FP.F16.F32.PACK_AB R4, R4, R5 ;  /* 0x000000050404723e */ /* 0x000fe200000000ff */
[----:B------:R-:W-:Y:S01]  /*5f30*/  FADD.FTZ R5, -R114, R12 ;  /* 0x0000000c72057221 */ /* 0x000fe20000010100 */
[----:B------:R-:W-:Y:S01]  /*5f40*/  FADD.FTZ R12, -R112, R7 ;  /* 0x00000007700c7221 */ /* 0x000fe20000010100 */
[----:B------:R-:W-:Y:S01]  /*5f50*/  FMUL.FTZ R84, R123, R8 ;  /* 0x000000087b547220 */ /* 0x000fe20000410000 */
[C---:B------:R-:W-:Y:S01]  /*5f60*/  FADD.FTZ R8, -R114.reuse, R13 ;  /* 0x0000000d72087221 */ /* 0x040fe20000010100 */
[----:B------:R1:W-:Y:S01]  /*5f70*/  STS [R235+0x20000], R4 ;  /* 0x02000004eb007388 */ /* 0x0003e20000000800 */
[----:B------:R-:W-:Y:S01]  /*5f80*/  FMUL.FTZ R12, R129, R12 ;  /* 0x0000000c810c7220 */ /* 0x000fe20000410000 */
[C---:B------:R-:W-:Y:S01]  /*5f90*/  FADD.FTZ R17, -R114.reuse, R17 ;  /* 0x0000001172117221 */ /* 0x040fe20000010100 */
[----:B------:R-:W-:Y:S01]  /*5fa0*/  FADD.FTZ R16, -R114, R16 ;  /* 0x0000001072107221 */ /* 0x000fe20000010100 */
[----:B------:R-:W-:Y:S01]  /*5fb0*/  FMUL.FTZ R5, R119, R5 ;  /* 0x0000000577057220 */ /* 0x000fe20000410000 */
[----:B------:R-:W-:Y:S01]  /*5fc0*/  FMUL.FTZ R8, R117, R8 ;  /* 0x0000000875087220 */ /* 0x000fe20000410000 */
[----:B------:R-:W-:Y:S01]  /*5fd0*/  FMUL.FTZ R7, R115, R17 ;  /* 0x0000001173077220 */ /* 0x000fe20000410000 */
[----:B------:R-:W-:Y:S01]  /*5fe0*/  FMUL.FTZ R13, R128, R10 ;  /* 0x0000000a800d7220 */ /* 0x000fe20000410000 */
[----:B------:R-:W-:Y:S01]  /*5ff0*/  FADD.FTZ R10, -R112, R14 ;  /* 0x0000000e700a7221 */ /* 0x000fe20000010100 */
[----:B------:R-:W-:Y:S01]  /*6000*/  FMUL.FTZ R9, R121, R9 ;  /* 0x0000000979097220 */ /* 0x000fe20000410000 */
[----:B------:R-:W-:Y:S01]  /*6010*/  F2FP.F16.F32.PACK_AB R8, R8, R5 ;  /* 0x000000050808723e */ /* 0x000fe200000000ff */
[----:B------:R-:W-:Y:S01]  /*6020*/  FADD.FTZ R5, -R112, R15 ;  /* 0x0000000f70057221 */ /* 0x000fe20000010100 */
[----:B------:R-:W-:Y:S02]  /*6030*/  FMUL.FTZ R10, R124, R10 ;  /* 0x0000000a7c0a7220 */ /* 0x000fe40000410000 */
[----:B------:R-:W-:Y:S01]  /*6040*/  F2FP.F16.F32.PACK_AB R9, R9, R84 ;  /* 0x000000540909723e */ /* 0x000fe200000000ff */
[----:B------:R-:W-:Y:S05]  /*6050*/  FMUL.FTZ R5, R122, R5 ;  /* 0x000000057a057220 */ /* 0x000fea0000410000 */
[----:B------:R-:W-:Y:S01]  /*6060*/  F2FP.F16.F32.PACK_AB R5, R5, R10 ;  /* 0x0000000a0505723e */ /* 0x000fe200000000ff */
[----:B-1----:R-:W-:Y:S01]  /*6070*/  FMUL.FTZ R4, R116, R16 ;  /* 0x0000001074047220 */ /* 0x002fe20000410000 */
[----:B------:R-:W-:Y:S01]  /*6080*/  FMUL.FTZ R16, R130, R6 ;  /* 0x0000000682107220 */ /* 0x000fe20000410000 */
[C---:B------:R-:W-:Y:S01]  /*6090*/  FADD.FTZ R6, -R112.reuse, R11 ;  /* 0x0000000b70067221 */ /* 0x040fe20000010100 */
[----:B------:R-:W-:Y:S02]  /*60a0*/  FADD.FTZ R11, -R112, R19 ;  /* 0x00000013700b7221 */ /* 0x000fe40000010100 */
[----:B------:R-:W-:Y:S01]  /*60b0*/  F2FP.F16.F32.PACK_AB R7, R7, R4 ;  /* 0x000000040707723e */ /* 0x000fe200000000ff */
[----:B------:R-:W-:Y:S01]  /*60c0*/  FMUL.FTZ R6, R127, R6 ;  /* 0x000000067f067220 */ /* 0x000fe20000410000 */
[----:B------:R-:W-:Y:S01]  /*60d0*/  F2FP.F16.F32.PACK_AB R4, R12, R16 ;  /* 0x000000100c04723e */ /* 0x000fe200000000ff */
[----:B------:R-:W-:Y:S01]  /*60e0*/  FADD.FTZ R12, -R112, R18 ;  /* 0x00000012700c7221 */ /* 0x000fe20000010100 */
[----:B------:R-:W-:Y:S02]  /*60f0*/  FMUL.FTZ R11, R118, R11 ;  /* 0x0000000b760b7220 */ /* 0x000fe40000410000 */
[----:B------:R-:W-:Y:S01]  /*6100*/  F2FP.F16.F32.PACK_AB R6, R6, R13 ;  /* 0x0000000d0606723e */ /* 0x000fe200000000ff */
[----:B------:R1:W-:Y:S01]  /*6110*/  STS [R235+0x20400], R4 ;  /* 0x02040004eb007388 */ /* 0x0003e20000000800 */
[----:B------:R-:W-:Y:S03]  /*6120*/  FMUL.FTZ R12, R120, R12 ;  /* 0x0000000c780c7220 */ /* 0x000fe60000410000 */
[----:B------:R-:W-:Y:S04]  /*6130*/  STS [R237+0x20000], R9 ;  /* 0x02000009ed007388 */ /* 0x000fe80000000800 */
[----:B------:R-:W-:Y:S04]  /*6140*/  STS [R237+0x20400], R6 ;  /* 0x02040006ed007388 */ /* 0x000fe80000000800 */
[----:B------:R-:W-:Y:S04]  /*6150*/  STS [R234+0x20000], R8 ;  /* 0x02000008ea007388 */ /* 0x000fe80000000800 */
[----:B------:R-:W-:Y:S04]  /*6160*/  STS [R234+0x20400], R5 ;  /* 0x02040005ea007388 */ /* 0x000fe80000000800 */
[----:B------:R-:W-:Y:S01]  /*6170*/  STS [R236+0x20000], R7 ;  /* 0x02000007ec007388 */ /* 0x000fe20000000800 */
[----:B-1----:R-:W-:Y:S05]  /*6180*/  F2FP.F16.F32.PACK_AB R4, R11, R12 ;  /* 0x0000000c0b04723e */ /* 0x002fea00000000ff */
[----:B------:R-:W-:Y:S01]  /*6190*/  STS [R236+0x20400], R4 ;  /* 0x02040004ec007388 */ /* 0x000fe20000000800 */
[----:B------:R-:W-:Y:S06]  /*61a0*/  BAR.SYNC.DEFER_BLOCKING 0x0 ;  /* 0x0000000000007b1d */ /* 0x000fec0000010000 */
[----:B------:R-:W-:Y:S04]  /*61b0*/  LDSM.16.MT88.4 R4, [R215+0x22000] ;  /* 0x02200000d704783b */ /* 0x000fe80000004200 */
[----:B------:R-:W1:Y:S04]  /*61c0*/  LDSM.16.MT88.4 R8, [R0+0x8000] ;  /* 0x008000000008783b */ /* 0x000e680000004200 */
[----:B------:R-:W2:Y:S04]  /*61d0*/  LDSM.16.MT88.4 R12, [R217+0x22000] ;  /* 0x02200000d90c783b */ /* 0x000ea80000004200 */
[----:B------:R-:W3:Y:S04]  /*61e0*/  LDSM.16.MT88.4 R16, [R0+0xa000] ;  /* 0x00a000000010783b */ /* 0x000ee80000004200 */
[----:B------:R-:W4:Y:S04]  /*61f0*/  LDSM.16.MT88.4 R84, [R0+0xc000] ;  /* 0x00c000000054783b */ /* 0x000f280000004200 */
[----:B------:R-:W4:Y:S04]  /*6200*/  LDSM.16.MT88.4 R88, [R0+0xe000] ;  /* 0x00e000000058783b */ /* 0x000f280000004200 */
[----:B------:R-:W-:Y:S04]  /*6210*/  LDSM.16.MT88.4 R92, [R215+0x22800] ;  /* 0x02280000d75c783b */ /* 0x000fe80000004200 */
[----:B------:R-:W4:Y:S04]  /*6220*/  LDSM.16.MT88.4 R96, [R0+0x8800] ;  /* 0x008800000060783b */ /* 0x000f280000004200 */
[----:B------:R-:W4:Y:S04]  /*6230*/  LDSM.16.MT88.4 R100, [R217+0x22800] ;  /* 0x02280000d964783b */ /* 0x000f280000004200 */
[----:B------:R-:W4:Y:S04]  /*6240*/  LDSM.16.MT88.4 R104, [R0+0xa800] ;  /* 0x00a800000068783b */ /* 0x000f280000004200 */
        /* <DEDUP_REMOVED lines=8> */
[-C--:B------:R-:W-:Y:S06]  /*62d0*/  HMMA.16816.F32 R44, R12, R18.reuse, R44 ;  /* 0x000000120c2c723c */ /* 0x080fec000000182c */
[C---:B------:R-:W-:Y:S01]  /*62e0*/  HMMA.16816.F32 R48, R4.reuse, R18, R48 ;  /* 0x000000120430723c */ /* 0x040fe20000001830 */
[----:B------:R-:W-:Y:S05]  /*62f0*/  LDSM.16.MT88.4 R16, [R0+0x9000] ;  /* 0x009000000010783b */ /* 0x000fea0000004200 */
[-C--:B----4-:R-:W-:Y:S06]  /*6300*/  HMMA.16816.F32 R52, R4, R84.reuse, R52 ;  /* 0x000000540434723c */ /* 0x090fec0000001834 */
[C---:B------:R-:W-:Y:S06]  /*6310*/  HMMA.16816.F32 R56, R12.reuse, R84, R56 ;  /* 0x000000540c38723c */ /* 0x040fec0000001838 */
[-C--:B------:R-:W-:Y:S06]  /*6320*/  HMMA.16816.F32 R60, R12, R86.reuse, R60 ;  /* 0x000000560c3c723c */ /* 0x080fec000000183c */
[C---:B------:R-:W-:Y:S01]  /*6330*/  HMMA.16816.F32 R64, R4.reuse, R86, R64 ;  /* 0x000000560440723c */ /* 0x040fe20000001840 */
[----:B------:R-:W-:Y:S05]  /*6340*/  LDSM.16.MT88.4 R84, [R217+0x23000] ;  /* 0x02300000d954783b */ /* 0x000fea0000004200 */
[-C--:B------:R-:W-:Y:S06]  /*6350*/  HMMA.16816.F32 R68, R4, R88.reuse, R68 ;  /* 0x000000580444723c */ /* 0x080fec0000001844 */
[C---:B------:R-:W-:Y:S06]  /*6360*/  HMMA.16816.F32 R72, R12.reuse, R88, R72 ;  /* 0x000000580c48723c */ /* 0x040fec0000001848 */
[-C--:B------:R-:W-:Y:S01]  /*6370*/  HMMA.16816.F32 R76, R12, R90.reuse, R76 ;  /* 0x0000005a0c4c723c */ /* 0x080fe2000000184c */
[----:B------:R-:W2:Y:S05]  /*6380*/  LDSM.16.MT88.4 R12, [R0+0xe800] ;  /* 0x00e80000000c783b */ /* 0x000eaa0000004200 */
[----:B------:R-:W-:Y:S01]  /*6390*/  HMMA.16816.F32 R80, R4, R90, R80 ;  /* 0x0000005a0450723c */ /* 0x000fe20000001850 */
[----:B------:R-:W3:Y:S04]  /*63a0*/  LDSM.16.MT88.4 R4, [R215+0x23000] ;  /* 0x02300000d704783b */ /* 0x000ee80000004200 */
[----:B------:R-:W4:Y:S01]  /*63b0*/  LDSM.16.MT88.4 R88, [R0+0xb000] ;  /* 0x00b000000058783b */ /* 0x000f220000004200 */
[-C--:B------:R-:W-:Y:S06]  /*63c0*/  HMMA.16816.F32 R20, R92, R96.reuse, R20 ;  /* 0x000000605c14723c */ /* 0x080fec0000001814 */
[C---:B------:R-:W-:Y:S06]  /*63d0*/  HMMA.16816.F32 R24, R100.reuse, R96, R24 ;  /* 0x000000606418723c */ /* 0x040fec0000001818 */
[-C--:B------:R-:W-:Y:S06]  /*63e0*/  HMMA.16816.F32 R28, R100, R98.reuse, R28 ;  /* 0x00000062641c723c */ /* 0x080fec000000181c */
[C---:B------:R-:W-:Y:S01]  /*63f0*/  HMMA.16816.F32 R32, R92.reuse, R98, R32 ;  /* 0x000000625c20723c */ /* 0x040fe20000001820 */
[----:B------:R-:W-:Y:S05]  /*6400*/  LDSM.16.MT88.4 R96, [R0+0xf000] ;  /* 0x00f000000060783b */ /* 0x000fea0000004200 */
[-C--:B------:R-:W-:Y:S06]  /*6410*/  HMMA.16816.F32 R36, R92, R104.reuse, R36 ;  /* 0x000000685c24723c */ /* 0x080fec0000001824 */
[C---:B------:R-:W-:Y:S06]  /*6420*/  HMMA.16816.F32 R40, R100.reuse, R104, R40 ;  /* 0x000000686428723c */ /* 0x040fec0000001828 */
[-C--:B------:R-:W-:Y:S06]  /*6430*/  HMMA.16816.F32 R44, R100, R106.reuse, R44 ;  /* 0x0000006a642c723c */ /* 0x080fec000000182c */
[C---:B------:R-:W-:Y:S01]  /*6440*/  HMMA.16816.F32 R48, R92.reuse, R106, R48 ;  /* 0x0000006a5c30723c */ /* 0x040fe20000001830 */
[----:B------:R-:W-:Y:S05]  /*6450*/  LDSM.16.MT88.4 R104, [R0+0xb800] ;  /* 0x00b800000068783b */ /* 0x000fea0000004200 */
[-C--:B-1----:R-:W-:Y:S06]  /*6460*/  HMMA.16816.F32 R52, R92, R8.reuse, R52 ;  /* 0x000000085c34723c */ /* 0x082fec0000001834 */
[C---:B------:R-:W-:Y:S06]  /*6470*/  HMMA.16816.F32 R56, R100.reuse, R8, R56 ;  /* 0x000000086438723c */ /* 0x040fec0000001838 */
[-C--:B------:R-:W-:Y:S06]  /*6480*/  HMMA.16816.F32 R60, R100, R10.reuse, R60 ;  /* 0x0000000a643c723c */ /* 0x080fec000000183c */
[C---:B------:R-:W-:Y:S01]  /*6490*/  HMMA.16816.F32 R64, R92.reuse, R10, R64 ;  /* 0x0000000a5c40723c */ /* 0x040fe20000001840 */
[----:B------:R-:W1:Y:S05]  /*64a0*/  LDSM.16.MT88.4 R8, [R0+0xd000] ;  /* 0x00d000000008783b */ /* 0x000e6a0000004200 */
[-C--:B--2---:R-:W-:Y:S06]  /*64b0*/  HMMA.16816.F32 R68, R92, R12.reuse, R68 ;  /* 0x0000000c5c44723c */ /* 0x084fec0000001844 */
[C---:B------:R-:W-:Y:S06]  /*64c0*/  HMMA.16816.F32 R72, R100.reuse, R12, R72 ;  /* 0x0000000c6448723c */ /* 0x040fec0000001848 */
[-C--:B------:R-:W-:Y:S01]  /*64d0*/  HMMA.16816.F32 R76, R100, R14.reuse, R76 ;  /* 0x0000000e644c723c */ /* 0x080fe2000000184c */
[----:B------:R-:W-:Y:S05]  /*64e0*/  LDSM.16.MT88.4 R100, [R217+0x23800] ;  /* 0x02380000d964783b */ /* 0x000fea0000004200 */
[----:B------:R-:W-:Y:S01]  /*64f0*/  HMMA.16816.F32 R80, R92, R14, R80 ;  /* 0x0000000e5c50723c */ /* 0x000fe20000001850 */
[----:B------:R-:W-:Y:S04]  /*6500*/  LDSM.16.MT88.4 R12, [R215+0x23800] ;  /* 0x02380000d70c783b */ /* 0x000fe80000004200 */
[----:B------:R-:W2:Y:S01]  /*6510*/  LDSM.16.MT88.4 R92, [R0+0x9800] ;  /* 0x00980000005c783b */ /* 0x000ea20000004200 */
[-C--:B---3--:R-:W-:Y:S06]  /*6520*/  HMMA.16816.F32 R20, R4, R16.reuse, R20 ;  /* 0x000000100414723c */ /* 0x088fec0000001814 */
[C---:B------:R-:W-:Y:S06]  /*6530*/  HMMA.16816.F32 R24, R84.reuse, R16, R24 ;  /* 0x000000105418723c */ /* 0x040fec0000001818 */
[-C--:B------:R-:W-:Y:S06]  /*6540*/  HMMA.16816.F32 R28, R84, R18.reuse, R28 ;  /* 0x00000012541c723c */ /* 0x080fec000000181c */
[C---:B------:R-:W-:Y:S01]  /*6550*/  HMMA.16816.F32 R32, R4.reuse, R18, R32 ;  /* 0x000000120420723c */ /* 0x040fe20000001820 */
[----:B------:R-:W3:Y:S01]  /*6560*/  LDSM.16.MT88.4 R16, [R0+0xf800] ;  /* 0x00f800000010783b */ /* 0x000ee20000004200 */
[----:B------:R-:W-:Y:S04]  /*6570*/  BAR.SYNC.DEFER_BLOCKING 0x0 ;  /* 0x0000000000007b1d */ /* 0x000fe80000010000 */
[-C--:B----4-:R-:W-:Y:S06]  /*6580*/  HMMA.16816.F32 R36, R4, R88.reuse, R36 ;  /* 0x000000580424723c */ /* 0x090fec0000001824 */
[C---:B------:R-:W-:Y:S06]  /*6590*/  HMMA.16816.F32 R40, R84.reuse, R88, R40 ;  /* 0x000000585428723c */ /* 0x040fec0000001828 */
[-C--:B------:R-:W-:Y:S06]  /*65a0*/  HMMA.16816.F32 R44, R84, R90.reuse, R44 ;  /* 0x0000005a542c723c */ /* 0x080fec000000182c */
[C---:B------:R-:W-:Y:S06]  /*65b0*/  HMMA.16816.F32 R48, R4.reuse, R90, R48 ;  /* 0x0000005a0430723c */ /* 0x040fec0000001830 */
[-C--:B-1----:R-:W-:Y:S06]  /*65c0*/  HMMA.16816.F32 R52, R4, R8.reuse, R52 ;  /* 0x000000080434723c */ /* 0x082fec0000001834 */
[C---:B------:R-:W-:Y:S06]  /*65d0*/  HMMA.16816.F32 R56, R84.reuse, R8, R56 ;  /* 0x000000085438723c */ /* 0x040fec0000001838 */
[-C--:B------:R-:W-:Y:S06]  /*65e0*/  HMMA.16816.F32 R60, R84, R10.reuse, R60 ;  /* 0x0000000a543c723c */ /* 0x080fec000000183c */
[C---:B------:R-:W-:Y:S06]  /*65f0*/  HMMA.16816.F32 R64, R4.reuse, R10, R64 ;  /* 0x0000000a0440723c */ /* 0x040fec0000001840 */
[-C--:B------:R-:W-:Y:S06]  /*6600*/  HMMA.16816.F32 R68, R4, R96.reuse, R68 ;  /* 0x000000600444723c */ /* 0x080fec0000001844 */
[C---:B------:R-:W-:Y:S06]  /*6610*/  HMMA.16816.F32 R72, R84.reuse, R96, R72 ;  /* 0x000000605448723c */ /* 0x040fec0000001848 */
[-C--:B------:R-:W-:Y:S06]  /*6620*/  HMMA.16816.F32 R76, R84, R98.reuse, R76 ;  /* 0x00000062544c723c */ /* 0x080fec000000184c */
[----:B------:R-:W-:Y:S06]  /*6630*/  HMMA.16816.F32 R80, R4, R98, R80 ;  /* 0x000000620450723c */ /* 0x000fec0000001850 */
[-C--:B--2---:R-:W-:Y:S06]  /*6640*/  HMMA.16816.F32 R20, R12, R92.reuse, R20 ;  /* 0x0000005c0c14723c */ /* 0x084fec0000001814 */
[C---:B------:R-:W-:Y:S06]  /*6650*/  HMMA.16816.F32 R24, R100.reuse, R92, R24 ;  /* 0x0000005c6418723c */ /* 0x040fec0000001818 */
[-C--:B------:R-:W-:Y:S06]  /*6660*/  HMMA.16816.F32 R28, R100, R94.reuse, R28 ;  /* 0x0000005e641c723c */ /* 0x080fec000000181c */
        /* <DEDUP_REMOVED lines=9> */
[-C--:B---3--:R-:W-:Y:S06]  /*6700*/  HMMA.16816.F32 R68, R12, R16.reuse, R68 ;  /* 0x000000100c44723c */ /* 0x088fec0000001844 */
[C---:B------:R-:W-:Y:S06]  /*6710*/  HMMA.16816.F32 R72, R100.reuse, R16, R72 ;  /* 0x000000106448723c */ /* 0x040fec0000001848 */
[-C--:B------:R-:W-:Y:S06]  /*6720*/  HMMA.16816.F32 R76, R100, R18.reuse, R76 ;  /* 0x00000012644c723c */ /* 0x080fec000000184c */
[----:B------:R-:W-:Y:S01]  /*6730*/  HMMA.16816.F32 R80, R12, R18, R80 ;  /* 0x000000120c50723c */ /* 0x000fe20000001850 */
[----:B------:R-:W-:Y:S11]  /*6740*/  @!UPT UIADD3 URZ, URZ, URZ, URZ ;  /* 0x0000003f3f3ff290 */ /* 0x000ff6000fffe03f */
[----:B------:R-:W-:Y:S01]  /*6750*/  @!UPT UIADD3 URZ, URZ, URZ, URZ ;  /* 0x0000003f3f3ff290 */ /* 0x000fe2000fffe03f */
[----:B------:R-:W-:Y:S11]  /*6760*/  @!P0 BRA `(.L_x_241) ;  /* 0x0000000400048947 */ /* 0x000ff60003800000 */
[----:B------:R-:W1:Y:S01]  /*6770*/  LDC R8, c[0x0][0x420] ;  /* 0x00010800ff087b82 */ /* 0x000e620000000800 */
[----:B------:R-:W-:Y:S01]  /*6780*/  ISETP.GE.AND P6, PT, R228, UR18, PT ;  /* 0x00000012e4007c0c */ /* 0x000fe2000bfc6270 */
[----:B------:R-:W-:Y:S01]  /*6790*/  IMAD.MOV.U32 R4, RZ, RZ, R231 ;  /* 0x000000ffff047224 */ /* 0x000fe200078e00e7 */
[----:B------:R-:W-:Y:S01]  /*67a0*/  ISETP.GE.AND P5, PT, R242, UR18, PT ;  /* 0x00000012f2007c0c */ /* 0x000fe2000bfa6270 */
[----:B------:R-:W-:Y:S01]  /*67b0*/  IMAD.MOV.U32 R5, RZ, RZ, R233 ;  /* 0x000000ffff057224 */ /* 0x000fe200078e00e9 */
[----:B------:R-:W-:Y:S02]  /*67c0*/  ISETP.GE.AND P4, PT, R243, UR18, PT ;  /* 0x00000012f3007c0c */ /* 0x000fe4000bf86270 */
[----:B------:R-:W-:Y:S01]  /*67d0*/  ISETP.GE.AND P3, PT, R244, UR18, PT ;  /* 0x00000012f4007c0c */ /* 0x000fe2000bf66270 */
[----:B------:R-:W2:Y:S06]  /*67e0*/  LDC R9, c[0x0][0x424] ;  /* 0x00010900ff097b82 */ /* 0x000eac0000000800 */
[----:B------:R3:W-:Y:S01]  /*67f0*/  @P6 STS.128 [R226+0x8000], RZ ;  /* 0x008000ffe2006388 */ /* 0x0007e20000000c00 */
[----:B-1----:R-:W-:Y:S05]  /*6800*/  IMAD.U32 R6, R8, -0x40, RZ ;  /* 0xffffffc008067824 */ /* 0x002fea00078e00ff */
        /* <DEDUP_REMOVED lines=9> */
[--C-:B--2---:R-:W-:Y:S02]  /*68a0*/  @!P6 LEA.HI.X R15, R8, R5, R9.reuse, 0x6, P2 ;  /* 0x00000005080fe211 */ /* 0x104fe400010f3409 */
[----:B------:R-:W-:Y:S01]  /*68b0*/  @!P4 LEA R10, P2, R6, R231, 0x1 ;  /* 0x000000e7060ac211 */ /* 0x000fe200078408ff */
        /* <DEDUP_REMOVED lines=8> */
[C-C-:B------:R-:W-:Y:S01]  /*6940*/  @!P5 LEA.HI.X R13, R6.reuse, R233, R7.reuse, 0x1, P1 ;  /* 0x000000e9060dd211 */ /* 0x140fe200008f0c07 */
        /* <DEDUP_REMOVED lines=35> */
.L_x_241:
[----:B------:R-:W-:Y:S01]  /*6b80*/  LDSM.16.M88.4 R128, [R220] ;  /* 0x00000000dc80783b */ /* 0x000fe20000000200 */
[----:B------:R-:W-:Y:S01]  /*6b90*/  IMAD R227, R248, UR21, RZ ;  /* 0x00000015f8e37c24 */ /* 0x000fe2000f8e02ff */
[----:B------:R-:W-:Y:S02]  /*6ba0*/  @UP2 UIADD3 UR14, UP1, UR10, -0x100, URZ ;  /* 0xffffff000a0e2890 */ /* 0x000fe4000ff3e03f */
[----:B------:R-:W3:Y:S01]  /*6bb0*/  LDSM.16.MT88.4 R16, [R0+0x10000] ;  /* 0x010000000010783b */ /* 0x000ee20000004200 */
[----:B------:R-:W-:Y:S02]  /*6bc0*/  @UP2 UIADD3 UR12, UP0, UR12, -0x100, URZ ;  /* 0xffffff000c0c2890 */ /* 0x000fe4000ff1e03f */
[----:B------:R-:W-:Y:S01]  /*6bd0*/  @UP2 UIADD3.X UR13, UR9, -0x1, URZ, UP1, !UPT ;  /* 0xffffffff090d2890 */ /* 0x000fe20008ffe43f */
[----:B------:R-:W1:Y:S01]  /*6be0*/  LDSM.16.M88.4 R124, [R220+0x1000] ;  /* 0x00100000dc7c783b */ /* 0x000e620000000200 */
[----:B------:R-:W-:Y:S03]  /*6bf0*/  @UP2 UIADD3.X UR11, UR11, -0x1, URZ, UP0, !UPT ;  /* 0xffffffff0b0b2890 */ /* 0x000fe600087fe43f */
[----:B------:R-:W2:Y:S04]  /*6c00*/  LDSM.16.MT88.4 R96, [R0+0x12000] ;  /* 0x012000000060783b */ /* 0x000ea80000004200 */
[----:B------:R-:W4:Y:S04]  /*6c10*/  LDSM.16.MT88.4 R112, [R0+0x14000] ;  /* 0x014000000070783b */ /* 0x000f280000004200 */
[----:B------:R-:W4:Y:S04]  /*6c20*/  LDSM.16.MT88.4 R196, [R0+0x16000] ;  /* 0x0160000000c4783b */ /* 0x000f280000004200 */
[----:B------:R-:W-:Y:S04]  /*6c30*/  LDSM.16.M88.4 R200, [R223] ;  /* 0x00000000dfc8783b */ /* 0x000fe80000000200 */
[----:B------:R-:W4:Y:S04]  /*6c40*/  LDSM.16.MT88.4 R204, [R0+0x10800] ;  /* 0x0108000000cc783b */ /* 0x000f280000004200 */
[----:B------:R-:W4:Y:S01]  /*6c50*/  LDSM.16.M88.4 R208, [R223+0x1000] ;  /* 0x00100000dfd0783b */ /* 0x000f220000000200 */
[-C--:B---3--:R-:W-:Y:S06]  /*6c60*/  HMMA.16816.F32 R4, R128, R16.reuse, RZ ;  /* 0x000000108004723c */ /* 0x088fec00000018ff */
[C---:B-1----:R-:W-:Y:S06]  /*6c70*/  HMMA.16816.F32 R8, R124.reuse, R16, RZ ;  /* 0x000000107c08723c */ /* 0x042fec00000018ff */
[-C--:B------:R-:W-:Y:S06]  /*6c80*/  HMMA.16816.F32 R12, R124, R18.reuse, RZ ;  /* 0x000000127c0c723c */ /* 0x080fec00000018ff */
[C---:B------:R-:W-:Y:S06]  /*6c90*/  HMMA.16816.F32 R16, R128.reuse, R18, RZ ;  /* 0x000000128010723c */ /* 0x040fec00000018ff */
[-C--:B--2---:R-:W-:Y:S06]  /*6ca0*/  HMMA.16816.F32 R84, R128, R96.reuse, RZ ;  /* 0x000000608054723c */ /* 0x084fec00000018ff */
[C---:B------:R-:W-:Y:S06]  /*6cb0*/  HMMA.16816.F32 R88, R124.reuse, R96, RZ ;  /* 0x000000607c58723c */ /* 0x040fec00000018ff */
[-C--:B------:R-:W-:Y:S06]  /*6cc0*/  HMMA.16816.F32 R92, R124, R98.reuse, RZ ;  /* 0x000000627c5c723c */ /* 0x080fec00000018ff */
[C---:B------:R-:W-:Y:S06]  /*6cd0*/  HMMA.16816.F32 R96, R128.reuse, R98, RZ ;  /* 0x000000628060723c */ /* 0x040fec00000018ff */
[-C--:B----4-:R-:W-:Y:S06]  /*6ce0*/  HMMA.16816.F32 R100, R128, R112.reuse, RZ ;  /* 0x000000708064723c */ /* 0x090fec00000018ff */
[C---:B------:R-:W-:Y:S06]  /*6cf0*/  HMMA.16816.F32 R104, R124.reuse, R112, RZ ;  /* 0x000000707c68723c */ /* 0x040fec00000018ff */
[-C--:B------:R-:W-:Y:S06]  /*6d00*/  HMMA.16816.F32 R108, R124, R114.reuse, RZ ;  /* 0x000000727c6c723c */ /* 0x080fec00000018ff */
[C---:B------:R-:W-:Y:S06]  /*6d10*/  HMMA.16816.F32 R112, R128.reuse, R114, RZ ;  /* 0x000000728070723c */ /* 0x040fec00000018ff */
[-C--:B------:R-:W-:Y:S06]  /*6d20*/  HMMA.16816.F32 R116, R128, R196.reuse, RZ ;  /* 0x000000c48074723c */ /* 0x080fec00000018ff */
[C---:B------:R-:W-:Y:S06]  /*6d30*/  HMMA.16816.F32 R120, R124.reuse, R196, RZ ;  /* 0x000000c47c78723c */ /* 0x040fec00000018ff */
[-C--:B------:R-:W-:Y:S06]  /*6d40*/  HMMA.16816.F32 R124, R124, R198.reuse, RZ ;  /* 0x000000c67c7c723c */ /* 0x080fec00000018ff */
[----:B------:R-:W-:Y:S01]  /*6d50*/  HMMA.16816.F32 R128, R128, R198, RZ ;  /* 0x000000c68080723c */ /* 0x000fe200000018ff */
[----:B------:R-:W1:Y:S05]  /*6d60*/  LDSM.16.MT88.4 R196, [R0+0x12800] ;  /* 0x0128000000c4783b */ /* 0x000e6a0000004200 */
[-C--:B------:R-:W-:Y:S06]  /*6d70*/  HMMA.16816.F32 R4, R200, R204.reuse, R4 ;  /* 0x000000ccc804723c */ /* 0x080fec0000001804 */
[C---:B------:R-:W-:Y:S06]  /*6d80*/  HMMA.16816.F32 R8, R208.reuse, R204, R8 ;  /* 0x000000ccd008723c */ /* 0x040fec0000001808 */
[-C--:B------:R-:W-:Y:S06]  /*6d90*/  HMMA.16816.F32 R12, R208, R206.reuse, R12 ;  /* 0x000000ced00c723c */ /* 0x080fec000000180c */
[C---:B------:R-:W-:Y:S01]  /*6da0*/  HMMA.16816.F32 R16, R200.reuse, R206, R16 ;  /* 0x000000cec810723c */ /* 0x040fe20000001810 */
[----:B------:R-:W2:Y:S05]  /*6db0*/  LDSM.16.MT88.4 R204, [R0+0x14800] ;  /* 0x0148000000cc783b */ /* 0x000eaa0000004200 */
[-C--:B-1----:R-:W-:Y:S06]  /*6dc0*/  HMMA.16816.F32 R84, R200, R196.reuse, R84 ;  /* 0x000000c4c854723c */ /* 0x082fec0000001854 */
[C---:B------:R-:W-:Y:S06]  /*6dd0*/  HMMA.16816.F32 R88, R208.reuse, R196, R88 ;  /* 0x000000c4d058723c */ /* 0x040fec0000001858 */
[-C--:B------:R-:W-:Y:S06]  /*6de0*/  HMMA.16816.F32 R92, R208, R198.reuse, R92 ;  /* 0x000000c6d05c723c */ /* 0x080fec000000185c */
[C---:B------:R-:W-:Y:S01]  /*6df0*/  HMMA.16816.F32 R96, R200.reuse, R198, R96 ;  /* 0x000000c6c860723c */ /* 0x040fe20000001860 */
[----:B------:R-:W1:Y:S05]  /*6e00*/  LDSM.16.MT88.4 R196, [R0+0x16800] ;  /* 0x0168000000c4783b */ /* 0x000e6a0000004200 */
[-C--:B--2---:R-:W-:Y:S06]  /*6e10*/  HMMA.16816.F32 R100, R200, R204.reuse, R100 ;  /* 0x000000ccc864723c */ /* 0x084fec0000001864 */
[C---:B------:R-:W-:Y:S06]  /*6e20*/  HMMA.16816.F32 R104, R208.reuse, R204, R104 ;  /* 0x000000ccd068723c */ /* 0x040fec0000001868 */
[-C--:B------:R-:W-:Y:S06]  /*6e30*/  HMMA.16816.F32 R108, R208, R206.reuse, R108 ;  /* 0x000000ced06c723c */ /* 0x080fec000000186c */
[C---:B------:R-:W-:Y:S01]  /*6e40*/  HMMA.16816.F32 R112, R200.reuse, R206, R112 ;  /* 0x000000cec870723c */ /* 0x040fe20000001870 */
[----:B------:R-:W-:Y:S05]  /*6e50*/  LDSM.16.M88.4 R204, [R221] ;  /* 0x00000000ddcc783b */ /* 0x000fea0000000200 */
[-C--:B-1----:R-:W-:Y:S06]  /*6e60*/  HMMA.16816.F32 R116, R200, R196.reuse, R116 ;  /* 0x000000c4c874723c */ /* 0x082fec0000001874 */
[C---:B------:R-:W-:Y:S06]  /*6e70*/  HMMA.16816.F32 R120, R208.reuse, R196, R120 ;  /* 0x000000c4d078723c */ /* 0x040fec0000001878 */
[-C--:B------:R-:W-:Y:S01]  /*6e80*/  HMMA.16816.F32 R124, R208, R198.reuse, R124 ;  /* 0x000000c6d07c723c */ /* 0x080fe2000000187c */
[----:B------:R-:W1:Y:S05]  /*6e90*/  LDSM.16.MT88.4 R208, [R0+0x11000] ;  /* 0x0110000000d0783b */ /* 0x000e6a0000004200 */
[----:B------:R-:W-:Y:S01]  /*6ea0*/  HMMA.16816.F32 R128, R200, R198, R128 ;  /* 0x000000c6c880723c */ /* 0x000fe20000001880 */
[----:B------:R-:W2:Y:S04]  /*6eb0*/  LDSM.16.M88.4 R196, [R221+0x1000] ;  /* 0x00100000ddc4783b */ /* 0x000ea80000000200 */
[----:B------:R-:W3:Y:S01]  /*6ec0*/  LDSM.16.MT88.4 R200, [R0+0x13000] ;  /* 0x0130000000c8783b */ /* 0x000ee20000004200 */
        /* <DEDUP_REMOVED lines=14> */
[----:B------:R-:W-:Y:S05]  /*6fb0*/  LDSM.16.MT88.4 R208, [R0+0x11800] ;  /* 0x0118000000d0783b */ /* 0x000fea0000004200 */
[-C--:B--2---:R-:W-:Y:S06]  /*6fc0*/  HMMA.16816.F32 R116, R204, R200.reuse, R116 ;  /* 0x000000c8cc74723c */ /* 0x084fec0000001874 */
[C---:B------:R-:W-:Y:S06]  /*6fd0*/  HMMA.16816.F32 R120, R196.reuse, R200, R120 ;  /* 0x000000c8c478723c */ /* 0x040fec0000001878 */
[-C--:B------:R-:W-:Y:S01]  /*6fe0*/  HMMA.16816.F32 R124, R196, R202.reuse, R124 ;  /* 0x000000cac47c723c */ /* 0x080fe2000000187c */
[----:B------:R-:W1:Y:S05]  /*6ff0*/  LDSM.16.M88.4 R196, [R222] ;  /* 0x00000000dec4783b */ /* 0x000e6a0000000200 */
        /* <DEDUP_REMOVED lines=15> */
[-C--:B------:R-:W-:Y:S05]  /*70f0*/  HMMA.16816.F32 R108, R200, R210.reuse, R108 ;  /* 0x000000d2c86c723c */ /* 0x080fea000000186c */
[----:B------:R-:W-:Y:S01]  /*7100*/  IMAD.U32 R208, R227, -0x40, RZ ;  /* 0xffffffc0e3d07824 */ /* 0x000fe200078e00ff */
[C---:B------:R-:W-:Y:S05]  /*7110*/  HMMA.16816.F32 R112, R196.reuse, R210, R112 ;  /* 0x000000d2c470723c */ /* 0x040fea0000001870 */
[----:B------:R-:W-:Y:S01]  /*7120*/  LEA R224, P1, R208, R224, 0x2 ;  /* 0x000000e0d0e07211 */ /* 0x000fe200078210ff */
[-C--:B--2---:R-:W-:Y:S05]  /*7130*/  HMMA.16816.F32 R116, R196, R204.reuse, R116 ;  /* 0x000000ccc474723c */ /* 0x084fea0000001874 */
[----:B------:R-:W-:Y:S01]  /*7140*/  @P0 IADD3 R210, P2, R240, UR10, RZ ;  /* 0x0000000af0d20c10 */ /* 0x000fe2000ff5e0ff */
[C---:B------:R-:W-:Y:S01]  /*7150*/  HMMA.16816.F32 R120, R200.reuse, R204, R120 ;  /* 0x000000ccc878723c */ /* 0x040fe20000001878 */
[----:B------:R-:W-:Y:S04]  /*7160*/  @UP2 UMOV UR10, UR14 ;  /* 0x0000000e000a2c82 */ /* 0x000fe80008000000 */
[----:B------:R-:W-:Y:S01]  /*7170*/  @P0 IADD3.X R211, R241, UR9, RZ, P2, !PT ;  /* 0x00000009f1d30c10 */ /* 0x000fe200097fe4ff */
[-C--:B------:R-:W-:Y:S01]  /*7180*/  HMMA.16816.F32 R124, R200, R206.reuse, R124 ;  /* 0x000000cec87c723c */ /* 0x080fe2000000187c */
[----:B------:R-:W-:Y:S03]  /*7190*/  @UP2 UMOV UR9, UR13 ;  /* 0x0000000d00092c82 */ /* 0x000fe60008000000 */
[----:B------:R-:W5:Y:S01]  /*71a0*/  @P0 LDG.E R238, desc[UR6][R210.64+-0x100] ;  /* 0xffff0006d2ee0981 */ /* 0x000f62000c1e1900 */
[C---:B------:R-:W-:Y:S01]  /*71b0*/  IMAD.SHL.U32 R204, R227.reuse, 0x8, RZ ;  /* 0x00000008e3cc7824 */ /* 0x040fe200078e00ff */
[----:B------:R-:W-:Y:S02]  /*71c0*/  HMMA.16816.F32 R128, R196, R206, R128 ;  /* 0x000000cec480723c */ /* 0x000fe40000001880 */
[----:B------:R1:W5:Y:S03]  /*71d0*/  @P0 LDG.E R239, desc[UR6][R210.64+-0xe0] ;  /* 0xffff2006d2ef0981 */ /* 0x000366000c1e1900 */
[----:B------:R-:W-:Y:S01]  /*71e0*/  LEA.HI.X.SX32 R225, R208, R225, 0x2, P1 ;  /* 0x000000e1d0e17211 */ /* 0x000fe200008f16ff */
[C---:B------:R-:W-:Y:S01]  /*71f0*/  IMAD.SHL.U32 R205, R227.reuse, 0x10, RZ ;  /* 0x00000010e3cd7824 */ /* 0x040fe200078e00ff */
[CC--:B------:R-:W-:Y:S01]  /*7200*/  LEA R208, P2, R204.reuse, R224.reuse, 0x2 ;  /* 0x000000e0ccd07211 */ /* 0x0c0fe200078410ff */
[C---:B------:R-:W-:Y:S02]  /*7210*/  IMAD R200, R227.reuse, 0x18, RZ ;  /* 0x00000018e3c87824 */ /* 0x040fe400078e02ff */
[----:B------:R2:W-:Y:S01]  /*7220*/  REDG.E.ADD.F32.FTZ.RN.STRONG.GPU desc[UR6][R224.64], R4 ;  /* 0x00000004e00079a6 */ /* 0x0005e2000c10f386 */
[-C--:B------:R-:W-:Y:S01]  /*7230*/  LEA.HI.X.SX32 R209, R204, R225.reuse, 0x2, P2 ;  /* 0x000000e1ccd17211 */ /* 0x080fe200010f16ff */
[C---:B------:R-:W-:Y:S02]  /*7240*/  IMAD.SHL.U32 R203, R227.reuse, 0x20, RZ ;  /* 0x00000020e3cb7824 */ /* 0x040fe400078e00ff */
[----:B------:R-:W-:Y:S02]  /*7250*/  IMAD R201, R227, 0x28, RZ ;  /* 0x00000028e3c97824 */ /* 0x000fe400078e02ff */
[----:B------:R3:W-:Y:S01]  /*7260*/  REDG.E.ADD.F32.FTZ.RN.STRONG.GPU desc[UR6][R208.64], R5 ;  /* 0x00000005d00079a6 */ /* 0x0007e2000c10f386 */
[CC--:B-1----:R-:W-:Y:S04]  /*7270*/  LEA R210, P1, R205.reuse, R224.reuse, 0x2 ;  /* 0x000000e0cdd27211 */ /* 0x0c2fe800078210ff */
[-C--:B------:R-:W-:Y:S02]  /*7280*/  LEA.HI.X.SX32 R211, R205, R225.reuse, 0x2, P1 ;  /* 0x000000e1cdd37211 */ /* 0x080fe400008f16ff */
[CC--:B------:R-:W-:Y:S03]  /*7290*/  LEA R202, P1, R203.reuse, R224.reuse, 0x2 ;  /* 0x000000e0cbca7211 */ /* 0x0c0fe600078210ff */
[----:B------:R1:W-:Y:S01]  /*72a0*/  REDG.E.ADD.F32.FTZ.RN.STRONG.GPU desc[UR6][R210.64], R6 ;  /* 0x00000006d20079a6 */ /* 0x0003e2000c10f386 */
[CC--:B--2---:R-:W-:Y:S02]  /*72b0*/  LEA R4, P2, R200.reuse, R224.reuse, 0x2 ;  /* 0x000000e0c8047211 */ /* 0x0c4fe400078410ff */
[-C--:B------:R-:W-:Y:S02]  /*72c0*/  LEA.HI.X.SX32 R203, R203, R225.reuse, 0x2, P1 ;  /* 0x000000e1cbcb7211 */ /* 0x080fe400008f16ff */
[-C--:B---3--:R-:W-:Y:S02]  /*72d0*/  LEA.HI.X.SX32 R5, R200, R225.reuse, 0x2, P2 ;  /* 0x000000e1c8057211 */ /* 0x088fe400010f16ff */
[CC--:B------:R-:W-:Y:S03]  /*72e0*/  LEA R200, P3, R201.reuse, R224.reuse, 0x2 ;  /* 0x000000e0c9c87211 */ /* 0x0c0fe600078610ff */
[----:B------:R2:W-:Y:S01]  /*72f0*/  REDG.E.ADD.F32.FTZ.RN.STRONG.GPU desc[UR6][R4.64], R7 ;  /* 0x00000007040079a6 */ /* 0x0005e2000c10f386 */
[-C--:B------:R-:W-:Y:S03]  /*7300*/  LEA.HI.X.SX32 R201, R201, R225.reuse, 0x2, P3 ;  /* 0x000000e1c9c97211 */ /* 0x080fe600018f16ff */
[----:B------:R3:W-:Y:S04]  /*7310*/  REDG.E.ADD.F32.FTZ.RN.STRONG.GPU desc[UR6][R202.64], R8 ;  /* 0x00000008ca0079a6 */ /* 0x0007e8000c10f386 */
[----:B------:R4:W-:Y:S01]  /*7320*/  REDG.E.ADD.F32.FTZ.RN.STRONG.GPU desc[UR6][R200.64], R9 ;  /* 0x00000009c80079a6 */ /* 0x0009e2000c10f386 */
[C---:B-1----:R-:W-:Y:S02]  /*7330*/  IMAD R211, R227.reuse, 0x30, RZ ;  /* 0x00000030e3d37824 */ /* 0x042fe400078e02ff */
[----:B------:R-:W-:Y:S03]  /*7340*/  IMAD R210, R227, 0x38, RZ ;  /* 0x00000038e3d27824 */ /* 0x000fe600078e02ff */
[CC--:B------:R-:W-:Y:S04]  /*7350*/  LEA R6, P2, R211.reuse, R224.reuse, 0x2 ;  /* 0x000000e0d3067211 */ /* 0x0c0fe800078410ff */
[-C--:B--2---:R-:W-:Y:S02]  /*7360*/  LEA.HI.X.SX32 R7, R211, R225.reuse, 0x2, P2 ;  /* 0x000000e1d3077211 */ /* 0x084fe400010f16ff */
[CC--:B------:R-:W-:Y:S01]  /*7370*/  LEA R4, P1, R210.reuse, R224.reuse, 0x2 ;  /* 0x000000e0d2047211 */ /* 0x0c0fe200078210ff */
[----:B---3--:R-:W-:Y:S02]  /*7380*/  VIADD R202, R205, 0x20 ;  /* 0x00000020cdca7836 */ /* 0x008fe40000000000 */
[----:B------:R1:W-:Y:S01]  /*7390*/  REDG.E.ADD.F32.FTZ.RN.STRONG.GPU desc[UR6][R6.64], R10 ;  /* 0x0000000a060079a6 */ /* 0x0003e2000c10f386 */
[-C--:B------:R-:W-:Y:S02]  /*73a0*/  LEA.HI.X.SX32 R5, R210, R225.reuse, 0x2, P1 ;  /* 0x000000e1d2057211 */ /* 0x080fe400008f16ff */
[CC--:B------:R-:W-:Y:S03]  /*73b0*/  LEA R8, P1, R202.reuse, R224.reuse, 0x2 ;  /* 0x000000e0ca087211 */ /* 0x0c0fe600078210ff */
[----:B------:R2:W-:Y:S01]  /*73c0*/  REDG.E.ADD.F32.FTZ.RN.STRONG.GPU desc[UR6][R4.64], R11 ;  /* 0x0000000b040079a6 */ /* 0x0005e2000c10f386 */
[-C--:B----4-:R-:W-:Y:S03]  /*73d0*/  LEA.HI.X.SX32 R9, R202, R225.reuse, 0x2, P1 ;  /* 0x000000e1ca097211 */ /* 0x090fe600008f16ff */
        /* <DEDUP_REMOVED lines=14> */
[CC--:B------:R-:W-:Y:S02]  /*74c0*/  LEA R8, P2, R4.reuse, R224.reuse, 0x2 ;  /* 0x000000e004087211 */ /* 0x0c0fe400078410ff */
[-C--:B------:R-:W-:Y:S01]  /*74d0*/  LEA.HI.X.SX32 R11, R5, R225.reuse, 0x2, P1 ;  /* 0x000000e1050b7211 */ /* 0x080fe200008f16ff */
[----:B------:R-:W-:Y:S01]  /*74e0*/  VIADD R5, R205, 0x40 ;  /* 0x00000040cd057836 */ /* 0x000fe20000000000 */
[-C--:B------:R-:W-:Y:S01]  /*74f0*/  LEA.HI.X.SX32 R9, R4, R225.reuse, 0x2, P2 ;  /* 0x000000e104097211 */ /* 0x080fe200010f16ff */
[----:B------:R-:W-:Y:S04]  /*7500*/  LDSM.16.MT88.4 R16, [R0+0x2000] ;  /* 0x002000000010783b */ /* 0x000fe80000004200 */
        /* <DEDUP_REMOVED lines=26> */
[-C--:B------:R-:W-:Y:S03]  /*76b0*/  LEA.HI.X.SX32 R9, R4, R225.reuse, 0x2, P2 ;  /* 0x000000e104097211 */ /* 0x080fe600010f16ff */
[----:B------:R-:W-:Y:S04]  /*76c0*/  LDSM.16.MT88.4 R84, [R0+0x4000] ;  /* 0x004000000054783b */ /* 0x000fe80000004200 */
        /* <DEDUP_REMOVED lines=10> */
[----:B------:R-:W-:Y:S02]  /*7770*/  IMAD.IADD R5, R204, 0x1, R4 ;  /* 0x00000001cc057824 */ /* 0x000fe400078e0204 */
[----:B------:R-:W-:Y:S01]  /*7780*/  REDG.E.ADD.F32.FTZ.RN.STRONG.GPU desc[UR6][R208.64+0x180], R97 ;  /* 0x00018061d00079a6 */ /* 0x000fe2000c10f386 */
[CC--:B------:R-:W-:Y:S03]  /*7790*/  LEA R12, P1, R4.reuse, R224.reuse, 0x2 ;  /* 0x000000e0040c7211 */ /* 0x0c0fe600078210ff */
[----:B------:R2:W-:Y:S01]  /*77a0*/  REDG.E.ADD.F32.FTZ.RN.STRONG.GPU desc[UR6][R8.64], R98 ;  /* 0x00000062080079a6 */ /* 0x0005e2000c10f386 */
[-C--:B------:R-:W-:Y:S01]  /*77b0*/  LEA.HI.X.SX32 R13, R4, R225.reuse, 0x2, P1 ;  /* 0x000000e1040d7211 */ /* 0x080fe200008f16ff */
[----:B------:R-:W-:Y:S02]  /*77c0*/  IMAD.IADD R4, R204, 0x1, R5 ;  /* 0x00000001cc047824 */ /* 0x000fe400078e0205 */
        /* <DEDUP_REMOVED lines=11> */
[----:B------:R3:W-:Y:S04]  /*7880*/  REDG.E.ADD.F32.FTZ.RN.STRONG.GPU desc[UR6][R8.64], R94 ;  /* 0x0000005e080079a6 */ /* 0x0007e8000c10f386 */
[----:B------:R-:W-:Y:S01]  /*7890*/  LDSM.16.MT88.4 R96, [R0+0x800] ;  /* 0x000800000060783b */ /* 0x000fe20000004200 */
        /* <DEDUP_REMOVED lines=26> */
[----:B------:R2:W-:Y:S04]  /*7a40*/  REDG.E.ADD.F32.FTZ.RN.STRONG.GPU desc[UR6][R8.64], R106 ;  /* 0x0000006a080079a6 */ /* 0x0005e8000c10f386 */
[----:B------:R-:W-:Y:S01]  /*7a50*/  LDSM.16.MT88.4 R100, [R217+0x20800] ;  /* 0x02080000d964783b */ /* 0x000fe20000004200 */
        /* <DEDUP_REMOVED lines=9> */
[----:B------:R-:W-:Y:S04]  /*7af0*/  REDG.E.ADD.F32.FTZ.RN.STRONG.GPU desc[UR6][R208.64+0x280], R113 ;  /* 0x00028071d00079a6 */ /* 0x000fe8000c10f386 */
[----:B------:R-:W-:Y:S01]  /*7b00*/  LDSM.16.MT88.4 R104, [R0+0x7000] ;  /* 0x007000000068783b */ /* 0x000fe20000004200 */
        /* <DEDUP_REMOVED lines=12> */
[----:B------:R2:W-:Y:S04]  /*7bd0*/  REDG.E.ADD.F32.FTZ.RN.STRONG.GPU desc[UR6][R8.64], R109 ;  /* 0x0000006d080079a6 */ /* 0x0005e8000c10f386 */
[----:B------:R-:W-:Y:S01]  /*7be0*/  LDSM.16.MT88.4 R112, [R0+0x7800] ;  /* 0x007800000070783b */ /* 0x000fe20000004200 */
        /* <DEDUP_REMOVED lines=10> */
[----:B------:R-:W-:Y:S04]  /*7c90*/  REDG.E.ADD.F32.FTZ.RN.STRONG.GPU desc[UR6][R208.64+0x300], R117 ;  /* 0x00030075d00079a6 */ /* 0x000fe8000c10f386 */
[----:B------:R-:W-:Y:S01]  /*7ca0*/  LDSM.16.MT88.4 R108, [R0+0x5800] ;  /* 0x00580000006c783b */ /* 0x000fe20000004200 */
        /* <DEDUP_REMOVED lines=27> */
[C---:B-1----:R-:W-:Y:S01]  /*7e60*/  IMAD.IADD R6, R204.reuse, 0x1, R4 ;  /* 0x00000001cc067824 */ /* 0x042fe200078e0204 */
[CC--:B--2---:R-:W-:Y:S03]  /*7e70*/  LEA R8, P1, R205.reuse, R224.reuse, 0x2 ;  /* 0x000000e0cd087211 */ /* 0x0c4fe600078210ff */
[C---:B------:R-:W-:Y:S01]  /*7e80*/  IMAD.IADD R5, R204.reuse, 0x1, R6 ;  /* 0x00000001cc057824 */ /* 0x040fe200078e0206 */
        /* <DEDUP_REMOVED lines=12> */
[----:B------:R-:W-:Y:S04]  /*7f50*/  REDG.E.ADD.F32.FTZ.RN.STRONG.GPU desc[UR6][R10.64], R125 ;  /* 0x0000007d0a0079a6 */ /* 0x000fe8000c10f386 */
[----:B------:R-:W-:Y:S01]  /*7f60*/  LDSM.16.MT88.4 R12, [R217+0x20000] ;  /* 0x02000000d90c783b */ /* 0x000fe20000004200 */
[C---:B-1----:R-:W-:Y:S04]  /*7f70*/  LEA R8, P2, R4.reuse, R224, 0x2 ;  /* 0x000000e004087211 */ /* 0x042fe800078410ff */
        /* <DEDUP_REMOVED lines=9> */
[----:B------:R-:W1:Y:S05]  /*8010*/  LDSM.16.MT88.4 R8, [R0+0x2800] ;  /* 0x002800000008783b */ /* 0x000e6a0000004200 */
[-C--:B------:R-:W-:Y:S06]  /*8020*/  HMMA.16816.F32 R148, R4, R16.reuse, R148 ;  /* 0x000000100494723c */ /* 0x080fec0000001894 */
[C---:B------:R-:W-:Y:S06]  /*8030*/  HMMA.16816.F32 R152, R12.reuse, R16, R152 ;  /* 0x000000100c98723c */ /* 0x040fec0000001898 */
[-C--:B------:R-:W-:Y:S06]  /*8040*/  HMMA.16816.F32 R156, R12, R18.reuse, R156 ;  /* 0x000000120c9c723c */ /* 0x080fec000000189c */
[C---:B------:R-:W-:Y:S01]  /*8050*/  HMMA.16816.F32 R160, R4.reuse, R18, R160 ;  /* 0x0000001204a0723c */ /* 0x040fe200000018a0 */
[----:B------:R-:W2:Y:S05]  /*8060*/  LDSM.16.MT88.4 R16, [R0+0x4800] ;  /* 0x004800000010783b */ /* 0x000eaa0000004200 */
[-C--:B------:R-:W-:Y:S06]  /*8070*/  HMMA.16816.F32 R164, R4, R84.reuse, R164 ;  /* 0x0000005404a4723c */ /* 0x080fec00000018a4 */
[C---:B------:R-:W-:Y:S06]  /*8080*/  HMMA.16816.F32 R168, R12.reuse, R84, R168 ;  /* 0x000000540ca8723c */ /* 0x040fec00000018a8 */
[-C--:B------:R-:W-:Y:S06]  /*8090*/  HMMA.16816.F32 R172, R12, R86.reuse, R172 ;  /* 0x000000560cac723c */ /* 0x080fec00000018ac */
[C---:B------:R-:W-:Y:S01]  /*80a0*/  HMMA.16816.F32 R176, R4.reuse, R86, R176 ;  /* 0x0000005604b0723c */ /* 0x040fe200000018b0 */
[----:B------:R-:W3:Y:S05]  /*80b0*/  LDSM.16.MT88.4 R84, [R0+0x6800] ;  /* 0x006800000054783b */ /* 0x000eea0000004200 */
[-C--:B------:R-:W-:Y:S06]  /*80c0*/  HMMA.16816.F32 R180, R4, R88.reuse, R180 ;  /* 0x0000005804b4723c */ /* 0x080fec00000018b4 */
[C---:B------:R-:W-:Y:S06]  /*80d0*/  HMMA.16816.F32 R184, R12.reuse, R88, R184 ;  /* 0x000000580cb8723c */ /* 0x040fec00000018b8 */
[-C--:B------:R-:W-:Y:S01]  /*80e0*/  HMMA.16816.F32 R188, R12, R90.reuse, R188 ;  /* 0x0000005a0cbc723c */ /* 0x080fe200000018bc */
[----:B------:R-:W-:Y:S05]  /*80f0*/  LDSM.16.MT88.4 R12, [R0+0x1000] ;  /* 0x00100000000c783b */ /* 0x000fea0000004200 */
[----:B------:R-:W-:Y:S01]  /*8100*/  HMMA.16816.F32 R192, R4, R90, R192 ;  /* 0x0000005a04c0723c */ /* 0x000fe200000018c0 */
[----:B------:R-:W4:Y:S04]  /*8110*/  LDSM.16.MT88.4 R4, [R215+0x21000] ;  /* 0x02100000d704783b */ /* 0x000f280000004200 */
[----:B------:R-:W4:Y:S01]  /*8120*/  LDSM.16.MT88.4 R88, [R217+0x21000] ;  /* 0x02100000d958783b */ /* 0x000f220000004200 */
        /* <DEDUP_REMOVED lines=14> */
[----:B------:R-:W-:Y:S05]  /*8210*/  LDSM.16.MT88.4 R16, [R215+0x21800] ;  /* 0x02180000d710783b */ /* 0x000fea0000004200 */
[-C--:B---3--:R-:W-:Y:S06]  /*8220*/  HMMA.16816.F32 R180, R92, R84.reuse, R180 ;  /* 0x000000545cb4723c */ /* 0x088fec00000018b4 */
[C---:B------:R-:W-:Y:S06]  /*8230*/  HMMA.16816.F32 R184, R100.reuse, R84, R184 ;  /* 0x0000005464b8723c */ /* 0x040fec00000018b8 */
[-C--:B------:R-:W-:Y:S01]  /*8240*/  HMMA.16816.F32 R188, R100, R86.reuse, R188 ;  /* 0x0000005664bc723c */ /* 0x080fe200000018bc */
[----:B------:R-:W-:Y:S05]  /*8250*/  LDSM.16.MT88.4 R100, [R0+0x3800] ;  /* 0x003800000064783b */ /* 0x000fea0000004200 */
[----:B------:R-:W-:Y:S01]  /*8260*/  HMMA.16816.F32 R192, R92, R86, R192 ;  /* 0x000000565cc0723c */ /* 0x000fe200000018c0 */
[----:B------:R-:W2:Y:S04]  /*8270*/  LDSM.16.MT88.4 R84, [R0+0x1800] ;  /* 0x001800000054783b */ /* 0x000ea80000004200 */
[----:B------:R-:W3:Y:S01]  /*8280*/  LDSM.16.MT88.4 R92, [R217+0x21800] ;  /* 0x02180000d95c783b */ /* 0x000ee20000004200 */
        /* <DEDUP_REMOVED lines=17> */
[C---:B---3--:R-:W-:Y:S06]  /*83a0*/  HMMA.16816.F32 R136, R92.reuse, R84, R136 ;  /* 0x000000545c88723c */ /* 0x048fec0000001888 */
        /* <DEDUP_REMOVED lines=13> */
[----:B------:R-:W-:Y:S07]  /*8480*/  HMMA.16816.F32 R192, R16, R114, R192 ;  /* 0x0000007210c0723c */ /* 0x000fee00000018c0 */
[C---:B------:R-:W-:Y:S04]  /*8490*/  VIADD R18, R228.reuse, 0xc0 ;  /* 0x000000c0e4127836 */ /* 0x040fe80000000000 */
[C---:B------:R-:W-:Y:S02]  /*84a0*/  VIADD R17, R228.reuse, 0x80 ;  /* 0x00000080e4117836 */ /* 0x040fe40000000000 */
[----:B------:R-:W-:Y:S01]  /*84b0*/  VIADD R16, R228, 0x40 ;  /* 0x00000040e4107836 */ /* 0x000fe20000000000 */
[----:B------:R-:W-:Y:S10]  /*84c0*/  @!P0 BRA `(.L_x_242) ;  /* 0x0000000400088947 */ /* 0x000ff40003800000 */
[----:B------:R-:W-:Y:S01]  /*84d0*/  BAR.SYNC.DEFER_BLOCKING 0x0 ;  /* 0x0000000000007b1d */ /* 0x000fe20000010000 */
[----:B------:R-:W-:Y:S01]  /*84e0*/  ISETP.GE.AND P5, PT, R228, UR18, PT ;  /* 0x00000012e4007c0c */ /* 0x000fe2000bfa6270 */
[----:B------:R-:W-:Y:S01]  /*84f0*/  IMAD.MOV.U32 R4, RZ, RZ, R230 ;  /* 0x000000ffff047224 */ /* 0x000fe200078e00e6 */
[----:B------:R-:W-:Y:S01]  /*8500*/  ISETP.GE.AND P4, PT, R16, UR18, PT ;  /* 0x0000001210007c0c */ /* 0x000fe2000bf86270 */
[----:B------:R-:W-:Y:S01]  /*8510*/  IMAD.MOV.U32 R5, RZ, RZ, R232 ;  /* 0x000000ffff057224 */ /* 0x000fe200078e00e8 */
[----:B------:R-:W-:Y:S02]  /*8520*/  ISETP.GE.AND P3, PT, R17, UR18, PT ;  /* 0x0000001211007c0c */ /* 0x000fe4000bf66270 */
[----:B------:R-:W-:Y:S07]  /*8530*/  ISETP.GE.AND P2, PT, R18, UR18, PT ;  /* 0x0000001212007c0c */ /* 0x000fee000bf46270 */
[----:B------:R1:W-:Y:S01]  /*8540*/  @P5 STS.128 [R226], RZ ;  /* 0x000000ffe2005388 */ /* 0x0003e20000000c00 */
[----:B------:R-:W2:Y:S08]  /*8550*/  LDC R8, c[0x0][0x240] ;  /* 0x00009000ff087b82 */ /* 0x000eb00000000800 */
[----:B------:R-:W3:Y:S01]  /*8560*/  LDC R9, c[0x0][0x244] ;  /* 0x00009100ff097b82 */ /* 0x000ee20000000800 */
[----:B--2---:R-:W-:Y:S05]  /*8570*/  IMAD.U32 R6, R8, -0x40, RZ ;  /* 0xffffffc008067824 */ /* 0x004fea00078e00ff */
        /* <DEDUP_REMOVED lines=9> */
[--C-:B---3--:R-:W-:Y:S02]  /*8610*/  @!P5 LEA.HI.X R15, R8, R5, R9.reuse, 0x6, P0 ;  /* 0x00000005080fd211 */ /* 0x108fe400000f3409 */
[-C--:B------:R-:W-:Y:S01]  /*8620*/  @!P4 LEA R12, P6, R6, R230.reuse, 0x1 ;  /* 0x000000e6060cc211 */ /* 0x080fe200078c08ff */
        /* <DEDUP_REMOVED lines=44> */
.L_x_242:
        /* <DEDUP_REMOVED lines=62> */
[----:B------:R-:W-:Y:S01]  /*8cd0*/  F2FP.F16.F32.PACK_AB R31, R31, R142 ;  /* 0x0000008e1f1f723e */ /* 0x000fe200000000ff */
[----:B-1----:R-:W-:Y:S01]  /*8ce0*/  FMUL.FTZ R15, R177, UR5 ;  /* 0x00000005b10f7c20 */ /* 0x002fe20008410000 */
        /* <DEDUP_REMOVED lines=9> */
[----:B------:R-:W-:Y:S01]  /*8d80*/  STS [R245], R38 ;  /* 0x00000026f5007388 */ /* 0x000fe20000000800 */
[----:B------:R-:W-:Y:S01]  /*8d90*/  F2FP.F16.F32.PACK_AB R25, R25, R162 ;  /* 0x000000a21919723e */ /* 0x000fe200000000ff */
[----:B------:R-:W-:Y:S01]  /*8da0*/  FMUL.FTZ R172, R172, UR5 ;  /* 0x00000005acac7c20 */ /* 0x000fe20008410000 */
[----:B------:R-:W-:Y:S01]  /*8db0*/  FMUL.FTZ R13, R173, UR5 ;  /* 0x00000005ad0d7c20 */ /* 0x000fe20008410000 */
[----:B------:R-:W-:Y:S01]  /*8dc0*/  STS [R245+0x400], R37 ;  /* 0x00040025f5007388 */ /* 0x000fe20000000800 */
        /* <DEDUP_REMOVED lines=11> */
[----:B------:R-:W-:Y:S01]  /*8e80*/  STS [R245+0x1000], R36 ;  /* 0x00100024f5007388 */ /* 0x000fe20000000800 */
        /* <DEDUP_REMOVED lines=45> */
[----:B------:R-:W-:Y:S01]  /*9160*/  @UP0 UMOV UR20, UR12 ;  /* 0x0000000c00140c82 */ /* 0x000fe20008000000 */
[----:B------:R-:W-:Y:S01]  /*9170*/  F2FP.F16.F32.PACK_AB R48, R49, R48 ;  /* 0x000000303130723e */ /* 0x000fe200000000ff */
[----:B------:R-:W-:Y:S01]  /*9180*/  STS [R245+0x4000], R22 ;  /* 0x00400016f5007388 */ /* 0x000fe20000000800 */
[----:B------:R-:W-:-:S02]  /*9190*/  F2FP.F16.F32.PACK_AB R50, R51, R50 ;  /* 0x000000323332723e */ /* 0x000fc400000000ff */
[----:B------:R-:W-:Y:S01]  /*91a0*/  F2FP.F16.F32.PACK_AB R40, R41, R40 ;  /* 0x000000282928723e */ /* 0x000fe200000000ff */
[----:B------:R-:W-:Y:S01]  /*91b0*/  STS [R245+0x4400], R21 ;  /* 0x00440015f5007388 */ /* 0x000fe20000000800 */
[----:B------:R-:W-:Y:S02]  /*91c0*/  F2FP.F16.F32.PACK_AB R42, R43, R42 ;  /* 0x0000002a2b2a723e */ /* 0x000fe400000000ff */
[----:B------:R-:W-:Y:S01]  /*91d0*/  F2FP.F16.F32.PACK_AB R44, R45, R44 ;  /* 0x0000002c2d2c723e */ /* 0x000fe200000000ff */
[----:B------:R-:W-:Y:S01]  /*91e0*/  STS [R246+0x4000], R15 ;  /* 0x0040000ff6007388 */ /* 0x000fe20000000800 */
[----:B------:R-:W-:Y:S02]  /*91f0*/  F2FP.F16.F32.PACK_AB R46, R47, R46 ;  /* 0x0000002e2f2e723e */ /* 0x000fe400000000ff */
        /* <DEDUP_REMOVED lines=24> */
[----:B------:R-:W-:Y:S01]  /*9380*/  PLOP3.LUT P0, PT, PT, PT, UP0, 0x80, 0x0 ;  /* 0x000000000000781c */ /* 0x000fe20003f0f008 */
[----:B------:R-:W-:Y:S04]  /*9390*/  STS [R246+0x6400], R6 ;  /* 0x00640006f6007388 */ /* 0x000fe80000000800 */
[----:B------:R-:W-:Y:S04]  /*93a0*/  STS [R245+0x7000], R9 ;  /* 0x00700009f5007388 */ /* 0x000fe80000000800 */
[----:B------:R-:W-:Y:S04]  /*93b0*/  STS [R245+0x7400], R8 ;  /* 0x00740008f5007388 */ /* 0x000fe80000000800 */
[----:B------:R-:W-:Y:S04]  /*93c0*/  STS [R246+0x7000], R5 ;  /* 0x00700005f6007388 */ /* 0x000fe80000000800 */
        /* <DEDUP_REMOVED lines=31> */
[----:B-1----:R-:W1:Y:S03]  /*95c0*/  S2R R4, SR_TID.X ;  /* 0x0000000000047919 */ /* 0x002e660000002100 */
        /* <DEDUP_REMOVED lines=16> */
.L_x_244:
[----:B------:R-:W-:Y:S01]  /*96d0*/  @UP0 UIADD3 UR9, UR19, UR39, URZ ;  /* 0x0000002713090290 */ /* 0x000fe2000fffe03f */
[----:B------:R-:W-:Y:S01]  /*96e0*/  @UP0 ULDC.64 UR12, c[0x0][0x458] ;  /* 0x00011600000c0ab9 */ /* 0x000fe20000000a00 */
[----:B------:R-:W-:Y:S02]  /*96f0*/  USHF.L.U32 UR5, UR17, 0x6, URZ ;  /* 0x0000000611057899 */ /* 0x000fe4000800063f */
[----:B------:R-:W-:Y:S02]  /*9700*/  @UP0 UIMAD.WIDE.U32 UR14, UR9, UR12, URZ ;  /* 0x0000000c090e02a5 */ /* 0x000fe4000f8e003f */
[----:B------:R-:W-:-:S04]  /*9710*/  @UP0 UIMAD UR9, UR9, UR13, URZ ;  /* 0x0000000d090902a4 */ /* 0x000fc8000f8e023f */
[----:B------:R-:W-:Y:S01]  /*9720*/  @UP0 UIADD3 UR16, UR15, UR9, URZ ;  /* 0x000000090f100290 */ /* 0x000fe2000fffe03f */
[----:B------:R-:W-:Y:S11]  /*9730*/  @P0 BRA `(.L_x_245) ;  /* 0x0000000000300947 */ /* 0x000ff60003800000 */
[----:B------:R-:W-:Y:S01]  /*9740*/  USHF.R.S32.HI UR9, URZ, 0x1f, UR19 ;  /* 0x0000001f3f097899 */ /* 0x000fe20008011413 */
[----:B------:R-:W-:Y:S01]  /*9750*/  ULDC.64 UR12, c[0x0][0x458] ;  /* 0x00011600000c7ab9 */ /* 0x000fe20000000a00 */
[----:B------:R-:W-:Y:S02]  /*9760*/  USHF.R.S32.HI UR16, URZ, 0x1f, UR50 ;  /* 0x0000001f3f107899 */ /* 0x000fe40008011432 */
        /* <DEDUP_REMOVED lines=8> */
[----:B------:R-:W-:-:S12]  /*97f0*/  UIADD3 UR16, UR15, UR9, URZ ;  /* 0x000000090f107290 */ /* 0x000fd8000fffe03f */
.L_x_245:
[----:B------:R-:W-:Y:S01]  /*9800*/  BAR.SYNC.DEFER_BLOCKING 0x0 ;  /* 0x0000000000007b1d */ /* 0x000fe20000010000 */
[----:B------:R-:W-:Y:S01]  /*9810*/  USHF.R.S32.HI UR9, URZ, 0x1f, UR5 ;  /* 0x0000001f3f097899 */ /* 0x000fe20008011405 */
[----:B-1----:R-:W-:Y:S01]  /*9820*/  SHF.R.S32.HI R5, RZ, 0x1f, R4 ;  /* 0x0000001fff057819 */ /* 0x002fe20000011404 */
[----:B------:R-:W-:Y:S01]  /*9830*/  IMAD.U32 R6, RZ, RZ, UR10 ;  /* 0x0000000aff067e24 */ /* 0x000fe2000f8e00ff */
[--C-:B------:R-:W-:Y:S01]  /*9840*/  SHF.R.S32.HI R9, RZ, 0x1f, R228.reuse ;  /* 0x0000001fff097819 */ /* 0x100fe200000114e4 */
[----:B------:R-:W-:Y:S01]  /*9850*/  UIMAD UR15, UR9, UR10, URZ ;  /* 0x0000000a090f72a4 */ /* 0x000fe2000f8e023f */
[----:B------:R-:W-:Y:S01]  /*9860*/  IMAD.MOV.U32 R8, RZ, RZ, R228 ;  /* 0x000000ffff087224 */ /* 0x000fe200078e00e4 */
[----:B------:R-:W-:Y:S01]  /*9870*/  LEA.HI R4, R5, R4, RZ, 0x3 ;  /* 0x0000000405047211 */ /* 0x000fe200078f18ff */
[----:B------:R-:W-:Y:S01]  /*9880*/  UIMAD UR8, UR17, -0x40, UR8 ;  /* 0xffffffc0110878a4 */ /* 0x000fe2000f8e0208 */
[----:B------:R-:W-:Y:S01]  /*9890*/  BSSY B0, `(.L_x_246) ;  /* 0x0000031000007945 */ /* 0x000fe20003800000 */
[----:B------:R-:W-:Y:S01]  /*98a0*/  UIMAD UR15, UR5, UR11, UR15 ;  /* 0x0000000b050f72a4 */ /* 0x000fe2000f8e020f */
[----:B------:R-:W-:Y:S01]  /*98b0*/  IMAD.WIDE.U32 R6, R6, UR5, R8 ;  /* 0x0000000506067c25 */ /* 0x000fe2000f8e0008 */
[----:B------:R-:W-:Y:S01]  /*98c0*/  SHF.R.S32.HI R4, RZ, 0x3, R4 ;  /* 0x00000003ff047819 */ /* 0x000fe20000011404 */
[----:B------:R-:W-:Y:S01]  /*98d0*/  USHF.R.S32.HI UR22, URZ, 0x1f, UR58 ;  /* 0x0000001f3f167899 */ /* 0x000fe2000801143a */
[----:B------:R-:W-:-:S02]  /*98e0*/  ULDC.64 UR18, c[0x0][0x468] ;  /* 0x00011a0000127ab9 */ /* 0x000fc40000000a00 */
[----:B------:R-:W-:Y:S01]  /*98f0*/  IMAD.U32 R5, RZ, RZ, UR15 ;  /* 0x0000000fff057e24 */ /* 0x000fe2000f8e00ff */
[----:B------:R-:W-:Y:S01]  /*9900*/  IADD3 R6, P0, R6, UR20, RZ ;  /* 0x0000001406067c10 */ /* 0x000fe2000ff1e0ff */
[C---:B------:R-:W-:Y:S01]  /*9910*/  VIADD R10, R4.reuse, 0x20 ;  /* 0x00000020040a7836 */ /* 0x040fe20000000000 */
[----:B------:R-:W-:Y:S01]  /*9920*/  ISETP.GE.AND P5, PT, R4, UR8, PT ;  /* 0x0000000804007c0c */ /* 0x000fe2000bfa6270 */
[----:B------:R-:W-:Y:S01]  /*9930*/  UIMAD UR15, UR22, UR18, URZ ;  /* 0x00000012160f72a4 */ /* 0x000fe2000f8e023f */
[----:B------:R-:W-:Y:S01]  /*9940*/  IADD3.X R7, R7, UR21, R5, P0, !PT ;  /* 0x0000001507077c10 */ /* 0x000fe200087fe405 */
[----:B------:R-:W-:Y:S01]  /*9950*/  IMAD.U32 R5, RZ, RZ, UR18 ;  /* 0x00000012ff057e24 */ /* 0x000fe2000f8e00ff */
[----:B------:R-:W-:Y:S01]  /*9960*/  ISETP.GE.AND P4, PT, R10, UR8, PT ;  /* 0x000000080a007c0c */ /* 0x000fe2000bf86270 */
[----:B--2---:R1:W2:Y:S01]  /*9970*/  LDS.128 R48, [R226+0x11000] ;  /* 0x01100000e2307984 */ /* 0x0042a20000000c00 */
[----:B------:R-:W-:Y:S01]  /*9980*/  UIMAD UR19, UR58, UR19, UR15 ;  /* 0x000000133a1372a4 */ /* 0x000fe2000f8e020f */
[----:B------:R-:W-:Y:S01]  /*9990*/  IMAD.WIDE.U32 R10, R5, UR58, R6 ;  /* 0x0000003a050a7c25 */ /* 0x000fe2000f8e0006 */
[----:B------:R-:W-:Y:S01]  /*99a0*/  SHF.R.S32.HI R68, RZ, 0x1f, R4 ;  /* 0x0000001fff447819 */ /* 0x000fe20000011404 */
[----:B------:R1:W3:Y:S03]  /*99b0*/  LDS.128 R44, [R226+0x13000] ;  /* 0x01300000e22c7984 */ /* 0x0002e60000000c00 */
[----:B------:R-:W-:Y:S01]  /*99c0*/  VIADD R14, R11, UR19 ;  /* 0x000000130b0e7c36 */ /* 0x000fe20008000000 */
[----:B------:R1:W4:Y:S04]  /*99d0*/  LDS.128 R40, [R226+0x15000] ;  /* 0x01500000e2287984 */ /* 0x0003280000000c00 */
[----:B------:R1:W1:Y:S04]  /*99e0*/  LDS.128 R36, [R226+0x17000] ;  /* 0x01700000e2247984 */ /* 0x0002680000000c00 */
[----:B------:R1:W1:Y:S04]  /*99f0*/  LDS.128 R64, [R226+0x19000] ;  /* 0x01900000e2407984 */ /* 0x0002680000000c00 */
[----:B------:R1:W1:Y:S04]  /*9a00*/  LDS.128 R60, [R226+0x1b000] ;  /* 0x01b00000e23c7984 */ /* 0x0002680000000c00 */
[----:B------:R1:W1:Y:S04]  /*9a10*/  LDS.128 R56, [R226+0x1d000] ;  /* 0x01d00000e2387984 */ /* 0x0002680000000c00 */
[----:B------:R1:W1:Y:S01]  /*9a20*/  LDS.128 R52, [R226+0x1f000] ;  /* 0x01f00000e2347984 */ /* 0x0002620000000c00 */
[----:B------:R-:W-:Y:S05]  /*9a30*/  @P5 BRA `(.L_x_247) ;  /* 0x0000000000585947 */ /* 0x000fea0003800000 */
[----:B------:R-:W-:Y:S01]  /*9a40*/  ULDC UR15, c[0x0][0x2d0] ;  /* 0x0000b400000f7ab9 */ /* 0x000fe20000000800 */
[----:B------:R-:W2:Y:S01]  /*9a50*/  LDS.128 R32, [R226+0x12000] ;  /* 0x01200000e2207984 */ /* 0x000ea20000000c00 */
[----:B------:R-:W-:Y:S01]  /*9a60*/  ISETP.GE.AND P3, PT, R228, UR15, PT ;  /* 0x0000000fe4007c0c */ /* 0x000fe2000bf66270 */
[----:B------:R-:W-:Y:S01]  /*9a70*/  IMAD R5, R68, UR10, RZ ;  /* 0x0000000a44057c24 */ /* 0x000fe2000f8e02ff */
[----:B------:R-:W-:Y:S01]  /*9a80*/  ISETP.GE.AND P2, PT, R16, UR15, PT ;  /* 0x0000000f10007c0c */ /* 0x000fe2000bf46270 */
[----:B------:R-:W3:Y:S01]  /*9a90*/  LDS.128 R28, [R226+0x14000] ;  /* 0x01400000e21c7984 */ /* 0x000ee20000000c00 */
[----:B------:R-:W-:Y:S01]  /*9aa0*/  IMAD.MOV.U32 R6, RZ, RZ, R10 ;  /* 0x000000ffff067224 */ /* 0x000fe200078e000a */
[----:B------:R-:W-:Y:S01]  /*9ab0*/  ISETP.GE.AND P1, PT, R17, UR15, PT ;  /* 0x0000000f11007c0c */ /* 0x000fe2000bf26270 */
[----:B------:R-:W-:Y:S01]  /*9ac0*/  IMAD.MOV.U32 R7, RZ, RZ, R14 ;  /* 0x000000ffff077224 */ /* 0x000fe200078e000e */
[----:B------:R-:W4:Y:S01]  /*9ad0*/  LDS.128 R24, [R226+0x16000] ;  /* 0x01600000e2187984 */ /* 0x000f220000000c00 */
[----:B------:R-:W-:Y:S01]  /*9ae0*/  IMAD R5, R4, UR11, R5 ;  /* 0x0000000b04057c24 */ /* 0x000fe2000f8e0205 */
[----:B------:R-:W-:Y:S01]  /*9af0*/  ISETP.GE.AND P0, PT, R18, UR15, PT ;  /* 0x0000000f12007c0c */ /* 0x000fe2000bf06270 */
[----:B------:R-:W-:Y:S01]  /*9b00*/  IMAD.WIDE.U32 R12, R4, UR10, R6 ;  /* 0x0000000a040c7c25 */ /* 0x000fe2000f8e0006 */
[----:B------:R-:W-:-:S02]  /*9b10*/  ULDC.64 UR18, c[0x0][0x3f0] ;  /* 0x0000fc0000127ab9 */ /* 0x000fc40000000a00 */
[----:B------:R-:W1:Y:S01]  /*9b20*/  @!P3 LDS.128 R20, [R226+0x10000] ;  /* 0x01000000e214b984 */ /* 0x000e620000000c00 */
[----:B------:R-:W-:Y:S01]  /*9b30*/  IMAD.IADD R5, R5, 0x1, R13 ;  /* 0x0000000105057824 */ /* 0x000fe200078e020d */
[----:B------:R-:W-:-:S04]  /*9b40*/  LEA R6, P6, R12, UR18, 0x1 ;  /* 0x000000120c067c11 */ /* 0x000fc8000f8c08ff */
[----:B------:R-:W-:-:S05]  /*9b50*/  LEA.HI.X R7, R12, UR19, R5, 0x1, P6 ;  /* 0x000000130c077c11 */ /* 0x000fca000b0f0c05 */
[----:B--2---:R2:W-:Y:S04]  /*9b60*/  @!P2 STG.E.128 desc[UR6][R6.64+0x80], R32 ;  /* 0x000080200600a986 */ /* 0x0045e8000c101d06 */
[----:B---3--:R2:W-:Y:S04]  /*9b70*/  @!P1 STG.E.128 desc[UR6][R6.64+0x100], R28 ;  /* 0x0001001c06009986 */ /* 0x0085e8000c101d06 */
[----:B----4-:R2:W-:Y:S04]  /*9b80*/  @!P0 STG.E.128 desc[UR6][R6.64+0x180], R24 ;  /* 0x0001801806008986 */ /* 0x0105e8000c101d06 */
[----:B-1----:R2:W-:Y:S02]  /*9b90*/  @!P3 STG.E.128 desc[UR6][R6.64], R20 ;  /* 0x000000140600b986 */ /* 0x0025e4000c101d06 */
.L_x_247:
[----:B------:R-:W-:Y:S05]  /*9ba0*/  BSYNC B0 ;  /* 0x0000000000007941 */ /* 0x000fea0003800000 */
.L_x_246:
[----:B------:R-:W-:Y:S04]  /*9bb0*/  BSSY B0, `(.L_x_248) ;  /* 0x0000016000007945 */ /* 0x000fe80003800000 */
[----:B------:R-:W-:Y:S05]  /*9bc0*/  @P4 BRA `(.L_x_249) ;  /* 0x0000000000504947 */ /* 0x000fea0003800000 */
[----:B------:R-:W-:Y:S01]  /*9bd0*/  IADD3 R5, P0, R4, 0x20, RZ ;  /* 0x0000002004057810 */ /* 0x000fe20007f1e0ff */
[----:B--2---:R-:W-:Y:S01]  /*9be0*/  IMAD.MOV.U32 R7, RZ, RZ, R14 ;  /* 0x000000ffff077224 */ /* 0x004fe200078e000e */
[----:B------:R-:W-:Y:S01]  /*9bf0*/  ULDC UR8, c[0x0][0x2d0] ;  /* 0x0000b40000087ab9 */ /* 0x000fe20000000800 */
[----:B------:R-:W-:Y:S01]  /*9c00*/  ULDC.64 UR18, c[0x0][0x3f0] ;  /* 0x0000fc0000127ab9 */ /* 0x000fe20000000a00 */
[----:B------:R-:W-:Y:S01]  /*9c10*/  ISETP.GE.AND P3, PT, R228, UR8, PT ;  /* 0x00000008e4007c0c */ /* 0x000fe2000bf66270 */
[----:B------:R-:W-:Y:S01]  /*9c20*/  IMAD.X R6, RZ, RZ, R68, P0 ;  /* 0x000000ffff067224 */ /* 0x000fe200000e0644 */
[----:B------:R-:W-:Y:S02]  /*9c30*/  ISETP.GE.AND P2, PT, R16, UR8, PT ;  /* 0x0000000810007c0c */ /* 0x000fe4000bf46270 */
[----:B------:R-:W-:Y:S01]  /*9c40*/  ISETP.GE.AND P1, PT, R17, UR8, PT ;  /* 0x0000000811007c0c */ /* 0x000fe2000bf26270 */
[----:B------:R-:W-:Y:S01]  /*9c50*/  IMAD R12, R6, UR10, RZ ;  /* 0x0000000a060c7c24 */ /* 0x000fe2000f8e02ff */
[----:B------:R-:W-:Y:S01]  /*9c60*/  ISETP.GE.AND P0, PT, R18, UR8, PT ;  /* 0x0000000812007c0c */ /* 0x000fe2000bf06270 */
[----:B------:R-:W-:-:S04]  /*9c70*/  IMAD.MOV.U32 R6, RZ, RZ, R10 ;  /* 0x000000ffff067224 */ /* 0x000fc800078e000a */
[----:B------:R-:W-:-:S04]  /*9c80*/  IMAD.WIDE.U32 R10, R5, UR10, R6 ;  /* 0x0000000a050a7c25 */ /* 0x000fc8000f8e0006 */
[----:B------:R-:W-:Y:S01]  /*9c90*/  IMAD R5, R5, UR11, R12 ;  /* 0x0000000b05057c24 */ /* 0x000fe2000f8e020c */
[----:B------:R-:W-:-:S03]  /*9ca0*/  LEA R6, P6, R10, UR18, 0x1 ;  /* 0x000000120a067c11 */ /* 0x000fc6000f8c08ff */
[----:B------:R-:W-:-:S05]  /*9cb0*/  IMAD.IADD R5, R5, 0x1, R11 ;  /* 0x0000000105057824 */ /* 0x000fca00078e020b */
[----:B------:R-:W-:-:S05]  /*9cc0*/  LEA.HI.X R7, R10, UR19, R5, 0x1, P6 ;  /* 0x000000130a077c11 */ /* 0x000fca000b0f0c05 */
[----:B------:R2:W-:Y:S04]  /*9cd0*/  @!P3 STG.E.128 desc[UR6][R6.64], R48 ;  /* 0x000000300600b986 */ /* 0x0005e8000c101d06 */
[----:B---3--:R2:W-:Y:S04]  /*9ce0*/  @!P2 STG.E.128 desc[UR6][R6.64+0x80], R44 ;  /* 0x0000802c0600a986 */ /* 0x0085e8000c101d06 */
[----:B----4-:R2:W-:Y:S04]  /*9cf0*/  @!P1 STG.E.128 desc[UR6][R6.64+0x100], R40 ;  /* 0x0001002806009986 */ /* 0x0105e8000c101d06 */
[----:B-1----:R2:W-:Y:S02]  /*9d00*/  @!P0 STG.E.128 desc[UR6][R6.64+0x180], R36 ;  /* 0x0001802406008986 */ /* 0x0025e4000c101d06 */
.L_x_249:
[----:B------:R-:W-:Y:S05]  /*9d10*/  BSYNC B0 ;  /* 0x0000000000007941 */ /* 0x000fea0003800000 */
.L_x_248:
[----:B--2---:R2:W1:Y:S01]  /*9d20*/  LDS.128 R28, [R226+0x18000] ;  /* 0x01800000e21c7984 */ /* 0x0044620000000c00 */
[----:B------:R-:W-:Y:S01]  /*9d30*/  IMAD.U32 R6, RZ, RZ, UR12 ;  /* 0x0000000cff067e24 */ /* 0x000fe2000f8e00ff */
[----:B------:R-:W-:Y:S01]  /*9d40*/  UIMAD UR9, UR9, UR12, URZ ;  /* 0x0000000c090972a4 */ /* 0x000fe2000f8e023f */
[----:B------:R-:W-:Y:S01]  /*9d50*/  BSSY B0, `(.L_x_250) ;  /* 0x0000023000007945 */ /* 0x000fe20003800000 */
[----:B------:R2:W1:Y:S01]  /*9d60*/  LDS.128 R24, [R226+0x1a000] ;  /* 0x01a00000e2187984 */ /* 0x0004620000000c00 */
[----:B------:R-:W-:Y:S01]  /*9d70*/  IMAD.WIDE.U32 R6, R6, UR5, R8 ;  /* 0x0000000506067c25 */ /* 0x000fe2000f8e0008 */
[----:B------:R-:W-:Y:S02]  /*9d80*/  UIMAD UR5, UR5, UR13, UR9 ;  /* 0x0000000d050572a4 */ /* 0x000fe4000f8e0209 */
[----:B------:R2:W1:Y:S01]  /*9d90*/  LDS.128 R20, [R226+0x1c000] ;  /* 0x01c00000e2147984 */ /* 0x0004620000000c00 */
[----:B------:R-:W-:Y:S01]  /*9da0*/  USHF.R.S32.HI UR10, URZ, 0x1f, UR58 ;  /* 0x0000001f3f0a7899 */ /* 0x000fe2000801143a */
[----:B------:R-:W-:Y:S01]  /*9db0*/  IADD3 R6, P0, R6, UR14, RZ ;  /* 0x0000000e06067c10 */ /* 0x000fe2000ff1e0ff */
[----:B------:R-:W-:Y:S01]  /*9dc0*/  ULDC.64 UR8, c[0x0][0x470] ;  /* 0x00011c0000087ab9 */ /* 0x000fe20000000a00 */
[----:B------:R2:W1:Y:S01]  /*9dd0*/  LDS.128 R12, [R226+0x1e000] ;  /* 0x01e00000e20c7984 */ /* 0x0004620000000c00 */
[----:B------:R-:W-:Y:S01]  /*9de0*/  IMAD.U32 R5, RZ, RZ, UR5 ;  /* 0x00000005ff057e24 */ /* 0x000fe2000f8e00ff */
[----:B------:R-:W-:-:S04]  /*9df0*/  UIMAD UR5, UR10, UR8, URZ ;  /* 0x000000080a0572a4 */ /* 0x000fc8000f8e023f */
        /* <DEDUP_REMOVED lines=20> */
[----:B-1----:R1:W-:Y:S04]  /*9f40*/  @!P3 STG.E.128 desc[UR6][R6.64], R28 ;  /* 0x0000001c0600b986 */ /* 0x0023e8000c101d06 */
[----:B------:R1:W-:Y:S04]  /*9f50*/  @!P2 STG.E.128 desc[UR6][R6.64+0x80], R24 ;  /* 0x000080180600a986 */ /* 0x0003e8000c101d06 */
[----:B------:R1:W-:Y:S04]  /*9f60*/  @!P1 STG.E.128 desc[UR6][R6.64+0x100], R20 ;  /* 0x0001001406009986 */ /* 0x0003e8000c101d06 */
[----:B------:R1:W-:Y:S02]  /*9f70*/  @!P0 STG.E.128 desc[UR6][R6.64+0x180], R12 ;  /* 0x0001800c06008986 */ /* 0x0003e4000c101d06 */
.L_x_251:
[----:B------:R-:W-:Y:S05]  /*9f80*/  BSYNC B0 ;  /* 0x0000000000007941 */ /* 0x000fea0003800000 */
.L_x_250:
[----:B------:R-:W-:Y:S05]  /*9f90*/  @P4 BRA `(.L_x_224) ;  /* 0x0000000000504947 */ /* 0x000fea0003800000 */
[----:B------:R-:W-:Y:S01]  /*9fa0*/  IADD3 R4, P0, R4, 0x20, RZ ;  /* 0x0000002004047810 */ /* 0x000fe20007f1e0ff */
[----:B-1----:R-:W-:Y:S01]  /*9fb0*/  IMAD.MOV.U32 R7, RZ, RZ, R5 ;  /* 0x000000ffff077224 */ /* 0x002fe200078e0005 */
[----:B------:R-:W-:Y:S01]  /*9fc0*/  ULDC UR5, c[0x0][0x2d0] ;  /* 0x0000b40000057ab9 */ /* 0x000fe20000000800 */
[----:B------:R-:W-:Y:S01]  /*9fd0*/  IMAD.MOV.U32 R6, RZ, RZ, R8 ;  /* 0x000000ffff067224 */ /* 0x000fe200078e0008 */
[----:B------:R-:W-:Y:S01]  /*9fe0*/  ISETP.GE.AND P2, PT, R16, UR5, PT ;  /* 0x0000000510007c0c */ /* 0x000fe2000bf46270 */
[----:B------:R-:W-:Y:S01]  /*9ff0*/  IMAD.X R9, RZ, RZ, R68, P0 ;  /* 0x000000ffff097224 */ /* 0x000fe200000e0644 */
[----:B------:R-:W-:Y:S01]  /*a000*/  ISETP.GE.AND P1, PT, R17, UR5, PT ;  /* 0x0000000511007c0c */ /* 0x000fe2000bf26270 */
[----:B------:R-:W-:Y:S01]  /*a010*/  IMAD.WIDE.U32 R6, R4, UR12, R6 ;  /* 0x0000000c04067c25 */ /* 0x000fe2000f8e0006 */
[----:B------:R-:W-:Y:S01]  /*a020*/  ISETP.GE.AND P3, PT, R228, UR5, PT ;  /* 0x00000005e4007c0c */ /* 0x000fe2000bf66270 */
[----:B------:R-:W-:Y:S01]  /*a030*/  ULDC.64 UR8, c[0x0][0x3f8] ;  /* 0x0000fe0000087ab9 */ /* 0x000fe20000000a00 */
[----:B------:R-:W-:Y:S01]  /*a040*/  ISETP.GE.AND P0, PT, R18, UR5, PT ;  /* 0x0000000512007c0c */ /* 0x000fe2000bf06270 */
[----:B------:R-:W-:-:S04]  /*a050*/  IMAD R5, R9, UR12, RZ ;  /* 0x0000000c09057c24 */ /* 0x000fc8000f8e02ff */
[----:B------:R-:W-:Y:S01]  /*a060*/  IMAD R5, R4, UR13, R5 ;  /* 0x0000000d04057c24 */ /* 0x000fe2000f8e0205 */
[----:B------:R-:W-:-:S03]  /*a070*/  LEA R4, P4, R6, UR8, 0x1 ;  /* 0x0000000806047c11 */ /* 0x000fc6000f8808ff */
[----:B------:R-:W-:-:S05]  /*a080*/  IMAD.IADD R5, R5, 0x1, R7 ;  /* 0x0000000105057824 */ /* 0x000fca00078e0207 */
[----:B------:R-:W-:-:S05]  /*a090*/  LEA.HI.X R5, R6, UR9, R5, 0x1, P4 ;  /* 0x0000000906057c11 */ /* 0x000fca000a0f0c05 */
[----:B------:R1:W-:Y:S04]  /*a0a0*/  @!P3 STG.E.128 desc[UR6][R4.64], R64 ;  /* 0x000000400400b986 */ /* 0x0003e8000c101d06 */
[----:B------:R1:W-:Y:S04]  /*a0b0*/  @!P2 STG.E.128 desc[UR6][R4.64+0x80], R60 ;  /* 0x0000803c0400a986 */ /* 0x0003e8000c101d06 */
[----:B------:R1:W-:Y:S04]  /*a0c0*/  @!P1 STG.E.128 desc[UR6][R4.64+0x100], R56 ;  /* 0x0001003804009986 */ /* 0x0003e8000c101d06 */
[----:B------:R1:W-:Y:S02]  /*a0d0*/  @!P0 STG.E.128 desc[UR6][R4.64+0x180], R52 ;  /* 0x0001803404008986 */ /* 0x0003e4000c101d06 */
.L_x_224:
[----:B------:R-:W-:Y:S05]  /*a0e0*/  BSYNC B1 ;  /* 0x0000000000017941 */ /* 0x000fea0003800000 */
.L_x_210:
[----:B------:R-:W-:Y:S01]  /*a0f0*/  R2UR UR8, R251 ;  /* 0x00000000fb0872ca */ /* 0x000fe200000e0000 */
[----:B------:R-:W-:Y:S01]  /*a100*/  ULDC UR5, c[0x0][0xc] ;  /* 0x0000030000057ab9 */ /* 0x000fe20000000800 */
[----:B------:R-:W-:Y:S02]  /*a110*/  UIADD3 UR61, UR61, 0x1, URZ ;  /* 0x000000013d3d7890 */ /* 0x000fe4000fffe03f */
[----:B------:R-:W-:-:S09]  /*a120*/  UIADD3 UR17, UR5, UR17, URZ ;  /* 0x0000001105117290 */ /* 0x000fd2000fffe03f */
[----:B------:R-:W-:-:S06]  /*a130*/  UISETP.GE.AND UP0, UPT, UR17, UR8, UPT ;  /* 0x000000081100728c */ /* 0x000fcc000bf06270 */
[----:B------:R-:W-:-:S13]  /*a140*/  PLOP3.LUT P0, PT, PT, PT, UP0, 0x80, 0x0 ;  /* 0x000000000000781c */ /* 0x000fda0003f0f008 */
[----:B------:R-:W-:Y:S05]  /*a150*/  @P0 BRA `(.L_x_252) ;  /* 0x0000000000040947 */ /* 0x000fea0003800000 */
[----:B------:R-:W-:Y:S05]  /*a160*/  BRA `(.L_x_253) ;  /* 0xffffff68003c7947 */ /* 0x000fea000383ffff */
.L_x_252:
[----:B------:R-:W-:Y:S05]  /*a170*/  EXIT ;  /* 0x000000000000794d */ /* 0x000fea0003800000 */
.L_x_254:
        /* <DEDUP_REMOVED lines=16> */
.L_x_1038:


//--------------------- .text._ZN5flash44flash_bwd_dq_dk_dv_loop_seqk_parallel_kernelI23Flash_bwd_kernel_traitsILi256ELi64ELi64ELi8ELi4ELi2ELi2ELb0ELb1EN7cutlass6half_tE19Flash_kernel_traitsILi256ELi64ELi64ELi8ES3_EELb0ELb1ELb0ELb0ELb0ELb1ELb0EEEvNS_16Flash_bwd_paramsE --------------------------
	.section	.text._ZN5flash44flash_bwd_dq_dk_dv_loop_seqk_parallel_kernelI23Flash_bwd_kernel_traitsILi256ELi64ELi64ELi8ELi4ELi2ELi2ELb0ELb1EN7cutlass6half_tE19Flash_kernel_traitsILi256ELi64ELi64ELi8ES3_EELb0ELb1ELb0ELb0ELb0ELb1ELb0EEEvNS_16Flash_bwd_paramsE,"ax",@progbits
	.align	128
        .global         _ZN5flash44flash_bwd_dq_dk_dv_loop_seqk_parallel_kernelI23Flash_bwd_kernel_traitsILi256ELi64ELi64ELi8ELi4ELi2ELi2ELb0ELb1EN7cutlass6half_tE19Flash_kernel_traitsILi256ELi64ELi64ELi8ES3_EELb0ELb1ELb0ELb0ELb0ELb1ELb0EEEvNS_16Flash_bwd_paramsE
        .type           _ZN5flash44flash_bwd_dq_dk_dv_loop_seqk_parallel_kernelI23Flash_bwd_kernel_traitsILi256ELi64ELi64ELi8ELi4ELi2ELi2ELb0ELb1EN7cutlass6half_tE19Flash_kernel_traitsILi256ELi64ELi64ELi8ES3_EELb0ELb1ELb0ELb0ELb0ELb1ELb0EEEvNS_16Flash_bwd_paramsE,@function
        .size           _ZN5flash44flash_bwd_dq_dk_dv_loop_seqk_parallel_kernelI23Flash_bwd_kernel_traitsILi256ELi64ELi64ELi8ELi4ELi2ELi2ELb0ELb1EN7cutlass6half_tE19Flash_kernel_traitsILi256ELi64ELi64ELi8ES3_EELb0ELb1ELb0ELb0ELb0ELb1ELb0EEEvNS_16Flash_bwd_paramsE,(.L_x_1039 - _ZN5flash44flash_bwd_dq_dk_dv_loop_seqk_parallel_kernelI23Flash_bwd_kernel_traitsILi256ELi64ELi64ELi8ELi4ELi2ELi2ELb0ELb1EN7cutlass6half_tE19Flash_kernel_traitsILi256ELi64ELi64ELi8ES3_EELb0ELb1ELb0ELb0ELb0ELb1ELb0EEEvNS_16Flash_bwd_paramsE)
        .other          _ZN5flash44flash_bwd_dq_dk_dv_loop_seqk_parallel_kernelI23Flash_bwd_kernel_traitsILi256ELi64ELi64ELi8ELi4ELi2ELi2ELb0ELb1EN7cutlass6half_tE19Flash_kernel_traitsILi256ELi64ELi64ELi8ES3_EELb0ELb1ELb0ELb0ELb0ELb1ELb0EEEvNS_16Flash_bwd_paramsE,@"STO_CUDA_ENTRY STV_DEFAULT"
_ZN5flash44flash_bwd_dq_dk_dv_loop_seqk_parallel_kernelI23Flash_bwd_kernel_traitsILi256ELi64ELi64ELi8ELi4ELi2ELi2ELb0ELb1EN7cutlass6half_tE19Flash_kernel_traitsILi256ELi64ELi64ELi8ES3_EELb0ELb1ELb0ELb0ELb0ELb1ELb0EEEvNS_16Flash_bwd_paramsE:
.text._ZN5flash44flash_bwd_dq_dk_dv_loop_seqk_parallel_kernelI23Flash_bwd_kernel_traitsILi256ELi64ELi64ELi8ELi4ELi2ELi2ELb0ELb1EN7cutlass6half_tE19Flash_kernel_traitsILi256ELi64ELi64ELi8ES3_EELb0ELb1ELb0ELb0ELb0ELb1ELb0EEEvNS_16Flash_bwd_paramsE:
        /* <DEDUP_REMOVED lines=15> */
[----:B------:R-:W-:Y:S02]  /*00f0*/  IMAD.MOV.U32 R226, RZ, RZ, 0x20 ;  /* 0x00000020ffe27424 */ /* 0x000fe400078e00ff */
[----:B------:R-:W-:Y:S02]  /*0100*/  IMAD.MOV.U32 R222, RZ, RZ, 0x40 ;  /* 0x00000040ffde7424 */ /* 0x000fe400078e00ff */
[----:B------:R-:W-:Y:S01]  /*0110*/  IMAD.MOV.U32 R238, RZ, RZ, -0x10 ;  /* 0xfffffff0ffee7424 */ /* 0x000fe200078e00ff */
[----:B------:R-:W3:Y:S08]  /*0120*/  S2UR UR57, SR_CTAID.Z ;  /* 0x00000000003979c3 */ /* 0x000ef00000002700 */
[----:B------:R-:W-:Y:S08]  /*0130*/  S2UR UR46, SR_CTAID.Y ;  /* 0x00000000002e79c3 */ /* 0x000ff00000002600 */
[----:B------:R-:W4:Y:S01]  /*0140*/  S2UR UR4, SR_CgaCtaId ;  /* 0x00000000000479c3 */ /* 0x000f220000008800 */
[----:B--2---:R-:W-:Y:S01]  /*0150*/  ULEA UR5, UR5, UR7, 0x18 ;  /* 0x0000000705057291 */ /* 0x004fe2000f8ec03f */
[----:B-1----:R-:W-:Y:S01]  /*0160*/  SHF.R.S32.HI R11, RZ, 0x1f, R15 ;  /* 0x0000001fff0b7819 */ /* 0x002fe2000001140f */
[----:B------:R-:W-:Y:S01]  /*0170*/  IMAD.SHL.U32 R248, R15, 0x2, RZ ;  /* 0x000000020ff87824 */ /* 0x000fe200078e00ff */
[----:B---3--:R-:W-:-:S02]  /*0180*/  USHF.R.S32.HI UR7, URZ, 0x1f, UR57 ;  /* 0x0000001f3f077899 */ /* 0x008fc40008011439 */
[CC--:B------:R-:W-:Y:S02]  /*0190*/  LEA.HI R5, R11.reuse, R15.reuse, RZ, 0x5 ;  /* 0x0000000f0b057211 */ /* 0x0c0fe400078f28ff */
[CC--:B------:R-:W-:Y:S02]  /*01a0*/  LEA.HI R9, R11.reuse, R15.reuse, RZ, 0x4 ;  /* 0x0000000f0b097211 */ /* 0x0c0fe400078f20ff */
[--C-:B------:R-:W-:Y:S02]  /*01b0*/  SHF.R.S32.HI R6, RZ, 0x5, R5.reuse ;  /* 0x00000005ff067819 */ /* 0x100fe40000011405 */
[----:B------:R-:W-:Y:S02]  /*01c0*/  SHF.R.S32.HI R0, RZ, 0x1f, R5 ;  /* 0x0000001fff007819 */ /* 0x000fe40000011405 */
[----:B------:R-:W-:Y:S02]  /*01d0*/  LEA.HI R17, R11, R15, RZ, 0x2 ;  /* 0x0000000f0b117211 */ /* 0x000fe400078f10ff */
[----:B------:R-:W-:-:S02]  /*01e0*/  LEA.HI R0, R0, R6, RZ, 0x2 ;  /* 0x0000000600007211 */ /* 0x000fc400078f10ff */
[----:B------:R-:W-:Y:S01]  /*01f0*/  LEA.HI R2, R5, R6, RZ, 0x1 ;  /* 0x0000000605027211 */ /* 0x000fe200078f08ff */
[----:B----4-:R-:W-:Y:S01]  /*0200*/  ULEA UR4, UR4, UR6, 0x18 ;  /* 0x0000000604047291 */ /* 0x010fe2000f8ec03f */
[----:B------:R-:W-:Y:S01]  /*0210*/  SHF.R.S32.HI R7, RZ, 0x4, R9 ;  /* 0x00000004ff077819 */ /* 0x000fe20000011409 */
[----:B------:R-:W-:Y:S01]  /*0220*/  USHF.R.S32.HI UR6, URZ, 0x1f, UR57 ;  /* 0x0000001f3f067899 */ /* 0x000fe20008011439 */
[--C-:B------:R-:W-:Y:S02]  /*0230*/  SHF.R.S32.HI R10, RZ, 0x2, R17.reuse ;  /* 0x00000002ff0a7819 */ /* 0x100fe40000011411 */
[----:B------:R-:W-:Y:S02]  /*0240*/  SHF.R.S32.HI R4, RZ, 0x1f, R17 ;  /* 0x0000001fff047819 */ /* 0x000fe40000011411 */
[----:B------:R-:W-:Y:S01]  /*0250*/  LOP3.LUT R3, R0, 0xfffffffc, RZ, 0xc0, !PT ;  /* 0xfffffffc00037812 */ /* 0x000fe200078ec0ff */
[----:B------:R-:W-:Y:S01]  /*0260*/  IMAD.U32 R252, RZ, RZ, UR6 ;  /* 0x00000006fffc7e24 */ /* 0x000fe2000f8e00ff */
[----:B------:R-:W-:Y:S01]  /*0270*/  LOP3.LUT R0, R2, 0xfffffffe, RZ, 0xc0, !PT ;  /* 0xfffffffe02007812 */ /* 0x000fe200078ec0ff */
[----:B------:R-:W-:Y:S01]  /*0280*/  UIADD3 UR6, UR5, 0x20000, URZ ;  /* 0x0002000005067890 */ /* 0x000fe2000fffe03f */
[----:B------:R-:W-:Y:S01]  /*0290*/  LEA.HI R8, R9, R7, RZ, 0x1 ;  /* 0x0000000709087211 */ /* 0x000fe200078f08ff */
[----:B------:R-:W-:Y:S01]  /*02a0*/  IMAD.IADD R218, R6, 0x1, -R3 ;  /* 0x0000000106da7824 */ /* 0x000fe200078e0a03 */
[----:B------:R-:W-:Y:S01]  /*02b0*/  LEA.HI R2, R4, R10, RZ, 0x3 ;  /* 0x0000000a04027211 */ /* 0x000fe200078f18ff */
[----:B------:R-:W-:Y:S01]  /*02c0*/  IMAD.IADD R224, R6, 0x1, -R0 ;  /* 0x0000000106e07824 */ /* 0x000fe200078e0a00 */
[----:B------:R-:W-:-:S02]  /*02d0*/  LOP3.LUT R4, R8, 0xfffffffe, RZ, 0xc0, !PT ;  /* 0xfffffffe08047812 */ /* 0x000fc400078ec0ff */
[----:B------:R-:W-:Y:S02]  /*02e0*/  LOP3.LUT R0, R2, 0xfffffff8, RZ, 0xc0, !PT ;  /* 0xfffffff802007812 */ /* 0x000fe400078ec0ff */
[-C--:B------:R-:W-:Y:S01]  /*02f0*/  LEA.HI R13, R11, R15.reuse, RZ, 0x3 ;  /* 0x0000000f0b0d7211 */ /* 0x080fe200078f18ff */
[----:B------:R-:W-:Y:S01]  /*0300*/  IMAD.IADD R12, R7, 0x1, -R4 ;  /* 0x00000001070c7824 */ /* 0x000fe200078e0a04 */
[----:B------:R-:W-:Y:S01]  /*0310*/  LOP3.LUT R2, R5, 0xffffffe0, RZ, 0xc0, !PT ;  /* 0xffffffe005027812 */ /* 0x000fe200078ec0ff */
[----:B------:R-:W-:Y:S01]  /*0320*/  IMAD.IADD R7, R10, 0x1, -R0 ;  /* 0x000000010a077824 */ /* 0x000fe200078e0a00 */
[----:B------:R-:W-:Y:S01]  /*0330*/  SHF.R.S32.HI R5, RZ, 0x3, R13 ;  /* 0x00000003ff057819 */ /* 0x000fe2000001140d */
[----:B------:R-:W-:Y:S01]  /*0340*/  IMAD.SHL.U32 R10, R12, 0x200, RZ ;  /* 0x000002000c0a7824 */ /* 0x000fe200078e00ff */
[----:B------:R-:W-:Y:S01]  /*0350*/  LOP3.LUT R0, R13, 0xfffffff8, RZ, 0xc0, !PT ;  /* 0xfffffff80d007812 */ /* 0x000fe200078ec0ff */
[----:B------:R-:W-:Y:S01]  /*0360*/  IMAD.IADD R2, R15, 0x1, -R2 ;  /* 0x000000010f027824 */ /* 0x000fe200078e0a02 */
[----:B------:R-:W-:Y:S01]  /*0370*/  LOP3.LUT R3, R9, 0xfffffff0, RZ, 0xc0, !PT ;  /* 0xfffffff009037812 */ /* 0x000fe200078ec0ff */
[----:B------:R-:W-:Y:S01]  /*0380*/  IMAD.SHL.U32 R5, R5, 0x40, RZ ;  /* 0x0000004005057824 */ /* 0x000fe200078e00ff */
[----:B------:R-:W-:Y:S01]  /*0390*/  LEA.HI R9, R11, R15, RZ, 0x6 ;  /* 0x0000000f0b097211 */ /* 0x000fe200078f30ff */
[C---:B------:R-:W-:Y:S01]  /*03a0*/  IMAD.IADD R0, R15.reuse, 0x1, -R0 ;  /* 0x000000010f007824 */ /* 0x040fe200078e0a00 */
[----:B------:R-:W-:Y:S01]  /*03b0*/  SHF.R.S32.HI R6, RZ, 0x1f, R2 ;  /* 0x0000001fff067819 */ /* 0x000fe20000011402 */
[----:B------:R-:W-:Y:S01]  /*03c0*/  IMAD.IADD R4, R15, 0x1, -R3 ;  /* 0x000000010f047824 */ /* 0x000fe200078e0a03 */
[----:B------:R-:W-:Y:S01]  /*03d0*/  LOP3.LUT R3, R5, 0x1c0, RZ, 0xc0, !PT ;  /* 0x000001c005037812 */ /* 0x000fe200078ec0ff */
[----:B------:R-:W-:Y:S01]  /*03e0*/  IMAD.SHL.U32 R5, R0, 0x8, RZ ;  /* 0x0000000800057824 */ /* 0x000fe200078e00ff */
[----:B------:R-:W-:-:S02]  /*03f0*/  LEA.HI R16, R6, R2, RZ, 0x2 ;  /* 0x0000000206107211 */ /* 0x000fc400078f10ff */
[----:B------:R-:W-:Y:S02]  /*0400*/  SHF.R.S32.HI R6, RZ, 0x1f, R4 ;  /* 0x0000001fff067819 */ /* 0x000fe40000011404 */
[----:B------:R-:W-:Y:S02]  /*0410*/  LOP3.LUT R2, R3, 0x38, R5, 0xf8, !PT ;  /* 0x0000003803027812 */ /* 0x000fe400078ef805 */
[----:B------:R-:W-:Y:S02]  /*0420*/  SHF.R.U32.HI R3, RZ, 0x3, R3 ;  /* 0x00000003ff037819 */ /* 0x000fe40000011603 */
[----:B------:R-:W-:Y:S02]  /*0430*/  LOP3.LUT P4, RZ, R0, 0x2, RZ, 0xc0, !PT ;  /* 0x0000000200ff7812 */ /* 0x000fe4000788c0ff */
[----:B------:R-:W-:Y:S02]  /*0440*/  LEA.HI R14, R6, R4, RZ, 0x3 ;  /* 0x00000004060e7211 */ /* 0x000fe400078f18ff */
[C---:B------:R-:W-:Y:S01]  /*0450*/  LOP3.LUT P3, RZ, R0.reuse, 0x4, RZ, 0xc0, !PT ;  /* 0x0000000400ff7812 */ /* 0x040fe2000786c0ff */
[----:B------:R-:W-:Y:S01]  /*0460*/  IMAD.SHL.U32 R0, R0, 0x40, RZ ;  /* 0x0000004000007824 */ /* 0x000fe200078e00ff */
[----:B------:R-:W-:Y:S01]  /*0470*/  LOP3.LUT R5, R2, R3, RZ, 0x3c, !PT ;  /* 0x0000000302057212 */ /* 0x000fe200078e3cff */
[----:B------:R-:W-:Y:S01]  /*0480*/  IMAD.SHL.U32 R2, R224, 0x10, RZ ;  /* 0x00000010e0027824 */ /* 0x000fe200078e00ff */
[----:B------:R-:W-:-:S02]  /*0490*/  LOP3.LUT R3, R14, 0xfffffff8, RZ, 0xc0, !PT ;  /* 0xfffffff80e037812 */ /* 0x000fc400078ec0ff */
[----:B------:R-:W-:Y:S02]  /*04a0*/  LOP3.LUT R0, R0, 0x1c0, RZ, 0xc0, !PT ;  /* 0x000001c000007812 */ /* 0x000fe400078ec0ff */
[----:B------:R-:W-:Y:S01]  /*04b0*/  LEA.HI R6, R11, R15, RZ, 0x7 ;  /* 0x0000000f0b067211 */ /* 0x000fe200078f38ff */
[----:B------:R-:W-:Y:S01]  /*04c0*/  IMAD.IADD R8, R4, 0x1, -R3 ;  /* 0x0000000104087824 */ /* 0x000fe200078e0a03 */
[C---:B------:R-:W-:Y:S02]  /*04d0*/  LOP3.LUT R3, R0.reuse, 0x8, R13, 0xf8, !PT ;  /* 0x0000000800037812 */ /* 0x040fe400078ef80d */
[----:B------:R-:W-:Y:S02]  /*04e0*/  LOP3.LUT R4, R0, 0x10, R2, 0xf8, !PT ;  /* 0x0000001000047812 */ /* 0x000fe400078ef802 */
[----:B------:R-:W-:Y:S02]  /*04f0*/  SHF.R.U32.HI R219, RZ, 0x3, R0 ;  /* 0x00000003ffdb7819 */ /* 0x000fe40000011600 */
[----:B------:R-:W-:-:S02]  /*0500*/  LOP3.LUT R0, R7, 0x1, RZ, 0xc0, !PT ;  /* 0x0000000107007812 */ /* 0x000fc400078ec0ff */
[----:B------:R-:W-:Y:S02]  /*0510*/  SHF.R.S32.HI R6, RZ, 0x7, R6 ;  /* 0x00000007ff067819 */ /* 0x000fe40000011406 */
[----:B------:R-:W-:Y:S02]  /*0520*/  ISETP.NE.U32.AND P0, PT, R0, 0x1, PT ;  /* 0x000000010000780c */ /* 0x000fe40003f05070 */
[----:B------:R-:W-:Y:S01]  /*0530*/  SHF.R.S32.HI R0, RZ, 0x6, R9 ;  /* 0x00000006ff007819 */ /* 0x000fe20000011409 */
[----:B------:R-:W-:Y:S01]  /*0540*/  IMAD R2, R6, 0x800, R10 ;  /* 0x0000080006027824 */ /* 0x000fe200078e020a */
[----:B------:R-:W-:Y:S02]  /*0550*/  LOP3.LUT R3, R3, R219, RZ, 0x3c, !PT ;  /* 0x000000db03037212 */ /* 0x000fe400078e3cff */
[----:B------:R-:W-:Y:S01]  /*0560*/  LOP3.LUT R13, R4, 0x8, R13, 0xf8, !PT ;  /* 0x00000008040d7812 */ /* 0x000fe200078ef80d */
[C---:B------:R-:W-:Y:S01]  /*0570*/  IMAD R231, R0.reuse, 0x200, R5 ;  /* 0x0000020000e77824 */ /* 0x040fe200078e0205 */
[C---:B------:R-:W-:Y:S01]  /*0580*/  R2P PR, R7.reuse, 0x6 ;  /* 0x0000000607007804 */ /* 0x040fe20000000000 */
[----:B------:R-:W-:Y:S01]  /*0590*/  IMAD.SHL.U32 R5, R0, 0x8, RZ ;  /* 0x0000000800057824 */ /* 0x000fe200078e00ff */
[C---:B------:R-:W-:Y:S01]  /*05a0*/  LOP3.LUT P6, RZ, R8.reuse, 0x2, RZ, 0xc0, !PT ;  /* 0x0000000208ff7812 */ /* 0x040fe200078cc0ff */
[----:B------:R-:W-:Y:S01]  /*05b0*/  IMAD.SHL.U32 R0, R7, 0x40, RZ ;  /* 0x0000004007007824 */ /* 0x000fe200078e00ff */
[----:B------:R-:W-:Y:S01]  /*05c0*/  LOP3.LUT P5, RZ, R8, 0x4, RZ, 0xc0, !PT ;  /* 0x0000000408ff7812 */ /* 0x000fe200078ac0ff */
[----:B------:R-:W-:Y:S01]  /*05d0*/  IMAD.IADD R3, R2, 0x1, R3 ;  /* 0x0000000102037824 */ /* 0x000fe200078e0203 */
[----:B------:R-:W-:Y:S01]  /*05e0*/  LOP3.LUT R2, R17, 0x7ffffffc, RZ, 0xc0, !PT ;  /* 0x7ffffffc11027812 */ /* 0x000fe200078ec0ff */
[----:B------:R-:W-:Y:S01]  /*05f0*/  IMAD.SHL.U32 R4, R6, 0x20, RZ ;  /* 0x0000002006047824 */ /* 0x000fe200078e00ff */
[----:B------:R-:W-:Y:S01]  /*0600*/  LOP3.LUT R0, R0, 0x1c0, RZ, 0xc0, !PT ;  /* 0x000001c000007812 */ /* 0x000fe200078ec0ff */
[----:B------:R-:W-:Y:S01]  /*0610*/  IMAD.SHL.U32 R6, R12, 0x20, RZ ;  /* 0x000000200c067824 */ /* 0x000fe200078e00ff */
[----:B------:R-:W-:Y:S01]  /*0620*/  LOP3.LUT R219, R10, R13, R219, 0xf6, !PT ;  /* 0x0000000d0adb7212 */ /* 0x000fe200078ef6db */
[----:B------:R-:W-:Y:S01]  /*0630*/  IMAD.IADD R9, R15, 0x1, -R2 ;  /* 0x000000010f097824 */ /* 0x000fe200078e0a02 */
[----:B------:R-:W-:Y:S01]  /*0640*/  LOP3.LUT R2, R5, 0x18, RZ, 0xc0, !PT ;  /* 0x0000001805027812 */ /* 0x000fe200078ec0ff */
[----:B------:R-:W-:Y:S01]  /*0650*/  IMAD.SHL.U32 R3, R3, 0x2, RZ ;  /* 0x0000000203037824 */ /* 0x000fe200078e00ff */
[----:B------:R-:W-:-:S02]  /*0660*/  SHF.R.U32.HI R5, RZ, 0x3, R0 ;  /* 0x00000003ff057819 */ /* 0x000fc40000011600 */
[----:B------:R-:W-:Y:S02]  /*0670*/  LOP3.LUT R248, R4, 0x6, R248, 0xf8, !PT ;  /* 0x0000000604f87812 */ /* 0x000fe400078ef8f8 */
[----:B------:R-:W-:Y:S02]  /*0680*/  LOP3.LUT R4, R0, 0x20, R4, 0xf8, !PT ;  /* 0x0000002000047812 */ /* 0x000fe400078ef804 */
[----:B------:R-:W-:Y:S01]  /*0690*/  LOP3.LUT R7, R5, R0, R2, 0x1e, !PT ;  /* 0x0000000005077212 */ /* 0x000fe200078e1e02 */
[----:B------:R-:W-:Y:S01]  /*06a0*/  IMAD.SHL.U32 R0, R9, 0x2, RZ ;  /* 0x0000000209007824 */ /* 0x000fe200078e00ff */
[----:B------:R-:W-:Y:S01]  /*06b0*/  LOP3.LUT R11, R2, 0x20, R6, 0xf8, !PT ;  /* 0x00000020020b7812 */ /* 0x000fe200078ef806 */
[----:B------:R-:W-:Y:S01]  /*06c0*/  IMAD.SHL.U32 R6, R8, 0x40, RZ ;  /* 0x0000004008067824 */ /* 0x000fe200078e00ff */
[----:B------:R-:W-:Y:S01]  /*06d0*/  LOP3.LUT R5, R4, R5, RZ, 0x3c, !PT ;  /* 0x0000000504057212 */ /* 0x000fe200078e3cff */
[--C-:B------:R-:W-:Y:S01]  /*06e0*/  IMAD R4, R218, 0x400, R0.reuse ;  /* 0x00000400da047824 */ /* 0x100fe200078e0200 */
[----:B------:R-:W-:Y:S01]  /*06f0*/  SEL R216, R222, 0xffffffc0, !P3 ;  /* 0xffffffc0ded87807 */ /* 0x000fe20005800000 */
[----:B------:R-:W-:Y:S01]  /*0700*/  IMAD R2, R224, 0x400, R0 ;  /* 0x00000400e0027824 */ /* 0x000fe200078e0200 */
[----:B------:R-:W-:Y:S01]  /*0710*/  LOP3.LUT R0, R6, 0x1c0, RZ, 0xc0, !PT ;  /* 0x000001c006007812 */ /* 0x000fe200078ec0ff */
[----:B------:R-:W-:Y:S01]  /*0720*/  IMAD.IADD R237, R4, 0x1, R5 ;  /* 0x0000000104ed7824 */ /* 0x000fe200078e0205 */
[----:B------:R-:W-:Y:S01]  /*0730*/  SEL R222, R222, 0xffffffc0, !P5 ;  /* 0xffffffc0dede7807 */ /* 0x000fe20006800000 */
[----:B------:R-:W-:Y:S01]  /*0740*/  IMAD.SHL.U32 R4, R12, 0x8, RZ ;  /* 0x000000080c047824 */ /* 0x000fe200078e00ff */
[----:B------:R-:W-:Y:S01]  /*0750*/  SEL R238, R238, 0x10, !P0 ;  /* 0x00000010eeee7807 */ /* 0x000fe20004000000 */
[----:B------:R-:W-:Y:S01]  /*0760*/  IMAD.IADD R244, R2, 0x1, R7 ;  /* 0x0000000102f47824 */ /* 0x000fe200078e0207 */
[----:B------:R-:W-:Y:S01]  /*0770*/  SHF.R.U32.HI R2, RZ, 0x3, R0 ;  /* 0x00000003ff027819 */ /* 0x000fe20000011600 */
[----:B------:R-:W-:Y:S01]  /*0780*/  IMAD.SHL.U32 R5, R14, 0x40, RZ ;  /* 0x000000400e057824 */ /* 0x000fe200078e00ff */
[----:B------:R-:W-:-:S02]  /*0790*/  LOP3.LUT R6, R0, 0x8, R4, 0xf8, !PT ;  /* 0x0000000800067812 */ /* 0x000fc400078ef804 */
[----:B------:R-:W-:Y:S02]  /*07a0*/  SHF.R.S32.HI R4, RZ, 0x2, R16 ;  /* 0x00000002ff047819 */ /* 0x000fe40000011410 */
[----:B------:R-:W-:Y:S02]  /*07b0*/  LOP3.LUT R7, R2, R11, R0, 0x1e, !PT ;  /* 0x0000000b02077212 */ /* 0x000fe400078e1e00 */
[----:B------:R-:W-:Y:S01]  /*07c0*/  LOP3.LUT R0, R5, 0xfffffe00, RZ, 0xc0, !PT ;  /* 0xfffffe0005007812 */ /* 0x000fe200078ec0ff */
[----:B------:R-:W-:Y:S01]  /*07d0*/  IMAD R249, R218, 0x10, R4 ;  /* 0x00000010daf97824 */ /* 0x000fe200078e0204 */
[----:B------:R-:W-:Y:S01]  /*07e0*/  LOP3.LUT R2, R6, R2, RZ, 0x3c, !PT ;  /* 0x0000000206027212 */ /* 0x000fe200078e3cff */
[----:B------:R-:W-:Y:S01]  /*07f0*/  IMAD.U32 R4, RZ, RZ, UR7 ;  /* 0x00000007ff047e24 */ /* 0x000fe2000f8e00ff */
[----:B------:R-:W-:Y:S01]  /*0800*/  USHF.L.U32 UR7, UR46, 0x7, URZ ;  /* 0x000000072e077899 */ /* 0x000fe2000800063f */
[--C-:B------:R-:W-:Y:S01]  /*0810*/  IMAD R218, R218, 0x400, R0.reuse ;  /* 0x00000400dada7824 */ /* 0x100fe200078e0200 */
[----:B------:R-:W-:Y:S01]  /*0820*/  LEA R237, R237, UR5, 0x1 ;  /* 0x00000005eded7c11 */ /* 0x000fe2000f8e08ff */
[----:B------:R-:W-:Y:S01]  /*0830*/  IMAD R224, R224, 0x400, R0 ;  /* 0x00000400e0e07824 */ /* 0x000fe200078e0200 */
[----:B------:R-:W-:Y:S01]  /*0840*/  LEA R219, R219, UR5, 0x1 ;  /* 0x00000005dbdb7c11 */ /* 0x000fe2000f8e08ff */
[----:B------:R-:W-:Y:S01]  /*0850*/  IMAD.IADD R218, R218, 0x1, R2 ;  /* 0x00000001dada7824 */ /* 0x000fe200078e0202 */
[----:B------:R-:W-:Y:S01]  /*0860*/  LOP3.LUT R0, R7, R0, RZ, 0xfc, !PT ;  /* 0x0000000007007212 */ /* 0x000fe200078efcff */
[----:B------:R-:W-:Y:S01]  /*0870*/  IMAD.IADD R224, R2, 0x1, R224 ;  /* 0x0000000102e07824 */ /* 0x000fe200078e02e0 */
[----:B------:R-:W-:Y:S01]  /*0880*/  LEA R231, R231, UR5, 0x1 ;  /* 0x00000005e7e77c11 */ /* 0x000fe2000f8e08ff */
[----:B------:R-:W-:Y:S01]  /*0890*/  IMAD.U32 R2, RZ, RZ, UR7 ;  /* 0x00000007ff027e24 */ /* 0x000fe2000f8e00ff */
[----:B------:R-:W-:Y:S01]  /*08a0*/  USHF.R.S32.HI UR7, URZ, 0x1f, UR46 ;  /* 0x0000001f3f077899 */ /* 0x000fe2000801142e */
[----:B------:R-:W-:Y:S01]  /*08b0*/  LEA R218, R218, UR5, 0x1 ;  /* 0x00000005dada7c11 */ /* 0x000fe2000f8e08ff */
[C---:B------:R-:W-:Y:S01]  /*08c0*/  VIADD R236, R237.reuse, 0x20 ;  /* 0x00000020edec7836 */ /* 0x040fe20000000000 */
[----:B------:R-:W-:Y:S01]  /*08d0*/  LEA R224, R224, UR6, 0x1 ;  /* 0x00000006e0e07c11 */ /* 0x000fe2000f8e08ff */
[----:B------:R-:W-:Y:S01]  /*08e0*/  @P1 VIADD R236, R237, 0xffffffe0 ;  /* 0xffffffe0edec1836 */ /* 0x000fe20000000000 */
[----:B------:R-:W-:Y:S01]  /*08f0*/  LEA R0, R0, UR5, 0x1 ;  /* 0x0000000500007c11 */ /* 0x000fe2000f8e08ff */
[----:B------:R-:W-:Y:S01]  /*0900*/  IMAD.U32 R2, RZ, RZ, UR7 ;  /* 0x00000007ff027e24 */ /* 0x000fe2000f8e00ff */
[----:B------:R-:W-:Y:S01]  /*0910*/  UIADD3 UR7, UR5, 0x10000, URZ ;  /* 0x0001000005077890 */ /* 0x000fe2000fffe03f */
[----:B------:R-:W-:Y:S01]  /*0920*/  SEL R2, R226, 0xffffffe0, !P4 ;  /* 0xffffffe0e2027807 */ /* 0x000fe20006000000 */
[----:B------:R-:W-:Y:S01]  /*0930*/  IMAD.IADD R225, R222, 0x1, R224 ;  /* 0x00000001dee17824 */ /* 0x000fe200078e02e0 */
[----:B------:R-:W-:Y:S01]  /*0940*/  SEL R226, R226, 0xffffffe0, !P6 ;  /* 0xffffffe0e2e27807 */ /* 0x000fe20007000000 */
[----:B------:R-:W-:-:S02]  /*0950*/  IMAD.IADD R221, R216, 0x1, R219 ;  /* 0x00000001d8dd7824 */ /* 0x000fc400078e02db */
[----:B------:R-:W-:Y:S01]  /*0960*/  VIADD R217, R3, UR7 ;  /* 0x0000000703d97c36 */ /* 0x000fe20008000000 */
[----:B------:R-:W-:Y:S01]  /*0970*/  LEA R244, R244, UR7, 0x1 ;  /* 0x00000007f4f47c11 */ /* 0x000fe2000f8e08ff */
[----:B------:R-:W-:Y:S01]  /*0980*/  IMAD.IADD R220, R218, 0x1, R226 ;  /* 0x00000001dadc7824 */ /* 0x000fe200078e02e2 */
[----:B------:R-:W-:Y:S01]  /*0990*/  ULDC.64 UR6, c[0x0][0x208] ;  /* 0x0000820000067ab9 */ /* 0x000fe20000000a00 */
[C---:B------:R-:W-:Y:S02]  /*09a0*/  IMAD.IADD R2, R217.reuse, 0x1, R2 ;  /* 0x00000001d9027824 */ /* 0x040fe400078e0202 */
[----:B------:R-:W-:Y:S02]  /*09b0*/  IMAD.IADD R217, R217, 0x1, R216 ;  /* 0x00000001d9d97824 */ /* 0x000fe400078e02d8 */
[----:B------:R-:W-:Y:S02]  /*09c0*/  IMAD.IADD R239, R237, 0x1, R238 ;  /* 0x00000001edef7824 */ /* 0x000fe400078e02ee */
[----:B------:R-:W-:-:S02]  /*09d0*/  VIADD R245, R244, 0x40 ;  /* 0x00000040f4f57836 */ /* 0x000fc40000000000 */
[----:B------:R-:W-:Y:S02]  /*09e0*/  IMAD.IADD R223, R218, 0x1, R222 ;  /* 0x00000001dadf7824 */ /* 0x000fe400078e02de */
[----:B------:R-:W-:Y:S02]  /*09f0*/  IMAD.IADD R227, R226, 0x1, R224 ;  /* 0x00000001e2e37824 */ /* 0x000fe400078e02e0 */
[----:B------:R-:W-:Y:S02]  /*0a00*/  IMAD.IADD R216, R2, 0x1, R216 ;  /* 0x0000000102d87824 */ /* 0x000fe400078e02d8 */
[----:B------:R-:W-:Y:S02]  /*0a10*/  @P2 VIADD R245, R244, 0xffffffc0 ;  /* 0xffffffc0f4f52836 */ /* 0x000fe40000000000 */
[----:B------:R-:W-:Y:S02]  /*0a20*/  IMAD.IADD R238, R238, 0x1, R236 ;  /* 0x00000001eeee7824 */ /* 0x000fe400078e02ec */
[----:B------:R-:W-:-:S02]  /*0a30*/  IMAD.IADD R222, R220, 0x1, R222 ;  /* 0x00000001dcde7824 */ /* 0x000fc400078e02de */
[----:B------:R-:W-:-:S07]  /*0a40*/  IMAD.IADD R226, R226, 0x1, R225 ;  /* 0x00000001e2e27824 */ /* 0x000fce00078e02e1 */
.L_x_283:
        /* <DEDUP_REMOVED lines=16> */
[----:B-1----:R-:W-:Y:S01]  /*0b50*/  IMAD.U32 R4, RZ, RZ, UR10 ;  /* 0x0000000aff047e24 */ /* 0x002fe2000f8e00ff */
[----:B------:R-:W-:-:S02]  /*0b60*/  @UP4 UIADD3 UR12, UP1, UR17, UR12, URZ ;  /* 0x0000000c110c4290 */ /* 0x000fc4000ff3e03f */
[----:B------:R-:W-:Y:S01]  /*0b70*/  UIADD3.X UR8, UR5, UR15, URZ, UP2, !UPT ;  /* 0x0000000f05087290 */ /* 0x000fe200097fe43f */
[----:B------:R-:W-:Y:S01]  /*0b80*/  IMAD.U32 R5, RZ, RZ, UR11 ;  /* 0x0000000bff057e24 */ /* 0x000fe2000f8e00ff */
[----:B------:R-:W-:Y:S01]  /*0b90*/  UISETP.NE.AND.EX UP2, UPT, UR15, URZ, UPT, UP0 ;  /* 0x0000003f0f00728c */ /* 0x000fe2000bf45300 */
[----:B------:R-:W-:Y:S02]  /*0ba0*/  ULDC.U8 UR18, c[0x0][0x3c2] ;  /* 0x0000f08000127ab9 */ /* 0x000fe40000000000 */
[----:B------:R-:W-:Y:S01]  /*0bb0*/  ULDC.64 UR14, c[0x0][0x2f8] ;  /* 0x0000be00000e7ab9 */ /* 0x000fe20000000a00 */
[----:B------:R-:W-:Y:S01]  /*0bc0*/  @UP4 UIADD3.X UR13, UR5, UR13, URZ, UP1, !UPT ;  /* 0x0000000d050d4290 */ /* 0x000fe20008ffe43f */
[----:B------:R-:W-:Y:S01]  /*0bd0*/  IMAD.U32 R6, RZ, RZ, UR12 ;  /* 0x0000000cff067e24 */ /* 0x000fe2000f8e00ff */
[----:B------:R-:W-:Y:S01]  /*0be0*/  UISETP.NE.AND UP1, UPT, UR18, URZ, UPT ;  /* 0x0000003f1200728c */ /* 0x000fe2000bf25270 */
[----:B------:R-:W-:Y:S01]  /*0bf0*/  PLOP3.LUT P3, PT, PT, PT, UP2, 0x80, 0x0 ;  /* 0x000000000000781c */ /* 0x000fe20003f6f028 */
[----:B------:R-:W-:Y:S01]  /*0c00*/  UISETP.EQ.U32.AND UP4, UPT, UR14, URZ, UPT ;  /* 0x0000003f0e00728c */ /* 0x000fe2000bf82070 */
[----:B--2---:R1:W2:Y:S01]  /*0c10*/  @P0 LDG.E R8, desc[UR6][R4.64] ;  /* 0x0000000604080981 */ /* 0x0042a2000c1e1900 */
[----:B------:R-:W-:Y:S01]  /*0c20*/  IMAD.U32 R7, RZ, RZ, UR13 ;  /* 0x0000000dff077e24 */ /* 0x000fe2000f8e00ff */
[----:B------:R-:W-:Y:S01]  /*0c30*/  @!UP3 ULDC.64 UR10, c[0x0][0x318] ;  /* 0x0000c600000abab9 */ /* 0x000fe20000000a00 */
[----:B------:R-:W-:-:S03]  /*0c40*/  UISETP.EQ.OR.EX UP4, UPT, UR15, URZ, !UP1, UP4 ;  /* 0x0000003f0f00728c */ /* 0x000fc6000cf82740 */
[----:B---3--:R-:W3:Y:S03]  /*0c50*/  @P1 LDG.E R10, desc[UR6][R6.64] ;  /* 0x00000006060a1981 */ /* 0x008ee6000c1e1900 */
[----:B------:R-:W-:Y:S01]  /*0c60*/  PLOP3.LUT P2, PT, PT, PT, UP4, 0x80, 0x0 ;  /* 0x000000000000781c */ /* 0x000fe20003f4f048 */
[----:B-1----:R-:W-:Y:S01]  /*0c70*/  IMAD.U32 R5, RZ, RZ, UR8 ;  /* 0x00000008ff057e24 */ /* 0x002fe2000f8e00ff */
[----:B------:R-:W-:Y:S01]  /*0c80*/  UIADD3 UR8, UP0, UR17, UR14, URZ ;  /* 0x0000000e11087290 */ /* 0x000fe2000ff1e03f */
[----:B------:R-:W-:-:S03]  /*0c90*/  IMAD.U32 R4, RZ, RZ, UR16 ;  /* 0x00000010ff047e24 */ /* 0x000fc6000f8e00ff */
[----:B------:R-:W-:Y:S02]  /*0ca0*/  UIADD3.X UR5, UR5, UR15, URZ, UP0, !UPT ;  /* 0x0000000f05057290 */ /* 0x000fe400087fe43f */
[----:B----4-:R-:W4:Y:S04]  /*0cb0*/  @P3 LDG.E R9, desc[UR6][R4.64] ;  /* 0x0000000604093981 */ /* 0x010f28000c1e1900 */
[----:B-----5:R1:W5:Y:S02]  /*0cc0*/  @P3 LDG.E R6, desc[UR6][R4.64+0x4] ;  /* 0x0000040604063981 */ /* 0x020364000c1e1900 */
[----:B-1----:R-:W-:Y:S01]  /*0cd0*/  IMAD.U32 R4, RZ, RZ, UR8 ;  /* 0x00000008ff047e24 */ /* 0x002fe2000f8e00ff */
[----:B------:R-:W-:Y:S01]  /*0ce0*/  UMOV UR18, URZ ;  /* 0x0000003f00127c82 */ /* 0x000fe20008000000 */
        /* <DEDUP_REMOVED lines=11> */
[----:B------:R-:W-:-:S02]  /*0da0*/  ISETP.NE.U32.AND P0, PT, RZ, UR14, PT ;  /* 0x0000000eff007c0c */ /* 0x000fc4000bf05070 */
[----:B---3--:R-:W-:Y:S02]  /*0db0*/  @P1 R2UR UR18, R10 ;  /* 0x000000000a1212ca */ /* 0x008fe400000e0000 */
[----:B------:R-:W-:-:S11]  /*0dc0*/  ISETP.NE.AND.EX P0, PT, RZ, UR15, PT, P0 ;  /* 0x0000000fff007c0c */ /* 0x000fd6000bf05300 */
        /* <DEDUP_REMOVED lines=11> */
.L_x_255:
        /* <DEDUP_REMOVED lines=11> */
[----:B------:R-:W-:-:S03]  /*0f30*/  UIMAD.WIDE.U32 UR20, UR46, UR10, URZ ;  /* 0x0000000a2e1472a5 */ /* 0x000fc6000f8e003f */
[----:B------:R-:W2:Y:S01]  /*0f40*/  S2UR UR14, SR_CTAID.X ;  /* 0x00000000000e79c3 */ /* 0x000ea20000002500 */
[----:B------:R-:W-:Y:S02]  /*0f50*/  UIMAD UR10, UR59, UR10, URZ ;  /* 0x0000000a3b0a72a4 */ /* 0x000fe4000f8e023f */
[----:B------:R-:W-:Y:S02]  /*0f60*/  UISETP.NE.AND UP1, UPT, UR29, -0x1, UPT ;  /* 0xffffffff1d00788c */ /* 0x000fe4000bf25270 */
[----:B------:R-:W-:Y:S01]  /*0f70*/  UIMAD UR33, UR46, UR11, UR10 ;  /* 0x0000000b2e2172a4 */ /* 0x000fe2000f8e020a */
[----:B------:R-:W-:Y:S02]  /*0f80*/  ULDC.64 UR40, c[0x0][0x240] ;  /* 0x0000900000287ab9 */ /* 0x000fe40000000a00 */
[----:B------:R-:W-:Y:S01]  /*0f90*/  @!UP0 ULDC.64 UR10, c[0x0][0x418] ;  /* 0x00010600000a8ab9 */ /* 0x000fe20000000a00 */
[----:B------:R-:W-:Y:S01]  /*0fa0*/  ULDC UR60, c[0x0][0x2d4] ;  /* 0x0000b500003c7ab9 */ /* 0x000fe20000000800 */
[----:B------:R-:W-:Y:S01]  /*0fb0*/  ULDC UR26, c[0x0][0x2dc] ;  /* 0x0000b700001a7ab9 */ /* 0x000fe20000000800 */
[----:B------:R-:W-:Y:S01]  /*0fc0*/  ULDC UR61, c[0x0][0x270] ;  /* 0x00009c00003d7ab9 */ /* 0x000fe20000000800 */
[----:B------:R-:W-:-:S02]  /*0fd0*/  @!UP0 UIMAD.WIDE.U32 UR34, UR46, UR10, URZ ;  /* 0x0000000a2e2282a5 */ /* 0x000fc4000f8e003f */
[----:B------:R-:W-:Y:S01]  /*0fe0*/  @UP1 UIADD3 UR16, UR18, UR29, URZ ;  /* 0x0000001d12101290 */ /* 0x000fe2000fffe03f */
[----:B-1----:R-:W-:Y:S01]  /*0ff0*/  IABS R8, R9 ;  /* 0x0000000900087213 */ /* 0x002fe20000000000 */
[----:B------:R-:W-:Y:S01]  /*1000*/  USHF.R.S32.HI UR43, URZ, 0x1f, UR60 ;  /* 0x0000001f3f2b7899 */ /* 0x000fe2000801143c */
[----:B------:R-:W-:Y:S01]  /*1010*/  ISETP.NE.AND P3, PT, R9, RZ, PT ;  /* 0x000000ff0900720c */ /* 0x000fe20003f65270 */
[----:B------:R-:W-:Y:S01]  /*1020*/  UIMAD UR50, UR57, UR26, URZ ;  /* 0x0000001a393272a4 */ /* 0x000fe2000f8e023f */
[----:B------:R-:W1:Y:S01]  /*1030*/  I2F.RP R4, R8 ;  /* 0x0000000800047306 */ /* 0x000e620000209400 */
[----:B------:R-:W-:Y:S02]  /*1040*/  UIADD3 UR48, UR21, UR33, URZ ;  /* 0x0000002115307290 */ /* 0x000fe4000fffe03f */
[----:B------:R-:W-:Y:S02]  /*1050*/  UIADD3 UR17, UR32, 0x3f, URZ ;  /* 0x0000003f20117890 */ /* 0x000fe4000fffe03f */
[----:B--2---:R-:W-:-:S02]  /*1060*/  UIMAD.WIDE.U32 UR30, UR14, UR12, URZ ;  /* 0x0000000c0e1e72a5 */ /* 0x004fc4000f8e003f */
[----:B------:R-:W-:Y:S02]  /*1070*/  USHF.R.S32.HI UR22, URZ, 0x1f, UR17 ;  /* 0x0000001f3f167899 */ /* 0x000fe40008011411 */
[----:B------:R-:W-:Y:S02]  /*1080*/  UIMAD UR45, UR14, UR13, UR31 ;  /* 0x0000000d0e2d72a4 */ /* 0x000fe4000f8e021f */
[----:B------:R-:W-:Y:S01]  /*1090*/  USHF.L.U32 UR14, UR46, 0x7, URZ ;  /* 0x000000072e0e7899 */ /* 0x000fe2000800063f */
[----:B------:R-:W-:Y:S01]  /*10a0*/  @UP0 ULDC.64 UR12, c[0x0][0x420] ;  /* 0x00010800000c0ab9 */ /* 0x000fe20000000a00 */
[----:B------:R-:W-:Y:S01]  /*10b0*/  UIMAD UR31, UR5, UR41, URZ ;  /* 0x00000029051f72a4 */ /* 0x000fe2000f8e023f */
[----:B-1----:R-:W1:Y:S01]  /*10c0*/  MUFU.RCP R4, R4 ;  /* 0x0000000400047308 */ /* 0x002e620000001000 */
[----:B------:R-:W-:Y:S02]  /*10d0*/  @UP0 UIMAD.WIDE.U32 UR36, UR5, UR12, URZ ;  /* 0x0000000c052402a5 */ /* 0x000fe4000f8e003f */
[----:B------:R-:W-:-:S02]  /*10e0*/  @!UP0 UIMAD UR12, UR59, UR10, URZ ;  /* 0x0000000a3b0c82a4 */ /* 0x000fc4000f8e023f */
[----:B------:R-:W-:Y:S02]  /*10f0*/  USEL UR38, UR14, URZ, UP2 ;  /* 0x0000003f0e267287 */ /* 0x000fe40009000000 */
[----:B------:R-:W-:Y:S02]  /*1100*/  UIMAD.WIDE.U32 UR14, UR5, UR40, URZ ;  /* 0x00000028050e72a5 */ /* 0x000fe4000f8e003f */
[----:B------:R-:W-:Y:S02]  /*1110*/  @!UP0 UIMAD UR39, UR46, UR11, UR12 ;  /* 0x0000000b2e2782a4 */ /* 0x000fe4000f8e020c */
[----:B------:R-:W-:Y:S02]  /*1120*/  UIMAD.WIDE UR10, UR26, UR61, URZ ;  /* 0x0000003d1a0a72a5 */ /* 0x000fe4000f8e023f */
[----:B------:R-:W-:Y:S01]  /*1130*/  USEL UR56, UR20, UR14, !UP0 ;  /* 0x0000000e14387287 */ /* 0x000fe2000c000000 */
[----:B------:R-:W-:Y:S01]  /*1140*/  @UP1 ULDC.64 UR26, c[0x0][0x248] ;  /* 0x00009200001a1ab9 */ /* 0x000fe20000000a00 */
[----:B------:R-:W-:Y:S01]  /*1150*/  @UP0 UIMAD UR51, UR5, UR13, UR37 ;  /* 0x0000000d053302a4 */ /* 0x000fe2000f8e0225 */
[----:B-1----:R-:W-:Y:S01]  /*1160*/  VIADD R4, R4, 0xffffffe ;  /* 0x0ffffffe04047836 */ /* 0x002fe20000000000 */
[----:B------:R-:W-:-:S02]  /*1170*/  @UP1 UIMAD.WIDE.U32 UR20, UR16, UR26, URZ ;  /* 0x0000001a101412a5 */ /* 0x000fc4000f8e003f */
[----:B------:R-:W-:Y:S01]  /*1180*/  @UP1 UIMAD UR42, UR16, UR27, URZ ;  /* 0x0000001b102a12a4 */ /* 0x000fe2000f8e023f */
[----:B------:R-:W1:Y:S01]  /*1190*/  F2I.FTZ.U32.TRUNC.NTZ R5, R4 ;  /* 0x0000000400057305 */ /* 0x000e62000021f000 */
[----:B------:R-:W-:Y:S02]  /*11a0*/  UIMAD UR16, UR43, UR46, URZ ;  /* 0x0000002e2b1072a4 */ /* 0x000fe4000f8e023f */
[----:B------:R-:W-:Y:S02]  /*11b0*/  UIMAD.WIDE.U32 UR12, UR46, UR60, URZ ;  /* 0x0000003c2e0c72a5 */ /* 0x000fe4000f8e003f */
[----:B------:R-:W-:Y:S02]  /*11c0*/  UIMAD UR16, UR59, UR60, UR16 ;  /* 0x0000003c3b1072a4 */ /* 0x000fe4000f8e0210 */
[----:B------:R-:W-:Y:S02]  /*11d0*/  ULEA.HI UR22, UR22, UR17, URZ, 0x6 ;  /* 0x0000001116167291 */ /* 0x000fe4000f8f303f */
[----:B------:R-:W-:-:S02]  /*11e0*/  UIMAD UR17, UR11, UR12, URZ ;  /* 0x0000000c0b1172a4 */ /* 0x000fc4000f8e023f */
[----:B------:R-:W-:Y:S02]  /*11f0*/  UIADD3 UR16, UR13, UR16, URZ ;  /* 0x000000100d107290 */ /* 0x000fe4000fffe03f */
[----:B------:R-:W-:Y:S01]  /*1200*/  @UP0 UIADD3 UR48, UR15, UR31, URZ ;  /* 0x0000001f0f300290 */ /* 0x000fe2000fffe03f */
[----:B-1----:R-:W-:Y:S01]  /*1210*/  IMAD.MOV R4, RZ, RZ, -R5 ;  /* 0x000000ffff047224 */ /* 0x002fe200078e0a05 */
[----:B------:R-:W-:Y:S02]  /*1220*/  UIMAD.WIDE.U32 UR14, UR10, UR12, URZ ;  /* 0x0000000c0a0e72a5 */ /* 0x000fe4000f8e003f */
[----:B------:R-:W-:Y:S01]  /*1230*/  UIMAD UR16, UR10, UR16, UR17 ;  /* 0x000000100a1072a4 */ /* 0x000fe2000f8e0211 */
[----:B------:R-:W-:Y:S01]  /*1240*/  IMAD R6, R4, R8, RZ ;  /* 0x0000000804067224 */ /* 0x000fe200078e02ff */
[----:B------:R-:W-:Y:S01]  /*1250*/  ULOP3.LUT UR17, UR22, 0xffffffc0, URZ, 0xc0, !UPT ;  /* 0xffffffc016117892 */ /* 0x000fe2000f8ec03f */
[----:B------:R-:W-:Y:S01]  /*1260*/  IMAD.MOV.U32 R4, RZ, RZ, RZ ;  /* 0x000000ffff047224 */ /* 0x000fe200078e00ff */
[----:B------:R-:W-:-:S02]  /*1270*/  USHF.L.U64.HI UR19, UR46, 0x7, UR59 ;  /* 0x000000072e137899 */ /* 0x000fc4000801023b */
[----:B------:R-:W-:Y:S01]  /*1280*/  UIMAD.WIDE.U32 UR12, UR10, UR5, URZ ;  /* 0x000000050a0c72a5 */ /* 0x000fe2000f8e003f */
[----:B------:R-:W-:Y:S01]  /*1290*/  IMAD.HI.U32 R4, R5, R6, R4 ;  /* 0x0000000605047227 */ /* 0x000fe200078e0004 */
[----:B------:R-:W-:Y:S01]  /*12a0*/  MOV R5, R7 ;  /* 0x0000000700057202 */ /* 0x000fe20000000f00 */
[----:B------:R-:W-:Y:S01]  /*12b0*/  UIADD3 UR49, UR15, UR16, URZ ;  /* 0x000000100f317290 */ /* 0x000fe2000fffe03f */
[----:B------:R-:W-:Y:S01]  /*12c0*/  ULDC.U8 UR24, c[0x0][0x3d8] ;  /* 0x0000f60000187ab9 */ /* 0x000fe20000000000 */
[----:B------:R-:W-:Y:S02]  /*12d0*/  UIADD3 UR15, UR17, -0x40, URZ ;  /* 0xffffffc0110f7890 */ /* 0x000fe4000fffe03f */
[----:B------:R-:W-:Y:S01]  /*12e0*/  IMAD.HI.U32 R4, R4, R5, RZ ;  /* 0x0000000504047227 */ /* 0x000fe200078e00ff */
[----:B------:R-:W-:Y:S02]  /*12f0*/  UISETP.NE.AND UP3, UPT, UR24, URZ, UPT ;  /* 0x0000003f1800728c */ /* 0x000fe4000bf65270 */
[----:B------:R-:W-:Y:S01]  /*1300*/  USEL UR19, UR19, URZ, UP2 ;  /* 0x0000003f13137287 */ /* 0x000fe20009000000 */
[----:B------:R-:W-:Y:S01]  /*1310*/  IMAD.MOV R6, RZ, RZ, -R4 ;  /* 0x000000ffff067224 */ /* 0x000fe200078e0a04 */
[----:B------:R-:W-:-:S02]  /*1320*/  USEL UR58, UR14, UR12, !UP0 ;  /* 0x0000000c0e3a7287 */ /* 0x000fc4000c000000 */
[----:B------:R-:W-:Y:S01]  /*1330*/  USHF.R.S32.HI UR33, URZ, 0x1f, UR15 ;  /* 0x0000001f3f217899 */ /* 0x000fe2000801140f */
[C---:B------:R-:W-:Y:S01]  /*1340*/  IMAD R5, R8.reuse, R6, R5 ;  /* 0x0000000608057224 */ /* 0x040fe200078e0205 */
[----:B------:R-:W-:Y:S02]  /*1350*/  UIADD3 UR14, UP2, UR15, UR38, URZ ;  /* 0x000000260f0e7290 */ /* 0x000fe4000ff5e03f */
[----:B------:R-:W-:Y:S02]  /*1360*/  UIMAD UR12, UR11, UR5, URZ ;  /* 0x000000050b0c72a4 */ /* 0x000fe4000f8e023f */
[----:B------:R-:W-:Y:S01]  /*1370*/  ISETP.GT.U32.AND P1, PT, R8, R5, PT ;  /* 0x000000050800720c */ /* 0x000fe20003f24070 */
[----:B------:R-:W-:Y:S02]  /*1380*/  UIADD3.X UR16, UR33, UR19, URZ, UP2, !UPT ;  /* 0x0000001321107290 */ /* 0x000fe400097fe43f */
[----:B------:R-:W-:Y:S01]  /*1390*/  UIMAD UR11, UR11, UR14, URZ ;  /* 0x0000000e0b0b72a4 */ /* 0x000fe2000f8e023f */
[----:B------:R-:W-:Y:S01]  /*13a0*/  ULDC.U8 UR25, c[0x0][0x480] ;  /* 0x0001200000197ab9 */ /* 0x000fe20000000000 */
[----:B------:R-:W-:Y:S01]  /*13b0*/  ULDC UR52, c[0x0][0x2c4] ;  /* 0x0000b10000347ab9 */ /* 0x000fe20000000800 */
[----:B------:R-:W-:-:S02]  /*13c0*/  UISETP.NE.AND UP4, UPT, UR25, URZ, UPT ;  /* 0x0000003f1900728c */ /* 0x000fc4000bf85270 */
[----:B------:R-:W-:Y:S02]  /*13d0*/  @UP1 UIADD3 UR23, UR18, UR29, URZ ;  /* 0x0000001d12171290 */ /* 0x000fe4000fffe03f */
[----:B------:R-:W-:-:S03]  /*13e0*/  UIMAD UR17, UR10, UR16, UR11 ;  /* 0x000000100a1172a4 */ /* 0x000fc6000f8e020b */
[----:B------:R-:W-:Y:S01]  /*13f0*/  @!P1 IMAD.IADD R5, R5, 0x1, -R8 ;  /* 0x0000000105059824 */ /* 0x000fe200078e0a08 */
[----:B------:R-:W-:Y:S01]  /*1400*/  @!P1 IADD3 R4, R4, 0x1, RZ ;  /* 0x0000000104049810 */ /* 0x000fe20007ffe0ff */
[----:B------:R-:W-:Y:S01]  /*1410*/  @UP3 UIMAD UR16, UR46, UR52, URZ ;  /* 0x000000342e1032a4 */ /* 0x000fe2000f8e023f */
[----:B------:R-:W-:Y:S01]  /*1420*/  PLOP3.LUT P1, PT, PT, PT, UP3, 0x80, 0x0 ;  /* 0x000000000000781c */ /* 0x000fe20003f2f038 */
[----:B------:R-:W-:Y:S01]  /*1430*/  @UP1 ULDC.64 UR24, c[0x0][0x250] ;  /* 0x0000940000181ab9 */ /* 0x000fe20000000a00 */
[----:B------:R-:W-:Y:S01]  /*1440*/  ISETP.GE.U32.AND P0, PT, R5, R8, PT ;  /* 0x000000080500720c */ /* 0x000fe20003f06070 */
[----:B------:R-:W-:Y:S01]  /*1450*/  @UP0 UIADD3 UR49, UR13, UR12, URZ ;  /* 0x0000000c0d310290 */ /* 0x000fe2000fffe03f */
[----:B------:R-:W-:Y:S01]  /*1460*/  LOP3.LUT R5, R9, UR57, RZ, 0x3c, !PT ;  /* 0x0000003909057c12 */ /* 0x000fe2000f8e3cff */
[----:B------:R-:W-:Y:S02]  /*1470*/  USEL UR55, UR30, URZ, UP4 ;  /* 0x0000003f1e377287 */ /* 0x000fe4000a000000 */
[----:B------:R-:W-:Y:S01]  /*1480*/  @UP1 UIMAD.WIDE.U32 UR12, UR23, UR24, URZ ;  /* 0x00000018170c12a5 */ /* 0x000fe2000f8e003f */
[----:B------:R-:W-:Y:S01]  /*1490*/  ISETP.GE.AND P2, PT, R5, RZ, PT ;  /* 0x000000ff0500720c */ /* 0x000fe20003f46270 */
[----:B------:R-:W-:-:S02]  /*14a0*/  UIMAD.WIDE.U32 UR30, UR10, UR14, URZ ;  /* 0x0000000e0a1e72a5 */ /* 0x000fc4000f8e003f */
[----:B------:R-:W-:Y:S02]  /*14b0*/  @UP3 USEL UR14, UR16, UR5, !UP0 ;  /* 0x00000005100e3287 */ /* 0x000fe4000c000000 */
[----:B------:R-:W-:Y:S02]  /*14c0*/  @!UP3 UIMAD UR11, UR46, UR61, UR57 ;  /* 0x0000003d2e0bb2a4 */ /* 0x000fe4000f8e0239 */
[----:B------:R-:W-:Y:S01]  /*14d0*/  @P0 VIADD R4, R4, 0x1 ;  /* 0x0000000104040836 */ /* 0x000fe20000000000 */
[----:B------:R-:W-:Y:S01]  /*14e0*/  PLOP3.LUT P0, PT, PT, PT, UP1, 0x80, 0x0 ;  /* 0x000000000000781c */ /* 0x000fe20003f0f018 */
[----:B------:R-:W-:Y:S01]  /*14f0*/  @UP1 UIMAD UR23, UR23, UR25, URZ ;  /* 0x00000019171712a4 */ /* 0x000fe2000f8e023f */
[----:B------:R-:W-:Y:S01]  /*1500*/  @UP3 ULDC UR10, c[0x0][0x2e4] ;  /* 0x0000b900000a3ab9 */ /* 0x000fe20000000800 */
[----:B------:R-:W-:Y:S01]  /*1510*/  IMAD.MOV.U32 R5, RZ, RZ, R4 ;  /* 0x000000ffff057224 */ /* 0x000fe200078e0004 */
[----:B------:R-:W-:Y:S02]  /*1520*/  @UP3 UIMAD UR16, UR57, UR10, UR14 ;  /* 0x0000000a391032a4 */ /* 0x000fe4000f8e020e */
[----:B------:R-:W-:-:S02]  /*1530*/  USEL UR53, UR45, URZ, UP4 ;  /* 0x0000003f2d357287 */ /* 0x000fc4000a000000 */
[----:B------:R-:W-:Y:S01]  /*1540*/  @!UP0 UIADD3 UR51, UR35, UR39, URZ ;  /* 0x0000002723338290 */ /* 0x000fe2000fffe03f */
[----:B------:R-:W-:Y:S01]  /*1550*/  @!P2 IADD3 R5, -R5, RZ, RZ ;  /* 0x000000ff0505a210 */ /* 0x000fe20007ffe1ff */
[----:B------:R-:W-:Y:S01]  /*1560*/  @!UP3 UIMAD UR16, UR11, UR52, URZ ;  /* 0x000000340b10b2a4 */ /* 0x000fe2000f8e023f */
[----:B------:R-:W-:Y:S01]  /*1570*/  @!P3 LOP3.LUT R5, RZ, R9, RZ, 0x33, !PT ;  /* 0x00000009ff05b212 */ /* 0x000fe200078e33ff */
[----:B------:R-:W-:Y:S02]  /*1580*/  @UP1 UIADD3 UR45, UR21, UR42, URZ ;  /* 0x0000002a152d1290 */ /* 0x000fe4000fffe03f */
[----:B------:R-:W-:Y:S02]  /*1590*/  USHF.R.S32.HI UR44, URZ, 0x1f, UR28 ;  /* 0x0000001f3f2c7899 */ /* 0x000fe4000801141c */
[----:B------:R-:W-:Y:S02]  /*15a0*/  USHF.R.S32.HI UR54, URZ, 0x1f, UR50 ;  /* 0x0000001f3f367899 */ /* 0x000fe40008011432 */
[----:B------:R-:W-:-:S02]  /*15b0*/  USHF.R.S32.HI UR39, URZ, 0x6, UR22 ;  /* 0x000000063f277899 */ /* 0x000fc40008011416 */
[----:B------:R-:W-:Y:S02]  /*15c0*/  @UP1 UIADD3 UR47, UR13, UR23, URZ ;  /* 0x000000170d2f1290 */ /* 0x000fe4000fffe03f */
[----:B------:R-:W-:Y:S01]  /*15d0*/  UIADD3 UR52, UR31, UR17, URZ ;  /* 0x000000111f347290 */ /* 0x000fe2000fffe03f */
        /* <DEDUP_REMOVED lines=15> */
.L_x_257:
        /* <DEDUP_REMOVED lines=13> */
.L_x_258:
        /* <DEDUP_REMOVED lines=11> */
.L_x_259:
[----:B------:R-:W-:-:S04]  /*1850*/  UIMAD UR5, UR46, UR61, UR57 ;  /* 0x0000003d2e0572a4 */ /* 0x000fc8000f8e0239 */
[----:B------:R-:W-:-:S12]  /*1860*/  UIMAD UR5, UR5, UR60, URZ ;  /* 0x0000003c050572a4 */ /* 0x000fd8000f8e023f */
.L_x_260:
[----:B------:R-:W1:Y:S01]  /*1870*/  S2R R19, SR_TID.X ;  /* 0x0000000000137919 */ /* 0x000e620000002100 */
[----:B------:R-:W2:Y:S01]  /*1880*/  LDC.64 R14, c[0x0][0x420] ;  /* 0x00010800ff0e7b82 */ /* 0x000ea20000000a00 */
[----:B------:R-:W-:Y:S01]  /*1890*/  UIADD3 UR38, UR15, UR5, URZ ;  /* 0x000000050f267290 */ /* 0x000fe2000fffe03f */
[----:B------:R-:W-:Y:S01]  /*18a0*/  BSSY B1, `(.L_x_256) ;  /* 0x00006e4000017945 */ /* 0x000fe20003800000 */
[----:B------:R-:W-:Y:S01]  /*18b0*/  ULDC UR11, c[0x0][0x2dc] ;  /* 0x0000b700000b7ab9 */ /* 0x000fe20000000800 */
[----:B------:R-:W-:Y:S02]  /*18c0*/  UIADD3 UR31, UR15, UR16, URZ ;  /* 0x000000100f1f7290 */ /* 0x000fe4000fffe03f */
[----:B------:R-:W-:Y:S02]  /*18d0*/  UIADD3 UR5, -UR8, UR32, UR28 ;  /* 0x0000002008057290 */ /* 0x000fe4000fffe11c */
[----:B------:R-:W-:Y:S01]  /*18e0*/  UIMAD UR16, UR11, UR61, URZ ;  /* 0x0000003d0b1072a4 */ /* 0x000fe2000f8e023f */
[----:B------:R-:W-:-:S02]  /*18f0*/  ULDC.64 UR20, c[0x0][0x258] ;  /* 0x0000960000147ab9 */ /* 0x000fc40000000a00 */
[----:B------:R-:W-:Y:S01]  /*1900*/  ULDC UR11, c[0x0][0x398] ;  /* 0x0000e600000b7ab9 */ /* 0x000fe20000000800 */
[----:B------:R-:W-:Y:S02]  /*1910*/  USHF.R.S32.HI UR14, URZ, 0x1f, UR57 ;  /* 0x0000001f3f0e7899 */ /* 0x000fe40008011439 */
[----:B------:R-:W-:Y:S01]  /*1920*/  UIADD3 UR5, UR5, -UR11, URZ ;  /* 0x8000000b05057290 */ /* 0x000fe2000fffe03f */
[----:B------:R-:W-:Y:S01]  /*1930*/  ULDC.64 UR12, c[0x0][0x428] ;  /* 0x00010a00000c7ab9 */ /* 0x000fe20000000a00 */
[----:B------:R-:W-:Y:S02]  /*1940*/  ULDC.64 UR22, c[0x0][0x400] ;  /* 0x0001000000167ab9 */ /* 0x000fe40000000a00 */
[----:B------:R-:W-:Y:S01]  /*1950*/  USHF.R.S32.HI UR17, URZ, 0x1f, UR5 ;  /* 0x0000001f3f117899 */ /* 0x000fe20008011405 */
[----:B------:R-:W-:Y:S01]  /*1960*/  IMAD.U32 R16, RZ, RZ, UR12 ;  /* 0x0000000cff107e24 */ /* 0x000fe2000f8e00ff */
[----:B------:R-:W-:Y:S02]  /*1970*/  UIMAD UR11, UR14, UR12, URZ ;  /* 0x0000000c0e0b72a4 */ /* 0x000fe4000f8e023f */
[----:B------:R-:W-:Y:S01]  /*1980*/  ULEA.HI UR17, UR17, UR5, URZ, 0x6 ;  /* 0x0000000511117291 */ /* 0x000fe2000f8f303f */
[----:B--2---:R-:W-:Y:S01]  /*1990*/  IMAD R13, R14, UR33, RZ ;  /* 0x000000210e0d7c24 */ /* 0x004fe2000f8e02ff */
[----:B------:R-:W-:-:S02]  /*19a0*/  UIMAD UR11, UR57, UR13, UR11 ;  /* 0x0000000d390b72a4 */ /* 0x000fc4000f8e020b */
[----:B------:R-:W-:Y:S01]  /*19b0*/  USHF.R.S32.HI UR17, URZ, 0x6, UR17 ;  /* 0x000000063f117899 */ /* 0x000fe20008011411 */
[----:B------:R-:W-:Y:S01]  /*19c0*/  IMAD R13, R15, UR15, R13 ;  /* 0x0000000f0f0d7c24 */ /* 0x000fe2000f8e020d */
[----:B------:R-:W-:Y:S01]  /*19d0*/  UIMAD UR14, UR14, UR20, URZ ;  /* 0x000000140e0e72a4 */ /* 0x000fe2000f8e023f */
[----:B-1----:R-:W-:Y:S01]  /*19e0*/  SHF.R.S32.HI R12, RZ, 0x1f, R19 ;  /* 0x0000001fff0c7819 */ /* 0x002fe20000011413 */
[----:B------:R-:W-:Y:S02]  /*19f0*/  ULDC.64 UR60, c[0x0][0x2b0] ;  /* 0x0000ac00003c7ab9 */ /* 0x000fe40000000a00 */
[----:B------:R-:W-:Y:S01]  /*1a00*/  UIMAD UR14, UR57, UR21, UR14 ;  /* 0x00000015390e72a4 */ /* 0x000fe2000f8e020e */
[CC--:B------:R-:W-:Y:S01]  /*1a10*/  LEA.HI R6, R12.reuse, R19.reuse, RZ, 0x3 ;  /* 0x000000130c067211 */ /* 0x0c0fe200078f18ff */
[----:B------:R-:W-:Y:S01]  /*1a20*/  UIMAD.WIDE UR12, UR31, 0x4, UR60 ;  /* 0x000000041f0c78a5 */ /* 0x000fe2000f8e023c */
[----:B------:R-:W-:Y:S01]  /*1a30*/  LEA.HI R12, R12, R19, RZ, 0x5 ;  /* 0x000000130c0c7211 */ /* 0x000fe200078f28ff */
[----:B------:R-:W-:Y:S01]  /*1a40*/  ULDC.64 UR36, c[0x0][0x210] ;  /* 0x0000840000247ab9 */ /* 0x000fe20000000a00 */
[----:B------:R-:W-:Y:S01]  /*1a50*/  SHF.R.S32.HI R4, RZ, 0x3, R6 ;  /* 0x00000003ff047819 */ /* 0x000fe20000011406 */
[----:B------:R-:W-:Y:S01]  /*1a60*/  ULDC.64 UR60, c[0x0][0x478] ;  /* 0x00011e00003c7ab9 */ /* 0x000fe20000000a00 */
[----:B------:R-:W-:Y:S01]  /*1a70*/  LOP3.LUT R6, R6, 0xfffffff8, RZ, 0xc0, !PT ;  /* 0xfffffff806067812 */ /* 0x000fe200078ec0ff */
[----:B------:R-:W-:Y:S01]  /*1a80*/  ULDC.64 UR34, c[0x0][0x3e0] ;  /* 0x0000f80000227ab9 */ /* 0x000fe20000000a00 */
[----:B------:R-:W-:-:S02]  /*1a90*/  SHF.R.S32.HI R21, RZ, 0x1f, R4 ;  /* 0x0000001fff157819 */ /* 0x000fc40000011404 */
[----:B------:R-:W-:Y:S01]  /*1aa0*/  IADD3 R8, P1, R4, UR15, RZ ;  /* 0x0000000f04087c10 */ /* 0x000fe2000ff3e0ff */
[----:B------:R-:W-:Y:S01]  /*1ab0*/  IMAD.IADD R6, R19, 0x1, -R6 ;  /* 0x0000000113067824 */ /* 0x000fe200078e0a06 */
[----:B------:R-:W-:Y:S02]  /*1ac0*/  LOP3.LUT R17, R12, 0xffffffe0, RZ, 0xc0, !PT ;  /* 0xffffffe00c117812 */ /* 0x000fe400078ec0ff */
[----:B------:R-:W-:Y:S01]  /*1ad0*/  IADD3.X R7, R21, UR33, RZ, P1, !PT ;  /* 0x0000002115077c10 */ /* 0x000fe20008ffe4ff */
[----:B------:R-:W-:Y:S02]  /*1ae0*/  IMAD.SHL.U32 R6, R6, 0x8, RZ ;  /* 0x0000000806067824 */ /* 0x000fe400078e00ff */
[----:B------:R-:W-:Y:S02]  /*1af0*/  IMAD.IADD R17, R19, 0x1, -R17 ;  /* 0x0000000113117824 */ /* 0x000fe400078e0a11 */
[----:B------:R-:W-:Y:S01]  /*1b00*/  IMAD R9, R7, UR40, RZ ;  /* 0x0000002807097c24 */ /* 0x000fe2000f8e02ff */
[----:B------:R-:W-:-:S03]  /*1b10*/  SHF.R.S32.HI R7, RZ, 0x1f, R6 ;  /* 0x0000001fff077819 */ /* 0x000fc60000011406 */
[C---:B------:R-:W-:Y:S02]  /*1b20*/  IMAD R11, R8.reuse, UR41, R9 ;  /* 0x00000029080b7c24 */ /* 0x040fe4000f8e0209 */
[----:B------:R-:W-:-:S03]  /*1b30*/  IMAD.WIDE.U32 R8, R8, UR40, R6 ;  /* 0x0000002808087c25 */ /* 0x000fc6000f8e0006 */
[----:B------:R-:W-:Y:S02]  /*1b40*/  IADD3 R10, P2, R8, UR56, RZ ;  /* 0x00000038080a7c10 */ /* 0x000fe4000ff5e0ff */
[----:B------:R-:W-:Y:S01]  /*1b50*/  IADD3 R8, P1, R6, UR10, RZ ;  /* 0x0000000a06087c10 */ /* 0x000fe2000ff3e0ff */
[----:B------:R-:W-:Y:S01]  /*1b60*/  USHF.L.U32 UR10, UR16, 0x6, URZ ;  /* 0x00000006100a7899 */ /* 0x000fe2000800063f */
[----:B------:R-:W-:Y:S02]  /*1b70*/  IADD3.X R11, R9, UR48, R11, P2, !PT ;  /* 0x00000030090b7c10 */ /* 0x000fe400097fe40b */
[----:B------:R-:W-:Y:S01]  /*1b80*/  IADD3.X R9, R7, UR51, RZ, P1, !PT ;  /* 0x0000003307097c10 */ /* 0x000fe20008ffe4ff */
[----:B------:R-:W-:Y:S02]  /*1b90*/  UIADD3 UR19, UP2, UP0, UR30, UR10, UR50 ;  /* 0x0000000a1e137290 */ /* 0x000fe4000f85e032 */
[----:B------:R-:W-:Y:S01]  /*1ba0*/  USHF.R.S32.HI UR10, URZ, 0x1f, UR10 ;  /* 0x0000001f3f0a7899 */ /* 0x000fe2000801140a */
[----:B------:R-:W-:-:S03]  /*1bb0*/  IMAD.WIDE.U32 R8, R14, UR15, R8 ;  /* 0x0000000f0e087c25 */ /* 0x000fc6000f8e0008 */
[----:B------:R-:W-:Y:S01]  /*1bc0*/  UIADD3.X UR5, UR52, UR10, UR54, UP2, UP0 ;  /* 0x0000000a34057290 */ /* 0x000fe200097e0436 */
[----:B------:R-:W-:Y:S01]  /*1bd0*/  IMAD.IADD R9, R9, 0x1, R13 ;  /* 0x0000000109097824 */ /* 0x000fe200078e020d */
[----:B------:R-:W-:Y:S01]  /*1be0*/  SHF.R.S32.HI R13, RZ, 0x5, R12 ;  /* 0x00000005ff0d7819 */ /* 0x000fe2000001140c */
[----:B------:R-:W-:Y:S01]  /*1bf0*/  UIADD3 UR10, UP3, UP2, UR55, UR19, UR58 ;  /* 0x00000013370a7290 */ /* 0x000fe2000fa7e03a */
[----:B------:R-:W-:Y:S01]  /*1c00*/  IMAD.U32 R12, RZ, RZ, UR20 ;  /* 0x00000014ff0c7e24 */ /* 0x000fe2000f8e00ff */
[----:B------:R-:W-:Y:S01]  /*1c10*/  UISETP.LT.AND UP0, UPT, URZ, UR17, UPT ;  /* 0x000000113f00728c */ /* 0x000fe2000bf01270 */
[----:B------:R-:W-:Y:S01]  /*1c20*/  IMAD.WIDE.U32 R8, R16, UR57, R8 ;  /* 0x0000003910087c25 */ /* 0x000fe2000f8e0008 */
[----:B------:R-:W-:Y:S02]  /*1c30*/  UIADD3.X UR5, UR53, UR5, UR49, UP3, UP2 ;  /* 0x0000000535057290 */ /* 0x000fe40009fe4431 */
[----:B------:R-:W-:Y:S01]  /*1c40*/  USEL UR17, URZ, UR17, !UP0 ;  /* 0x000000113f117287 */ /* 0x000fe2000c000000 */
[----:B------:R-:W-:-:S02]  /*1c50*/  IMAD R13, R13, UR16, R17 ;  /* 0x000000100d0d7c24 */ /* 0x000fc4000f8e0211 */
[----:B------:R-:W-:Y:S01]  /*1c60*/  IMAD.WIDE.U32 R10, R12, UR57, R10 ;  /* 0x000000390c0a7c25 */ /* 0x000fe2000f8e000a */
[----:B------:R-:W-:Y:S02]  /*1c70*/  UISETP.GT.AND UP0, UPT, UR39, UR17, UPT ;  /* 0x000000112700728c */ /* 0x000fe4000bf04270 */
[----:B------:R-:W-:Y:S01]  /*1c80*/  IADD3 R12, P1, R13, UR10, RZ ;  /* 0x0000000a0d0c7c10 */ /* 0x000fe2000ff3e0ff */
[----:B------:R-:W-:Y:S01]  /*1c90*/  VIADD R9, R9, UR11 ;  /* 0x0000000b09097c36 */ /* 0x000fe20008000000 */
[----:B------:R-:W-:Y:S01]  /*1ca0*/  LEA R234, P3, R10, UR36, 0x1 ;  /* 0x000000240aea7c11 */ /* 0x000fe2000f8608ff */
[-C--:B------:R-:W-:Y:S01]  /*1cb0*/  IMAD R16, R21, R14.reuse, RZ ;  /* 0x0000000e15107224 */ /* 0x080fe200078e02ff */
[----:B------:R-:W-:Y:S01]  /*1cc0*/  LEA.HI.X.SX32 R13, R13, UR5, 0x1, P1 ;  /* 0x000000050d0d7c11 */ /* 0x000fe200088f0eff */
[----:B------:R-:W-:Y:S01]  /*1cd0*/  IMAD.WIDE.U32 R8, R4, R14, R8 ;  /* 0x0000000e04087225 */ /* 0x000fe200078e0008 */
[----:B------:R-:W-:Y:S01]  /*1ce0*/  LEA R228, P1, R12, UR22, 0x2 ;  /* 0x000000160ce47c11 */ /* 0x000fe2000f8210ff */
[----:B------:R-:W-:Y:S01]  /*1cf0*/  UMOV UR11, UR12 ;  /* 0x0000000c000b7c82 */ /* 0x000fe20008000000 */
[----:B------:R-:W-:Y:S01]  /*1d00*/  UMOV UR10, UR13 ;  /* 0x0000000d000a7c82 */ /* 0x000fe20008000000 */
[----:B------:R-:W-:Y:S01]  /*1d10*/  IMAD R16, R4, R15, R16 ;  /* 0x0000000f04107224 */ /* 0x000fe200078e0210 */
[----:B------:R-:W-:Y:S01]  /*1d20*/  LEA.HI.X R229, R12, UR23, R13, 0x2, P1 ;  /* 0x000000170ce57c11 */ /* 0x000fe200088f140d */
[----:B------:R-:W-:Y:S01]  /*1d30*/  VIADD R11, R11, UR14 ;  /* 0x0000000e0b0b7c36 */ /* 0x000fe20008000000 */
[----:B------:R-:W-:Y:S01]  /*1d40*/  PLOP3.LUT P1, PT, PT, PT, UP0, 0x80, 0x0 ;  /* 0x000000000000781c */ /* 0x000fe20003f2f008 */
[----:B------:R-:W-:Y:S01]  /*1d50*/  UIMAD.WIDE UR14, UR38, 0x4, UR60 ;  /* 0x00000004260e78a5 */ /* 0x000fe2000f8e023c */
[----:B------:R-:W-:Y:S01]  /*1d60*/  IMAD.IADD R9, R9, 0x1, R16 ;  /* 0x0000000109097824 */ /* 0x000fe200078e0210 */
[----:B------:R-:W-:Y:S01]  /*1d70*/  LEA R232, P2, R8, UR34, 0x1 ;  /* 0x0000002208e87c11 */ /* 0x000fe2000f8408ff */
[----:B------:R-:W-:Y:S01]  /*1d80*/  UIADD3 UR5, UR39, -0x1, URZ ;  /* 0xffffffff27057890 */ /* 0x000fe2000fffe03f */
[----:B------:R-:W-:-:S02]  /*1d90*/  LEA.HI.X R235, R10, UR37, R11, 0x1, P3 ;  /* 0x000000250aeb7c11 */ /* 0x000fc400098f0c0b */
[----:B------:R-:W-:Y:S01]  /*1da0*/  LEA.HI.X R233, R8, UR35, R9, 0x1, P2 ;  /* 0x0000002308e97c11 */ /* 0x000fe200090f0c09 */
[----:B------:R-:W-:Y:S01]  /*1db0*/  UMOV UR13, UR14 ;  /* 0x0000000e000d7c82 */ /* 0x000fe20008000000 */
[----:B------:R-:W-:-:S04]  /*1dc0*/  UMOV UR12, UR15 ;  /* 0x0000000f000c7c82 */ /* 0x000fc80008000000 */
[----:B------:R-:W-:Y:S05]  /*1dd0*/  @P1 BRA `(.L_x_261) ;  /* 0x0000000800201947 */ /* 0x000fea0003800000 */
        /* <DEDUP_REMOVED lines=19> */
.L_x_262:
        /* <DEDUP_REMOVED lines=19> */
.L_x_263:
[----:B------:R-:W-:Y:S01]  /*2040*/  UIMAD UR5, UR44, UR10, URZ ;  /* 0x0000000a2c0572a4 */ /* 0x000fe2000f8e023f */
[----:B------:R-:W-:Y:S01]  /*2050*/  IMAD.U32 R8, RZ, RZ, UR10 ;  /* 0x0000000aff087e24 */ /* 0x000fe2000f8e00ff */
[----:B------:R-:W-:Y:S01]  /*2060*/  UIMAD UR8, UR9, -0x40, UR8 ;  /* 0xffffffc0090878a4 */ /* 0x000fe2000f8e0208 */
        /* <DEDUP_REMOVED lines=17> */
[----:B------:R-:W-:Y:S01]  /*2180*/  MOV R8, R10 ;  /* 0x0000000a00087202 */ /* 0x000fe20000000f00 */
[----:B------:R-:W-:Y:S01]  /*2190*/  IMAD R5, R21, UR10, RZ ;  /* 0x0000000a15057c24 */ /* 0x000fe2000f8e02ff */
[----:B------:R-:W-:Y:S01]  /*21a0*/  MOV R9, R14 ;  /* 0x0000000e00097202 */ /* 0x000fe20000000f00 */
[----:B------:R-:W-:Y:S02]  /*21b0*/  ULDC.64 UR14, c[0x0][0x3f0] ;  /* 0x0000fc00000e7ab9 */ /* 0x000fe40000000a00 */
[C---:B------:R-:W-:Y:S02]  /*21c0*/  IMAD R5, R4.reuse, UR11, R5 ;  /* 0x0000000b04057c24 */ /* 0x040fe4000f8e0205 */
[----:B------:R-:W-:-:S05]  /*21d0*/  IMAD.WIDE.U32 R12, R4, UR10, R8 ;  /* 0x0000000a040c7c25 */ /* 0x000fca000f8e0008 */
[----:B------:R-:W-:Y:S02]  /*21e0*/  IADD3 R5, R13, R5, RZ ;  /* 0x000000050d057210 */ /* 0x000fe40007ffe0ff */
[----:B------:R-:W-:-:S04]  /*21f0*/  LEA R8, P2, R12, UR14, 0x1 ;  /* 0x0000000e0c087c11 */ /* 0x000fc8000f8408ff */
[----:B------:R-:W-:-:S05]  /*2200*/  LEA.HI.X R9, R12, UR15, R5, 0x1, P2 ;  /* 0x0000000f0c097c11 */ /* 0x000fca00090f0c05 */
[----:B------:R1:W-:Y:S04]  /*2210*/  STG.E.128 desc[UR6][R8.64], RZ ;  /* 0x000000ff08007986 */ /* 0x0003e8000c101d06 */
[----:B------:R1:W-:Y:S04]  /*2220*/  STG.E.128 desc[UR6][R8.64+0x80], RZ ;  /* 0x000080ff08007986 */ /* 0x0003e8000c101d06 */
[----:B------:R1:W-:Y:S04]  /*2230*/  STG.E.128 desc[UR6][R8.64+0x100], RZ ;  /* 0x000100ff08007986 */ /* 0x0003e8000c101d06 */
[----:B------:R1:W-:Y:S02]  /*2240*/  STG.E.128 desc[UR6][R8.64+0x180], RZ ;  /* 0x000180ff08007986 */ /* 0x0003e4000c101d06 */
.L_x_265:
[----:B------:R-:W-:Y:S05]  /*2250*/  BSYNC B0 ;  /* 0x0000000000007941 */ /* 0x000fea0003800000 */
.L_x_264:
[----:B------:R-:W-:Y:S04]  /*2260*/  BSSY B0, `(.L_x_266) ;  /* 0x0000010000007945 */ /* 0x000fe80003800000 */
[----:B------:R-:W-:Y:S05]  /*2270*/  @P0 BRA `(.L_x_267) ;  /* 0x0000000000380947 */ /* 0x000fea0003800000 */
[----:B------:R-:W-:Y:S01]  /*2280*/  IADD3 R5, P2, R4, 0x20, RZ ;  /* 0x0000002004057810 */ /* 0x000fe20007f5e0ff */
[----:B------:R-:W-:Y:S01]  /*2290*/  ULDC.64 UR14, c[0x0][0x3f0] ;  /* 0x0000fc00000e7ab9 */ /* 0x000fe20000000a00 */
[----:B------:R-:W-:Y:S02]  /*22a0*/  MOV R11, R14 ;  /* 0x0000000e000b7202 */ /* 0x000fe40000000f00 */
[----:B-1----:R-:W-:Y:S01]  /*22b0*/  IADD3.X R8, RZ, R21, RZ, P2, !PT ;  /* 0x00000015ff087210 */ /* 0x002fe200017fe4ff */
[----:B------:R-:W-:-:S04]  /*22c0*/  IMAD.WIDE.U32 R10, R5, UR10, R10 ;  /* 0x0000000a050a7c25 */ /* 0x000fc8000f8e000a */
[----:B------:R-:W-:-:S04]  /*22d0*/  IMAD R8, R8, UR10, RZ ;  /* 0x0000000a08087c24 */ /* 0x000fc8000f8e02ff */
[----:B------:R-:W-:Y:S01]  /*22e0*/  IMAD R5, R5, UR11, R8 ;  /* 0x0000000b05057c24 */ /* 0x000fe2000f8e0208 */
[----:B------:R-:W-:-:S04]  /*22f0*/  LEA R8, P2, R10, UR14, 0x1 ;  /* 0x0000000e0a087c11 */ /* 0x000fc8000f8408ff */
[----:B------:R-:W-:-:S04]  /*2300*/  IADD3 R5, R11, R5, RZ ;  /* 0x000000050b057210 */ /* 0x000fc80007ffe0ff */
[----:B------:R-:W-:-:S05]  /*2310*/  LEA.HI.X R9, R10, UR15, R5, 0x1, P2 ;  /* 0x0000000f0a097c11 */ /* 0x000fca00090f0c05 */
[----:B------:R2:W-:Y:S04]  /*2320*/  STG.E.128 desc[UR6][R8.64], RZ ;  /* 0x000000ff08007986 */ /* 0x0005e8000c101d06 */
[----:B------:R2:W-:Y:S04]  /*2330*/  STG.E.128 desc[UR6][R8.64+0x80], RZ ;  /* 0x000080ff08007986 */ /* 0x0005e8000c101d06 */
[----:B------:R2:W-:Y:S04]  /*2340*/  STG.E.128 desc[UR6][R8.64+0x100], RZ ;  /* 0x000100ff08007986 */ /* 0x0005e8000c101d06 */
[----:B------:R2:W-:Y:S02]  /*2350*/  STG.E.128 desc[UR6][R8.64+0x180], RZ ;  /* 0x000180ff08007986 */ /* 0x0005e4000c101d06 */
.L_x_267:
[----:B------:R-:W-:Y:S05]  /*2360*/  BSYNC B0 ;  /* 0x0000000000007941 */ /* 0x000fea0003800000 */
.L_x_266:
[----:B------:R-:W-:Y:S01]  /*2370*/  UIMAD UR5, UR44, UR12, URZ ;  /* 0x0000000c2c0572a4 */ /* 0x000fe2000f8e023f */
[----:B------:R-:W-:Y:S01]  /*2380*/  IMAD.U32 R5, RZ, RZ, UR12 ;  /* 0x0000000cff057e24 */ /* 0x000fe2000f8e00ff */
[----:B------:R-:W-:Y:S01]  /*2390*/  USHF.R.S32.HI UR8, URZ, 0x1f, UR57 ;  /* 0x0000001f3f087899 */ /* 0x000fe20008011439 */
[----:B------:R-:W-:Y:S01]  /*23a0*/  BSSY B0, `(.L_x_268) ;  /* 0x000001a000007945 */ /* 0x000fe20003800000 */
[----:B------:R-:W-:Y:S01]  /*23b0*/  UIMAD UR5, UR28, UR13, UR5 ;  /* 0x0000000d1c0572a4 */ /* 0x000fe2000f8e0205 */
[----:B------:R-:W-:Y:S01]  /*23c0*/  IMAD.WIDE.U32 R6, R5, UR28, R6 ;  /* 0x0000001c05067c25 */ /* 0x000fe2000f8e0006 */
[----:B------:R-:W-:-:S04]  /*23d0*/  ULDC.64 UR10, c[0x0][0x470] ;  /* 0x00011c00000a7ab9 */ /* 0x000fc80000000a00 */
[----:B------:R-:W-:Y:S01]  /*23e0*/  IMAD.U32 R5, RZ, RZ, UR5 ;  /* 0x00000005ff057e24 */ /* 0x000fe2000f8e00ff */
[----:B-12---:R-:W-:Y:S01]  /*23f0*/  IADD3 R8, P2, R6, UR16, RZ ;  /* 0x0000001006087c10 */ /* 0x006fe2000ff5e0ff */
[----:B------:R-:W-:-:S03]  /*2400*/  UIMAD UR5, UR8, UR10, URZ ;  /* 0x0000000a080572a4 */ /* 0x000fc6000f8e023f */
[----:B------:R-:W-:Y:S01]  /*2410*/  IADD3.X R9, R7, UR17, R5, P2, !PT ;  /* 0x0000001107097c10 */ /* 0x000fe200097fe405 */
[----:B------:R-:W-:Y:S01]  /*2420*/  UIMAD UR11, UR57, UR11, UR5 ;  /* 0x0000000b390b72a4 */ /* 0x000fe2000f8e0205 */
[----:B------:R-:W-:-:S05]  /*2430*/  MOV R5, UR10 ;  /* 0x0000000a00057c02 */ /* 0x000fca0008000f00 */
[----:B------:R-:W-:-:S05]  /*2440*/  IMAD.WIDE.U32 R8, R5, UR57, R8 ;  /* 0x0000003905087c25 */ /* 0x000fca000f8e0008 */
[----:B------:R-:W-:Y:S01]  /*2450*/  IADD3 R5, R9, UR11, RZ ;  /* 0x0000000b09057c10 */ /* 0x000fe2000fffe0ff */
[----:B------:R-:W-:Y:S06]  /*2460*/  @P1 BRA `(.L_x_269) ;  /* 0x0000000000341947 */ /* 0x000fec0003800000 */
[----:B------:R-:W-:Y:S01]  /*2470*/  MOV R6, R8 ;  /* 0x0000000800067202 */ /* 0x000fe20000000f00 */
[----:B------:R-:W-:Y:S01]  /*2480*/  IMAD R12, R21, UR12, RZ ;  /* 0x0000000c150c7c24 */ /* 0x000fe2000f8e02ff */
[----:B------:R-:W-:Y:S01]  /*2490*/  MOV R7, R5 ;  /* 0x0000000500077202 */ /* 0x000fe20000000f00 */
[----:B------:R-:W-:Y:S02]  /*24a0*/  ULDC.64 UR10, c[0x0][0x3f8] ;  /* 0x0000fe00000a7ab9 */ /* 0x000fe40000000a00 */
[----:B------:R-:W-:-:S04]  /*24b0*/  IMAD.WIDE.U32 R10, R4, UR12, R6 ;  /* 0x0000000c040a7c25 */ /* 0x000fc8000f8e0006 */
[----:B------:R-:W-:-:S05]  /*24c0*/  IMAD R6, R4, UR13, R12 ;  /* 0x0000000d04067c24 */ /* 0x000fca000f8e020c */
[----:B------:R-:W-:Y:S02]  /*24d0*/  IADD3 R7, R11, R6, RZ ;  /* 0x000000060b077210 */ /* 0x000fe40007ffe0ff */
[----:B------:R-:W-:-:S04]  /*24e0*/  LEA R6, P1, R10, UR10, 0x1 ;  /* 0x0000000a0a067c11 */ /* 0x000fc8000f8208ff */
[----:B------:R-:W-:-:S05]  /*24f0*/  LEA.HI.X R7, R10, UR11, R7, 0x1, P1 ;  /* 0x0000000b0a077c11 */ /* 0x000fca00088f0c07 */
[----:B------:R1:W-:Y:S04]  /*2500*/  STG.E.128 desc[UR6][R6.64], RZ ;  /* 0x000000ff06007986 */ /* 0x0003e8000c101d06 */
[----:B------:R1:W-:Y:S04]  /*2510*/  STG.E.128 desc[UR6][R6.64+0x80], RZ ;  /* 0x000080ff06007986 */ /* 0x0003e8000c101d06 */
[----:B------:R1:W-:Y:S04]  /*2520*/  STG.E.128 desc[UR6][R6.64+0x100], RZ ;  /* 0x000100ff06007986 */ /* 0x0003e8000c101d06 */
[----:B------:R1:W-:Y:S02]  /*2530*/  STG.E.128 desc[UR6][R6.64+0x180], RZ ;  /* 0x000180ff06007986 */ /* 0x0003e4000c101d06 */
.L_x_269:
[----:B------:R-:W-:Y:S05]  /*2540*/  BSYNC B0 ;  /* 0x0000000000007941 */ /* 0x000fea0003800000 */
.L_x_268:
[----:B------:R-:W-:Y:S05]  /*2550*/  @P0 BRA `(.L_x_270) ;  /* 0x0000006000600947 */ /* 0x000fea0003800000 */
[----:B------:R-:W-:Y:S01]  /*2560*/  IADD3 R4, P0, R4, 0x20, RZ ;  /* 0x0000002004047810 */ /* 0x000fe20007f1e0ff */
[----:B------:R-:W-:Y:S01]  /*2570*/  ULDC.64 UR10, c[0x0][0x3f8] ;  /* 0x0000fe00000a7ab9 */ /* 0x000fe20000000a00 */
[----:B-1----:R-:W-:-:S03]  /*2580*/  MOV R7, R5 ;  /* 0x0000000500077202 */ /* 0x002fc60000000f00 */
[----:B------:R-:W-:-:S04]  /*2590*/  IMAD.X R6, RZ, RZ, R21, P0 ;  /* 0x000000ffff067224 */ /* 0x000fc800000e0615 */
[----:B------:R-:W-:Y:S02]  /*25a0*/  IMAD R9, R6, UR12, RZ ;  /* 0x0000000c06097c24 */ /* 0x000fe4000f8e02ff */
[----:B------:R-:W-:Y:S02]  /*25b0*/  IMAD.MOV.U32 R6, RZ, RZ, R8 ;  /* 0x000000ffff067224 */ /* 0x000fe400078e0008 */
[C---:B------:R-:W-:Y:S02]  /*25c0*/  IMAD R5, R4.reuse, UR13, R9 ;  /* 0x0000000d04057c24 */ /* 0x040fe4000f8e0209 */
[----:B------:R-:W-:-:S03]  /*25d0*/  IMAD.WIDE.U32 R6, R4, UR12, R6 ;  /* 0x0000000c04067c25 */ /* 0x000fc6000f8e0006 */
[----:B------:R-:W-:Y:S02]  /*25e0*/  LEA R4, P0, R6, UR10, 0x1 ;  /* 0x0000000a06047c11 */ /* 0x000fe4000f8008ff */
[----:B------:R-:W-:-:S04]  /*25f0*/  IADD3 R5, R7, R5, RZ ;  /* 0x0000000507057210 */ /* 0x000fc80007ffe0ff */
[----:B------:R-:W-:-:S05]  /*2600*/  LEA.HI.X R5, R6, UR11, R5, 0x1, P0 ;  /* 0x0000000b06057c11 */ /* 0x000fca00080f0c05 */
[----:B------:R1:W-:Y:S04]  /*2610*/  STG.E.128 desc[UR6][R4.64], RZ ;  /* 0x000000ff04007986 */ /* 0x0003e8000c101d06 */
[----:B------:R1:W-:Y:S04]  /*2620*/  STG.E.128 desc[UR6][R4.64+0x80], RZ ;  /* 0x000080ff04007986 */ /* 0x0003e8000c101d06 */
[----:B------:R1:W-:Y:S04]  /*2630*/  STG.E.128 desc[UR6][R4.64+0x100], RZ ;  /* 0x000100ff04007986 */ /* 0x0003e8000c101d06 */
[----:B------:R1:W-:Y:S01]  /*2640*/  STG.E.128 desc[UR6][R4.64+0x180], RZ ;  /* 0x000180ff04007986 */ /* 0x0003e2000c101d06 */
[----:B------:R-:W-:Y:S05]  /*2650*/  BRA `(.L_x_270) ;  /* 0x0000006000207947 */ /* 0x000fea0003800000 */
.L_x_261:
[----:B------:R-:W-:Y:S01]  /*2660*/  UIMAD UR16, UR44, UR26, URZ ;  /* 0x0000001a2c1072a4 */ /* 0x000fe2000f8e023f */
[----:B------:R-:W-:Y:S01]  /*2670*/  IMAD.U32 R8, RZ, RZ, UR26 ;  /* 0x0000001aff087e24 */ /* 0x000fe2000f8e00ff */
[----:B------:R-:W-:Y:S01]  /*2680*/  UIMAD UR19, UR44, UR24, URZ ;  /* 0x000000182c1372a4 */ /* 0x000fe2000f8e023f */
[----:B------:R-:W-:Y:S01]  /*2690*/  IMAD.U32 R10, RZ, RZ, UR24 ;  /* 0x00000018ff0a7e24 */ /* 0x000fe2000f8e00ff */
[----:B------:R-:W-:Y:S01]  /*26a0*/  UIMAD UR14, UR5, -0x40, UR32 ;  /* 0xffffffc0050e78a4 */ /* 0x000fe2000f8e0220 */
[----:B------:R-:W-:Y:S01]  /*26b0*/  VIADD R11, R4, 0x20 ;  /* 0x00000020040b7836 */ /* 0x000fe20000000000 */
[----:B------:R-:W-:Y:S01]  /*26c0*/  UIMAD UR15, UR9, -0x40, UR8 ;  /* 0xffffffc0090f78a4 */ /* 0x000fe2000f8e0208 */
[--C-:B------:R-:W-:Y:S01]  /*26d0*/  IMAD.WIDE.U32 R8, R8, UR28, R6.reuse ;  /* 0x0000001c08087c25 */ /* 0x100fe2000f8e0006 */
[----:B------:R-:W-:Y:S01]  /*26e0*/  UIMAD UR16, UR28, UR27, UR16 ;  /* 0x0000001b1c1072a4 */ /* 0x000fe2000f8e0210 */
[----:B------:R-:W1:Y:S01]  /*26f0*/  LDC R247, c[0x0][0x270] ;  /* 0x00009c00fff77b82 */ /* 0x000e620000000800 */
[----:B------:R-:W-:Y:S01]  /*2700*/  UIMAD UR19, UR28, UR25, UR19 ;  /* 0x000000191c1372a4 */ /* 0x000fe2000f8e0213 */
[----:B------:R-:W-:Y:S01]  /*2710*/  IMAD.WIDE.U32 R6, R10, UR28, R6 ;  /* 0x0000001c0a067c25 */ /* 0x000fe2000f8e0006 */
[C---:B------:R-:W-:Y:S01]  /*2720*/  ISETP.GE.AND P4, PT, R11.reuse, UR14, PT ;  /* 0x0000000e0b007c0c */ /* 0x040fe2000bf86270 */
[----:B------:R-:W-:Y:S01]  /*2730*/  ULDC.64 UR22, c[0x0][0x260] ;  /* 0x0000980000167ab9 */ /* 0x000fe20000000a00 */
[----:B------:R-:W-:Y:S01]  /*2740*/  ISETP.GE.AND P2, PT, R11, UR15, PT ;  /* 0x0000000f0b007c0c */ /* 0x000fe2000bf46270 */
[----:B------:R-:W-:Y:S01]  /*2750*/  IMAD.U32 R11, RZ, RZ, UR16 ;  /* 0x00000010ff0b7e24 */ /* 0x000fe2000f8e00ff */
[----:B------:R-:W-:Y:S01]  /*2760*/  IADD3 R10, P1, R8, UR42, RZ ;  /* 0x0000002a080a7c10 */ /* 0x000fe2000ff3e0ff */
[----:B------:R-:W-:Y:S01]  /*2770*/  IMAD.U32 R8, RZ, RZ, UR19 ;  /* 0x00000013ff087e24 */ /* 0x000fe2000f8e00ff */
[----:B------:R-:W-:Y:S01]  /*2780*/  IADD3 R6, P0, R6, UR43, RZ ;  /* 0x0000002b06067c10 */ /* 0x000fe2000ff1e0ff */
[----:B------:R-:W-:Y:S01]  /*2790*/  ULDC.64 UR20, c[0x0][0x268] ;  /* 0x00009a0000147ab9 */ /* 0x000fe20000000a00 */
[----:B------:R-:W-:Y:S01]  /*27a0*/  IADD3.X R11, R9, UR45, R11, P1, !PT ;  /* 0x0000002d090b7c10 */ /* 0x000fe20008ffe40b */
[C---:B------:R-:W-:Y:S01]  /*27b0*/  IMAD R9, R18.reuse, UR22, RZ ;  /* 0x0000001612097c24 */ /* 0x040fe2000f8e02ff */
[----:B------:R-:W-:Y:S01]  /*27c0*/  IADD3.X R7, R7, UR47, R8, P0, !PT ;  /* 0x0000002f07077c10 */ /* 0x000fe200087fe408 */
[----:B------:R-:W-:Y:S01]  /*27d0*/  IMAD R8, R18, UR20, RZ ;  /* 0x0000001412087c24 */ /* 0x000fe2000f8e02ff */
[----:B------:R-:W-:Y:S01]  /*27e0*/  ISETP.GE.AND P3, PT, R4, UR15, PT ;  /* 0x0000000f04007c0c */ /* 0x000fe2000bf66270 */
[----:B------:R-:W-:Y:S01]  /*27f0*/  IMAD.WIDE.U32 R18, R14, 0x40, RZ ;  /* 0x000000400e127825 */ /* 0x000fe200078e00ff */
[----:B------:R-:W-:Y:S01]  /*2800*/  USHF.L.U32 UR15, UR41, 0x6, URZ ;  /* 0x00000006290f7899 */ /* 0x000fe2000800063f */
[----:B------:R-:W-:Y:S01]  /*2810*/  @!P2 IADD3 R16, P1, R4, 0x20, RZ ;  /* 0x000000200410a810 */ /* 0x000fe20007f3e0ff */
[----:B------:R-:W2:Y:S01]  /*2820*/  @!P2 LDC.64 R22, c[0x0][0x218] ;  /* 0x00008600ff16ab82 */ /* 0x000ea20000000a00 */
[----:B------:R-:W-:-:S02]  /*2830*/  IMAD R13, R5, UR23, R9 ;  /* 0x00000017050d7c24 */ /* 0x000fc4000f8e0209 */
[C---:B------:R-:W-:Y:S01]  /*2840*/  IMAD R9, R5.reuse, UR21, R8 ;  /* 0x0000001505097c24 */ /* 0x040fe2000f8e0208 */
[----:B------:R-:W-:Y:S01]  /*2850*/  @!P4 IADD3 R8, P0, R232, R18, RZ ;  /* 0x00000012e808c210 */ /* 0x000fe20007f1e0ff */
[----:B------:R-:W-:Y:S01]  /*2860*/  IMAD.WIDE.U32 R6, R5, UR20, R6 ;  /* 0x0000001405067c25 */ /* 0x000fe2000f8e0006 */
[----:B------:R-:W-:-:S03]  /*2870*/  UIMAD.WIDE.U32 UR20, UR40, 0x40, URZ ;  /* 0x00000040281478a5 */ /* 0x000fc6000f8e003f */
[----:B------:R-:W-:Y:S02]  /*2880*/  IMAD.SHL.U32 R15, R15, 0x40, RZ ;  /* 0x000000400f0f7824 */ /* 0x000fe400078e00ff */
[----:B------:R-:W-:Y:S02]  /*2890*/  IMAD.IADD R7, R7, 0x1, R9 ;  /* 0x0000000107077824 */ /* 0x000fe400078e0209 */
[----:B------:R-:W-:Y:S01]  /*28a0*/  IMAD.WIDE.U32 R10, R5, UR22, R10 ;  /* 0x00000016050a7c25 */ /* 0x000fe2000f8e000a */
[----:B------:R-:W-:Y:S02]  /*28b0*/  @!P4 IADD3.X R9, R233, R19, R15, P0, !PT ;  /* 0x00000013e909c210 */ /* 0x000fe400007fe40f */
[----:B------:R-:W-:Y:S01]  /*28c0*/  PLOP3.LUT P0, PT, PT, PT, UP4, 0x80, 0x0 ;  /* 0x000000000000781c */ /* 0x000fe20003f0f048 */
[----:B------:R-:W-:Y:S02]  /*28d0*/  VIADD R5, R249, 0x8 ;  /* 0x00000008f9057836 */ /* 0x000fe40000000000 */
[----:B------:R-:W-:Y:S01]  /*28e0*/  @!P2 IMAD.X R12, RZ, RZ, R21, P1 ;  /* 0x000000ffff0ca224 */ /* 0x000fe200008e0615 */
[----:B------:R-:W-:Y:S01]  /*28f0*/  @!P2 IADD3 R14, P1, R4, 0x20, RZ ;  /* 0x00000020040ea810 */ /* 0x000fe20007f3e0ff */
[----:B------:R-:W-:Y:S01]  /*2900*/  @!P3 IMAD R20, R21, UR24, RZ ;  /* 0x000000181514bc24 */ /* 0x000fe2000f8e02ff */
[----:B------:R-:W-:Y:S01]  /*2910*/  ISETP.GE.AND P5, PT, R5, UR14, PT ;  /* 0x0000000e05007c0c */ /* 0x000fe2000bfa6270 */
[----:B------:R-:W-:-:S02]  /*2920*/  @!P2 IMAD R5, R12, UR26, RZ ;  /* 0x0000001a0c05ac24 */ /* 0x000fc4000f8e02ff */
[----:B------:R-:W-:Y:S01]  /*2930*/  @!P2 IMAD.X R15, RZ, RZ, R21, P1 ;  /* 0x000000ffff0fa224 */ /* 0x000fe200008e0615 */
[----:B------:R-:W-:Y:S01]  /*2940*/  ISETP.GE.AND P1, PT, R4, UR14, PT ;  /* 0x0000000e04007c0c */ /* 0x000fe2000bf26270 */
[----:B------:R-:W-:Y:S02]  /*2950*/  @!P2 IMAD R27, R16, UR27, R5 ;  /* 0x0000001b101bac24 */ /* 0x000fe4000f8e0205 */
[----:B------:R-:W-:Y:S01]  /*2960*/  @P0 BAR.SYNC.DEFER_BLOCKING 0x0 ;  /* 0x0000000000000b1d */ /* 0x000fe20000010000 */
[----:B------:R-:W-:Y:S02]  /*2970*/  @!P3 IMAD R5, R21, UR26, RZ ;  /* 0x0000001a1505bc24 */ /* 0x000fe4000f8e02ff */
[----:B------:R-:W-:Y:S02]  /*2980*/  @!P3 IMAD R26, R4, UR25, R20 ;  /* 0x00000019041abc24 */ /* 0x000fe4000f8e0214 */
[----:B------:R-:W-:-:S03]  /*2990*/  IMAD.IADD R11, R11, 0x1, R13 ;  /* 0x000000010b0b7824 */ /* 0x000fc600078e020d */
[----:B------:R-:W3:Y:S01]  /*29a0*/  @!P3 LDC.64 R20, c[0x0][0x218] ;  /* 0x00008600ff14bb82 */ /* 0x000ee20000000a00 */
[----:B------:R-:W-:Y:S02]  /*29b0*/  @!P2 IMAD.MOV.U32 R12, RZ, RZ, R10 ;  /* 0x000000ffff0ca224 */ /* 0x000fe400078e000a */
[----:B------:R-:W-:Y:S02]  /*29c0*/  @!P2 IMAD.MOV.U32 R13, RZ, RZ, R11 ;  /* 0x000000ffff0da224 */ /* 0x000fe400078e000b */
[----:B------:R-:W-:Y:S02]  /*29d0*/  @!P3 IMAD R24, R4, UR27, R5 ;  /* 0x0000001b0418bc24 */ /* 0x000fe4000f8e0205 */
[----:B------:R-:W-:Y:S02]  /*29e0*/  @!P2 IMAD.MOV.U32 R18, RZ, RZ, R6 ;  /* 0x000000ffff12a224 */ /* 0x000fe400078e0006 */
[----:B------:R-:W-:Y:S02]  /*29f0*/  @!P2 IMAD.MOV.U32 R19, RZ, RZ, R7 ;  /* 0x000000ffff13a224 */ /* 0x000fe400078e0007 */
[----:B------:R-:W-:-:S04]  /*2a00*/  @!P2 IMAD.WIDE.U32 R16, R16, UR26, R12 ;  /* 0x0000001a1010ac25 */ /* 0x000fc8000f8e000c */
[----:B------:R-:W-:Y:S02]  /*2a10*/  @!P2 IMAD R5, R15, UR24, RZ ;  /* 0x000000180f05ac24 */ /* 0x000fe4000f8e02ff */
[C---:B------:R-:W-:Y:S01]  /*2a20*/  @!P3 IMAD.WIDE.U32 R12, R4.reuse, UR26, R10 ;  /* 0x0000001a040cbc25 */ /* 0x040fe2000f8e000a */
[----:B------:R4:W-:Y:S03]  /*2a30*/  @P1 STS.128 [R231+0x8000], RZ ;  /* 0x008000ffe7001388 */ /* 0x0009e60000000c00 */
[----:B------:R-:W-:Y:S01]  /*2a40*/  @!P3 IMAD.WIDE.U32 R10, R4, UR24, R6 ;  /* 0x00000018040abc25 */ /* 0x000fe2000f8e0006 */
[----:B------:R4:W-:Y:S01]  /*2a50*/  @P1 STS.128 [R231+0xa000], RZ ;  /* 0x00a000ffe7001388 */ /* 0x0009e20000000c00 */
[----:B------:R-:W-:Y:S02]  /*2a60*/  @!P4 IADD3 R6, P0, R234, UR20, RZ ;  /* 0x00000014ea06cc10 */ /* 0x000fe4000ff1e0ff */
[----:B------:R-:W-:Y:S01]  /*2a70*/  IMAD.MOV.U32 R240, RZ, RZ, 0x7f800000 ;  /* 0x7f800000fff07424 */ /* 0x000fe200078e00ff */
[----:B------:R4:W-:Y:S01]  /*2a80*/  @P1 STS.128 [R231+0xc000], RZ ;  /* 0x00c000ffe7001388 */ /* 0x0009e20000000c00 */
[----:B------:R-:W-:-:S02]  /*2a90*/  IMAD.U32 R4, RZ, RZ, UR15 ;  /* 0x0000000fff047e24 */ /* 0x000fc4000f8e00ff */
[----:B------:R-:W-:Y:S01]  /*2aa0*/  IMAD.MOV.U32 R241, RZ, RZ, 0x7f800000 ;  /* 0x7f800000fff17424 */ /* 0x000fe200078e00ff */
[----:B------:R4:W-:Y:S01]  /*2ab0*/  @P1 STS.128 [R231+0xe000], RZ ;  /* 0x00e000ffe7001388 */ /* 0x0009e20000000c00 */
[C---:B------:R-:W-:Y:S01]  /*2ac0*/  @!P2 IMAD R25, R14.reuse, UR25, R5 ;  /* 0x000000190e19ac24 */ /* 0x040fe2000f8e0205 */
[----:B------:R-:W-:Y:S01]  /*2ad0*/  @!P4 IADD3.X R7, R235, UR21, R4, P0, !PT ;  /* 0x00000015eb07cc10 */ /* 0x000fe200087fe404 */
[----:B------:R-:W-:Y:S01]  /*2ae0*/  @!P2 IMAD.WIDE.U32 R14, R14, UR24, R18 ;  /* 0x000000180e0eac25 */ /* 0x000fe2000f8e0012 */
[----:B------:R-:W-:Y:S01]  /*2af0*/  @!PT LDS RZ, [RZ] ;  /* 0x00000000fffff984 */ /* 0x000fe20000000800 */
[----:B------:R-:W-:Y:S01]  /*2b00*/  @!PT LDS RZ, [RZ] ;  /* 0x00000000fffff984 */ /* 0x000fe20000000800 */
[----:B------:R-:W-:Y:S01]  /*2b10*/  @!PT LDS RZ, [RZ] ;  /* 0x00000000fffff984 */ /* 0x000fe20000000800 */
[----:B------:R-:W-:Y:S01]  /*2b20*/  @!P1 LDGSTS.E.BYPASS.LTC128B.128 [R231+0x8000], desc[UR6][R232.64] ;  /* 0x08000000e8e79fae */ /* 0x000fe2000b901d46 */
[----:B------:R-:W1:Y:S01]  /*2b30*/  @!P3 LDC.64 R18, c[0x0][0x220] ;  /* 0x00008800ff12bb82 */ /* 0x000e620000000a00 */
[C---:B---3--:R-:W-:Y:S01]  /*2b40*/  @!P3 LEA R4, P0, R12.reuse, R20, 0x1 ;  /* 0x000000140c04b211 */ /* 0x048fe200078008ff */
[----:B------:R-:W-:Y:S01]  /*2b50*/  @!P3 IMAD.IADD R5, R13, 0x1, R24 ;  /* 0x000000010d05b824 */ /* 0x000fe200078e0218 */
[----:B------:R-:W-:Y:S01]  /*2b60*/  @!P1 LDGSTS.E.BYPASS.LTC128B.128 [R231+0xa000], desc[UR6][R232.64+0x80] ;  /* 0x0a000080e8e79fae */ /* 0x000fe2000b901d46 */
[----:B------:R-:W-:Y:S01]  /*2b70*/  UIADD3 UR19, UR32, 0x40, UR28 ;  /* 0x0000004020137890 */ /* 0x000fe2000fffe01c */
[----:B------:R-:W-:Y:S01]  /*2b80*/  IMAD.SHL.U32 R243, R249, 0x4, RZ ;  /* 0x00000004f9f37824 */ /* 0x000fe200078e00ff */
[----:B------:R-:W-:Y:S01]  /*2b90*/  CS2R R190, SRZ ;  /* 0x0000000000be7805 */ /* 0x000fe2000001ff00 */
[----:B------:R-:W-:Y:S01]  /*2ba0*/  @!P1 LDGSTS.E.BYPASS.LTC128B.128 [R231+0xc000], desc[UR6][R232.64+0x100] ;  /* 0x0c000100e8e79fae */ /* 0x000fe2000b901d46 */
[----:B------:R-:W-:Y:S01]  /*2bb0*/  @!P3 LEA.HI.X R5, R12, R21, R5, 0x1, P0 ;  /* 0x000000150c05b211 */ /* 0x000fe200000f0c05 */
[----:B------:R-:W-:Y:S01]  /*2bc0*/  IMAD.MOV.U32 R251, RZ, RZ, 0x8 ;  /* 0x00000008fffb7424 */ /* 0x000fe200078e00ff */
[----:B------:R-:W3:Y:S01]  /*2bd0*/  @!P2 LDC.64 R12, c[0x0][0x220] ;  /* 0x00008800ff0cab82 */ /* 0x000ee20000000a00 */
[----:B------:R-:W-:Y:S01]  /*2be0*/  @!P1 LDGSTS.E.BYPASS.LTC128B.128 [R231+0xe000], desc[UR6][R232.64+0x180] ;  /* 0x0e000180e8e79fae */ /* 0x000fe2000b901d46 */
[----:B------:R-:W-:-:S02]  /*2bf0*/  CS2R R188, SRZ ;  /* 0x0000000000bc7805 */ /* 0x000fc4000001ff00 */
[----:B------:R-:W-:Y:S02]  /*2c00*/  CS2R R194, SRZ ;  /* 0x0000000000c27805 */ /* 0x000fe4000001ff00 */
[----:B------:R-:W-:Y:S01]  /*2c10*/  CS2R R192, SRZ ;  /* 0x0000000000c07805 */ /* 0x000fe2000001ff00 */
[----:B------:R4:W-:Y:S01]  /*2c20*/  @P4 STS.128 [R231+0x9000], RZ ;  /* 0x009000ffe7004388 */ /* 0x0009e20000000c00 */
[----:B------:R-:W-:Y:S02]  /*2c30*/  CS2R R186, SRZ ;  /* 0x0000000000ba7805 */ /* 0x000fe4000001ff00 */
[----:B------:R-:W-:Y:S02]  /*2c40*/  CS2R R184, SRZ ;  /* 0x0000000000b87805 */ /* 0x000fe4000001ff00 */
[----:B------:R-:W-:Y:S01]  /*2c50*/  CS2R R182, SRZ ;  /* 0x0000000000b67805 */ /* 0x000fe2000001ff00 */
[----:B------:R4:W-:Y:S01]  /*2c60*/  @P4 STS.128 [R231+0xb000], RZ ;  /* 0x00b000ffe7004388 */ /* 0x0009e20000000c00 */
        /* <DEDUP_REMOVED lines=11> */
[----:B------:R-:W-:Y:S01]  /*2d20*/  @!PT LDS RZ, [RZ] ;  /* 0x00000000fffff984 */ /* 0x000fe20000000800 */
[----:B------:R-:W-:Y:S01]  /*2d30*/  @!PT LDS RZ, [RZ] ;  /* 0x00000000fffff984 */ /* 0x000fe20000000800 */
[----:B------:R-:W-:Y:S01]  /*2d40*/  @!PT LDS RZ, [RZ] ;  /* 0x00000000fffff984 */ /* 0x000fe20000000800 */
[----:B------:R-:W-:Y:S01]  /*2d50*/  @!P4 LDGSTS.E.BYPASS.LTC128B.128 [R231+0x9000], desc[UR6][R8.64] ;  /* 0x0900000008e7cfae */ /* 0x000fe2000b901d46 */
[----:B------:R-:W-:Y:S02]  /*2d60*/  CS2R R158, SRZ ;  /* 0x00000000009e7805 */ /* 0x000fe4000001ff00 */
[----:B------:R-:W-:Y:S02]  /*2d70*/  CS2R R156, SRZ ;  /* 0x00000000009c7805 */ /* 0x000fe4000001ff00 */
[----:B------:R-:W-:Y:S01]  /*2d80*/  CS2R R162, SRZ ;  /* 0x0000000000a27805 */ /* 0x000fe2000001ff00 */
[----:B------:R-:W-:Y:S01]  /*2d90*/  @!P4 LDGSTS.E.BYPASS.LTC128B.128 [R231+0xb000], desc[UR6][R8.64+0x80] ;  /* 0x0b00008008e7cfae */ /* 0x000fe2000b901d46 */
[----:B------:R-:W-:-:S02]  /*2da0*/  CS2R R160, SRZ ;  /* 0x0000000000a07805 */ /* 0x000fc4000001ff00 */
[----:B------:R-:W-:Y:S02]  /*2db0*/  CS2R R154, SRZ ;  /* 0x00000000009a7805 */ /* 0x000fe4000001ff00 */
[----:B------:R-:W-:Y:S01]  /*2dc0*/  CS2R R152, SRZ ;  /* 0x0000000000987805 */ /* 0x000fe2000001ff00 */
[----:B------:R-:W-:Y:S01]  /*2dd0*/  @!P4 LDGSTS.E.BYPASS.LTC128B.128 [R231+0xd000], desc[UR6][R8.64+0x100] ;  /* 0x0d00010008e7cfae */ /* 0x000fe2000b901d46 */
[----:B------:R-:W-:Y:S02]  /*2de0*/  CS2R R150, SRZ ;  /* 0x0000000000967805 */ /* 0x000fe4000001ff00 */
[----:B------:R-:W-:Y:S02]  /*2df0*/  CS2R R148, SRZ ;  /* 0x0000000000947805 */ /* 0x000fe4000001ff00 */
[----:B------:R-:W-:Y:S01]  /*2e00*/  CS2R R142, SRZ ;  /* 0x00000000008e7805 */ /* 0x000fe2000001ff00 */
[----:B------:R2:W-:Y:S01]  /*2e10*/  @!P4 LDGSTS.E.BYPASS.LTC128B.128 [R231+0xf000], desc[UR6][R8.64+0x180] ;  /* 0x0f00018008e7cfae */ /* 0x0005e2000b901d46 */
[----:B------:R-:W-:-:S02]  /*2e20*/  CS2R R140, SRZ ;  /* 0x00000000008c7805 */ /* 0x000fc4000001ff00 */
[----:B------:R-:W-:Y:S02]  /*2e30*/  CS2R R146, SRZ ;  /* 0x0000000000927805 */ /* 0x000fe4000001ff00 */
[----:B------:R-:W-:Y:S01]  /*2e40*/  CS2R R144, SRZ ;  /* 0x0000000000907805 */ /* 0x000fe2000001ff00 */
[----:B------:R4:W-:Y:S01]  /*2e50*/  @P1 STS.128 [R231], RZ ;  /* 0x000000ffe7001388 */ /* 0x0009e20000000c00 */
        /* <DEDUP_REMOVED lines=18> */
[----:B------:R-:W-:Y:S01]  /*2f80*/  @!P1 LDGSTS.E.BYPASS.LTC128B.128 [R231], desc[UR6][R234.64] ;  /* 0x00000000eae79fae */ /* 0x000fe2000b901d46 */
[----:B------:R-:W-:Y:S02]  /*2f90*/  CS2R R62, SRZ ;  /* 0x00000000003e7805 */ /* 0x000fe4000001ff00 */
[----:B------:R-:W-:Y:S02]  /*2fa0*/  CS2R R60, SRZ ;  /* 0x00000000003c7805 */ /* 0x000fe4000001ff00 */
[----:B------:R-:W-:Y:S01]  /*2fb0*/  CS2R R66, SRZ ;  /* 0x0000000000427805 */ /* 0x000fe2000001ff00 */
[----:B------:R-:W-:Y:S01]  /*2fc0*/  @!P1 LDGSTS.E.BYPASS.LTC128B.128 [R231+0x2000], desc[UR6][R234.64+0x80] ;  /* 0x02000080eae79fae */ /* 0x000fe2000b901d46 */
[----:B------:R-:W-:-:S02]  /*2fd0*/  CS2R R64, SRZ ;  /* 0x0000000000407805 */ /* 0x000fc4000001ff00 */
[----:B------:R-:W-:Y:S01]  /*2fe0*/  CS2R R58, SRZ ;  /* 0x00000000003a7805 */ /* 0x000fe2000001ff00 */
[----:B--2---:R-:W-:Y:S01]  /*2ff0*/  @!P2 IMAD.IADD R9, R17, 0x1, R27 ;  /* 0x000000011109a824 */ /* 0x004fe200078e021b */
[----:B------:R-:W-:Y:S01]  /*3000*/  @!P1 LDGSTS.E.BYPASS.LTC128B.128 [R231+0x4000], desc[UR6][R234.64+0x100] ;  /* 0x04000100eae79fae */ /* 0x000fe2000b901d46 */
[C---:B------:R-:W-:Y:S02]  /*3010*/  @!P2 LEA R8, P0, R16.reuse, R22, 0x1 ;  /* 0x000000161008a211 */ /* 0x040fe400078008ff */
[----:B------:R-:W-:Y:S02]  /*3020*/  CS2R R56, SRZ ;  /* 0x0000000000387805 */ /* 0x000fe4000001ff00 */
[----:B------:R-:W-:Y:S01]  /*3030*/  CS2R R54, SRZ ;  /* 0x0000000000367805 */ /* 0x000fe2000001ff00 */
[----:B------:R-:W-:Y:S01]  /*3040*/  @!P1 LDGSTS.E.BYPASS.LTC128B.128 [R231+0x6000], desc[UR6][R234.64+0x180] ;  /* 0x06000180eae79fae */ /* 0x000fe2000b901d46 */
[----:B------:R-:W-:Y:S02]  /*3050*/  @!P2 LEA.HI.X R9, R16, R23, R9, 0x1, P0 ;  /* 0x000000171009a211 */ /* 0x000fe400000f0c09 */
[----:B------:R-:W-:-:S02]  /*3060*/  CS2R R52, SRZ ;  /* 0x0000000000347805 */ /* 0x000fc4000001ff00 */
[----:B------:R-:W-:Y:S01]  /*3070*/  ISETP.GE.AND P1, PT, R249, UR14, PT ;  /* 0x0000000ef9007c0c */ /* 0x000fe2000bf26270 */
[----:B------:R4:W-:Y:S01]  /*3080*/  @P4 STS.128 [R231+0x1000], RZ ;  /* 0x001000ffe7004388 */ /* 0x0009e20000000c00 */
[----:B------:R-:W-:Y:S02]  /*3090*/  CS2R R46, SRZ ;  /* 0x00000000002e7805 */ /* 0x000fe4000001ff00 */
[----:B------:R-:W-:Y:S02]  /*30a0*/  CS2R R44, SRZ ;  /* 0x00000000002c7805 */ /* 0x000fe4000001ff00 */
[----:B------:R-:W-:Y:S01]  /*30b0*/  CS2R R50, SRZ ;  /* 0x0000000000327805 */ /* 0x000fe2000001ff00 */
[----:B------:R4:W-:Y:S01]  /*30c0*/  @P4 STS.128 [R231+0x3000], RZ ;  /* 0x003000ffe7004388 */ /* 0x0009e20000000c00 */
[----:B------:R-:W-:Y:S02]  /*30d0*/  CS2R R48, SRZ ;  /* 0x0000000000307805 */ /* 0x000fe4000001ff00 */
[----:B------:R-:W-:-:S02]  /*30e0*/  CS2R R42, SRZ ;  /* 0x00000000002a7805 */ /* 0x000fc4000001ff00 */
[----:B------:R-:W-:Y:S01]  /*30f0*/  CS2R R40, SRZ ;  /* 0x0000000000287805 */ /* 0x000fe2000001ff00 */
        /* <DEDUP_REMOVED lines=8> */
[----:B------:R-:W-:Y:S01]  /*3180*/  @!PT LDS RZ, [RZ] ;  /* 0x00000000fffff984 */ /* 0x000fe20000000800 */
[----:B------:R-:W-:Y:S01]  /*3190*/  @!PT LDS RZ, [RZ] ;  /* 0x00000000fffff984 */ /* 0x000fe20000000800 */
[----:B------:R-:W-:Y:S01]  /*31a0*/  @!PT LDS RZ, [RZ] ;  /* 0x00000000fffff984 */ /* 0x000fe20000000800 */
[----:B------:R-:W-:Y:S01]  /*31b0*/  @!P4 LDGSTS.E.BYPASS.LTC128B.128 [R231+0x1000], desc[UR6][R6.64] ;  /* 0x0100000006e7cfae */ /* 0x000fe2000b901d46 */
[----:B------:R-:W-:Y:S01]  /*31c0*/  ULDC UR20, c[0x0][0x2dc] ;  /* 0x0000b70000147ab9 */ /* 0x000fe20000000800 */
[----:B------:R-:W-:Y:S02]  /*31d0*/  ULDC UR15, c[0x0][0x2ec] ;  /* 0x0000bb00000f7ab9 */ /* 0x000fe40000000800 */
[----:B------:R-:W-:Y:S04]  /*31e0*/  @!P4 LDGSTS.E.BYPASS.LTC128B.128 [R231+0x3000], desc[UR6][R6.64+0x80] ;  /* 0x0300008006e7cfae */ /* 0x000fe8000b901d46 */
[----:B------:R-:W-:Y:S04]  /*31f0*/  @!P4 LDGSTS.E.BYPASS.LTC128B.128 [R231+0x5000], desc[UR6][R6.64+0x100] ;  /* 0x0500010006e7cfae */ /* 0x000fe8000b901d46 */
[----:B------:R1:W-:Y:S04]  /*3200*/  @!P4 LDGSTS.E.BYPASS.LTC128B.128 [R231+0x7000], desc[UR6][R6.64+0x180] ;  /* 0x0700018006e7cfae */ /* 0x0003e8000b901d46 */
        /* <DEDUP_REMOVED lines=8> */
[----:B------:R-:W-:Y:S01]  /*3290*/  @!P3 LDGSTS.E.BYPASS.LTC128B.128 [R231+0x12000], desc[UR6][R4.64+0x80] ;  /* 0x1200008004e7bfae */ /* 0x000fe2000b901d46 */
[----:B-1----:R-:W-:-:S03]  /*32a0*/  @!P3 LEA R6, P0, R10, R18, 0x1 ;  /* 0x000000120a06b211 */ /* 0x002fc600078008ff */
        /* <DEDUP_REMOVED lines=11> */
[----:B-1----:R-:W-:-:S03]  /*3360*/  @!P3 IMAD.IADD R4, R11, 0x1, R26 ;  /* 0x000000010b04b824 */ /* 0x002fc600078e021a */
[----:B------:R-:W-:Y:S01]  /*3370*/  @!P2 LDGSTS.E.BYPASS.LTC128B.128 [R231+0x15000], desc[UR6][R8.64+0x100] ;  /* 0x1500010008e7afae */ /* 0x000fe2000b901d46 */
[----:B------:R-:W-:Y:S01]  /*3380*/  @!P2 IMAD.IADD R5, R15, 0x1, R25 ;  /* 0x000000010f05a824 */ /* 0x000fe200078e0219 */
[----:B------:R-:W-:Y:S02]  /*3390*/  @!P3 LEA.HI.X R7, R10, R19, R4, 0x1, P0 ;  /* 0x000000130a07b211 */ /* 0x000fe400000f0c04 */
[----:B------:R1:W-:Y:S01]  /*33a0*/  @!P2 LDGSTS.E.BYPASS.LTC128B.128 [R231+0x17000], desc[UR6][R8.64+0x180] ;  /* 0x1700018008e7afae */ /* 0x0003e2000b901d46 */
[----:B---3--:R-:W-:-:S03]  /*33b0*/  @!P2 LEA R4, P0, R14, R12, 0x1 ;  /* 0x0000000c0e04a211 */ /* 0x008fc600078008ff */
[----:B------:R4:W-:Y:S01]  /*33c0*/  @P3 STS.128 [R231+0x18000], RZ ;  /* 0x018000ffe7003388 */ /* 0x0009e20000000c00 */
[----:B------:R-:W-:-:S03]  /*33d0*/  @!P2 LEA.HI.X R5, R14, R13, R5, 0x1, P0 ;  /* 0x0000000d0e05a211 */ /* 0x000fc600000f0c05 */
        /* <DEDUP_REMOVED lines=8> */
[----:B-1----:R-:W-:Y:S01]  /*3460*/  IMAD.SHL.U32 R8, R249, 0x4, RZ ;  /* 0x00000004f9087824 */ /* 0x002fe200078e00ff */
[----:B------:R-:W-:-:S02]  /*3470*/  SHF.R.S32.HI R9, RZ, 0x1f, R249 ;  /* 0x0000001fff097819 */ /* 0x000fc400000114f9 */
        /* <DEDUP_REMOVED lines=11> */
[----:B-1----:R-:W-:-:S03]  /*3530*/  IADD3 R6, P0, R8, UR11, RZ ;  /* 0x0000000b08067c10 */ /* 0x002fc6000ff1e0ff */
[----:B------:R-:W-:Y:S01]  /*3540*/  @!P2 LDGSTS.E.BYPASS.LTC128B.128 [R231+0x1d000], desc[UR6][R4.64+0x100] ;  /* 0x1d00010004e7afae */ /* 0x000fe2000b901d46 */
[----:B------:R-:W-:-:S03]  /*3550*/  SHF.L.U64.HI R7, R249, 0x2, R9 ;  /* 0x00000002f9077819 */ /* 0x000fc60000010209 */
[----:B------:R1:W-:Y:S01]  /*3560*/  @!P2 LDGSTS.E.BYPASS.LTC128B.128 [R231+0x1f000], desc[UR6][R4.64+0x180] ;  /* 0x1f00018004e7afae */ /* 0x0003e2000b901d46 */
[----:B------:R-:W-:-:S03]  /*3570*/  IADD3.X R7, R7, UR10, RZ, P0, !PT ;  /* 0x0000000a07077c10 */ /* 0x000fc600087fe4ff */
[----:B------:R-:W0:Y:S04]  /*3580*/  LDGDEPBAR ;  /* 0x00000000000079af */ /* 0x000e280000000000 */
[----:B------:R4:W5:Y:S04]  /*3590*/  @!P1 LDG.E R240, desc[UR6][R6.64] ;  /* 0x0000000606f09981 */ /* 0x000968000c1e1900 */
[----:B------:R4:W5:Y:S01]  /*35a0*/  @!P5 LDG.E R241, desc[UR6][R6.64+0x20] ;  /* 0x0000200606f1d981 */ /* 0x000962000c1e1900 */
[----:B------:R-:W-:Y:S02]  /*35b0*/  CS2R R26, SRZ ;  /* 0x00000000001a7805 */ /* 0x000fe4000001ff00 */
[----:B------:R-:W-:-:S02]  /*35c0*/  CS2R R24, SRZ ;  /* 0x0000000000187805 */ /* 0x000fc4000001ff00 */
[----:B------:R-:W-:Y:S02]  /*35d0*/  CS2R R22, SRZ ;  /* 0x0000000000167805 */ /* 0x000fe4000001ff00 */
[----:B------:R-:W-:Y:S02]  /*35e0*/  CS2R R20, SRZ ;  /* 0x0000000000147805 */ /* 0x000fe4000001ff00 */
[C---:B------:R-:W-:Y:S01]  /*35f0*/  SHF.L.U64.HI R242, R249.reuse, 0x2, R9 ;  /* 0x00000002f9f27819 */ /* 0x040fe20000010209 */
[----:B------:R-:W-:Y:S01]  /*3600*/  UIADD3 UR19, UR19, -UR8, URZ ;  /* 0x8000000813137290 */ /* 0x000fe2000fffe03f */
[----:B-1----:R-:W-:Y:S02]  /*3610*/  VIADD R5, R249, 0x1 ;  /* 0x00000001f9057836 */ /* 0x002fe40000000000 */
[----:B------:R-:W-:-:S05]  /*3620*/  IMAD.U32 R4, RZ, RZ, UR32 ;  /* 0x00000020ff047e24 */ /* 0x000fca000f8e00ff */
[----:B------:R-:W-:-:S07]  /*3630*/  IADD3 R246, R5, UR8, -R4 ;  /* 0x0000000805f67c10 */ /* 0x000fce000fffe804 */
.L_x_273:
[----:B------:R-:W0:Y:S01]  /*3640*/  LDGDEPBAR ;  /* 0x00000000000079af */ /* 0x000e220000000000 */
[----:B------:R-:W-:Y:S01]  /*3650*/  USHF.L.U32 UR14, UR5, 0x6, URZ ;  /* 0x00000006050e7899 */ /* 0x000fe2000800063f */
[----:B-----5:R-:W-:Y:S01]  /*3660*/  FSETP.NEU.FTZ.AND P1, PT, R240, -INF , PT ;  /* 0xff800000f000780b */ /* 0x020fe20003f3d000 */
[----:B------:R-:W-:Y:S02]  /*3670*/  USHF.L.U32 UR16, UR9, 0x6, URZ ;  /* 0x0000000609107899 */ /* 0x000fe4000800063f */
[----:B------:R-:W-:Y:S02]  /*3680*/  UISETP.GE.AND UP0, UPT, UR14, UR19, UPT ;  /* 0x000000130e00728c */ /* 0x000fe4000bf06270 */
[----:B------:R-:W-:Y:S02]  /*3690*/  UIADD3 UR16, UR16, 0x40, URZ ;  /* 0x0000004010107890 */ /* 0x000fe4000fffe03f */
[----:B------:R-:W-:Y:S02]  /*36a0*/  UISETP.GT.AND UP2, UPT, UR5, UR17, UPT ;  /* 0x000000110500728c */ /* 0x000fe4000bf44270 */
[----:B------:R-:W-:Y:S04]  /*36b0*/  UISETP.LT.AND UP0, UPT, UR16, UR8, UP0 ;  /* 0x000000081000728c */ /* 0x000fe80008701270 */
[----:B------:R-:W-:Y:S02]  /*36c0*/  PLOP3.LUT P3, PT, PT, PT, UP2, 0x80, 0x0 ;  /* 0x000000000000781c */ /* 0x000fe40003f6f028 */
[----:B------:R-:W-:Y:S01]  /*36d0*/  PLOP3.LUT P0, PT, PT, PT, UP0, 0x80, 0x0 ;  /* 0x000000000000781c */ /* 0x000fe20003f0f008 */
[----:B------:R-:W-:Y:S04]  /*36e0*/  DEPBAR.LE SB0, 0x0 ;  /* 0x000080000000791a */ /* 0x000fe80000000000 */
[----:B------:R-:W-:Y:S06]  /*36f0*/  BAR.SYNC.DEFER_BLOCKING 0x0 ;  /* 0x0000000000007b1d */ /* 0x000fec0000010000 */
[----:B------:R-:W-:Y:S04]  /*3700*/  LDSM.16.M88.4 R16, [R218] ;  /* 0x00000000da10783b */ /* 0x000fe80000000200 */
[----:B------:R-:W4:Y:S04]  /*3710*/  LDSM.16.M88.4 R8, [R3+UR4+0x10000] ;  /* 0x010000040308783b */ /* 0x000f280008000200 */
[----:B-1----:R-:W1:Y:S04]  /*3720*/  LDSM.16.M88.4 R84, [R3+UR4+0x10800] ;  /* 0x010800040354783b */ /* 0x002e680008000200 */
[----:B------:R-:W-:Y:S04]  /*3730*/  LDSM.16.M88.4 R88, [R220] ;  /* 0x00000000dc58783b */ /* 0x000fe80000000200 */
[----:B------:R-:W2:Y:S04]  /*3740*/  LDSM.16.M88.4 R92, [R2] ;  /* 0x00000000025c783b */ /* 0x000ea80000000200 */
[----:B------:R-:W3:Y:S04]  /*3750*/  LDSM.16.M88.4 R96, [R2+0x800] ;  /* 0x000800000260783b */ /* 0x000ee80000000200 */
[----:B------:R-:W-:Y:S04]  /*3760*/  LDSM.16.M88.4 R100, [R223] ;  /* 0x00000000df64783b */ /* 0x000fe80000000200 */
[----:B------:R-:W3:Y:S04]  /*3770*/  LDSM.16.M88.4 R104, [R217] ;  /* 0x00000000d968783b */ /* 0x000ee80000000200 */
[----:B------:R-:W-:Y:S04]  /*3780*/  LDSM.16.M88.4 R108, [R222] ;  /* 0x00000000de6c783b */ /* 0x000fe80000000200 */
[----:B------:R-:W-:Y:S01]  /*3790*/  LDSM.16.M88.4 R112, [R216] ;  /* 0x00000000d870783b */ /* 0x000fe20000000200 */
[C---:B----4-:R-:W-:Y:S06]  /*37a0*/  HMMA.16816.F32 R4, R16.reuse, R8, RZ ;  /* 0x000000081004723c */ /* 0x050fec00000018ff */
[C---:B------:R-:W-:Y:S06]  /*37b0*/  HMMA.16816.F32 R8, R16.reuse, R10, RZ ;  /* 0x0000000a1008723c */ /* 0x040fec00000018ff */
[C---:B-1----:R-:W-:Y:S06]  /*37c0*/  HMMA.16816.F32 R12, R16.reuse, R84, RZ ;  /* 0x00000054100c723c */ /* 0x042fec00000018ff */
[----:B------:R-:W-:Y:S01]  /*37d0*/  HMMA.16816.F32 R16, R16, R86, RZ ;  /* 0x000000561010723c */ /* 0x000fe200000018ff */
[----:B------:R-:W1:Y:S05]  /*37e0*/  LDSM.16.M88.4 R84, [R217+0x800] ;  /* 0x00080000d954783b */ /* 0x000e6a0000000200 */
[C---:B--2---:R-:W-:Y:S06]  /*37f0*/  HMMA.16816.F32 R4, R88.reuse, R92, R4 ;  /* 0x0000005c5804723c */ /* 0x044fec0000001804 */
[C---:B------:R-:W-:Y:S01]  /*3800*/  HMMA.16816.F32 R8, R88.reuse, R94, R8 ;  /* 0x0000005e5808723c */ /* 0x040fe20000001808 */
[----:B------:R-:W-:Y:S05]  /*3810*/  LDSM.16.M88.4 R92, [R218+0x2000] ;  /* 0x00200000da5c783b */ /* 0x000fea0000000200 */
[C---:B---3--:R-:W-:Y:S06]  /*3820*/  HMMA.16816.F32 R12, R88.reuse, R96, R12 ;  /* 0x00000060580c723c */ /* 0x048fec000000180c */
        /* <DEDUP_REMOVED lines=179> */
[----:B------:R-:W4:Y:S08]  /*4360*/  LDG.E R114, desc[UR6][R112.64] ;  /* 0x0000000670727981 */ /* 0x000f30000c1e1900 */
        /* <DEDUP_REMOVED lines=269> */
[----:B-1----:R-:W-:Y:S05]  /*5440*/  IMAD.U32 R4, R6, -0x40, RZ ;  /* 0xffffffc006047824 */ /* 0x002fea00078e00ff */
        /* <DEDUP_REMOVED lines=18> */
.L_x_271:
[----:B------:R-:W-:Y:S01]  /*5570*/  LDSM.16.M88.4 R128, [R224] ;  /* 0x00000000e080783b */ /* 0x000fe20000000200 */
[----:B------:R-:W-:Y:S01]  /*5580*/  IMAD R230, R247, UR20, RZ ;  /* 0x00000014f7e67c24 */ /* 0x000fe2000f8e02ff */
[----:B------:R-:W-:Y:S02]  /*5590*/  @UP2 UIADD3 UR16, UP1, UR11, -0x100, URZ ;  /* 0xffffff000b102890 */ /* 0x000fe4000ff3e03f */
[----:B------:R-:W1:Y:S01]  /*55a0*/  LDSM.16.MT88.4 R16, [R0+0x10000] ;  /* 0x010000000010783b */ /* 0x000e620000004200 */
[----:B------:R-:W-:Y:S02]  /*55b0*/  @UP2 UIADD3 UR13, UP0, UR13, -0x100, URZ ;  /* 0xffffff000d0d2890 */ /* 0x000fe4000ff1e03f */
[----:B------:R-:W-:Y:S01]  /*55c0*/  @UP2 UIADD3.X UR14, UR10, -0x1, URZ, UP1, !UPT ;  /* 0xffffffff0a0e2890 */ /* 0x000fe20008ffe43f */
[----:B------:R-:W2:Y:S01]  /*55d0*/  LDSM.16.M88.4 R124, [R224+0x1000] ;  /* 0x00100000e07c783b */ /* 0x000ea20000000200 */
[----:B------:R-:W-:Y:S03]  /*55e0*/  @UP2 UIADD3.X UR12, UR12, -0x1, URZ, UP0, !UPT ;  /* 0xffffffff0c0c2890 */ /* 0x000fe600087fe43f */
[----:B------:R-:W3:Y:S04]  /*55f0*/  LDSM.16.MT88.4 R96, [R0+0x12000] ;  /* 0x012000000060783b */ /* 0x000ee80000004200 */
[----:B------:R-:W4:Y:S04]  /*5600*/  LDSM.16.MT88.4 R112, [R0+0x14000] ;  /* 0x014000000070783b */ /* 0x000f280000004200 */
[----:B------:R-:W4:Y:S04]  /*5610*/  LDSM.16.MT88.4 R196, [R0+0x16000] ;  /* 0x0160000000c4783b */ /* 0x000f280000004200 */
[----:B------:R-:W-:Y:S04]  /*5620*/  LDSM.16.M88.4 R200, [R227] ;  /* 0x00000000e3c8783b */ /* 0x000fe80000000200 */
[----:B------:R-:W4:Y:S04]  /*5630*/  LDSM.16.MT88.4 R204, [R0+0x10800] ;  /* 0x0108000000cc783b */ /* 0x000f280000004200 */
[----:B------:R-:W4:Y:S04]  /*5640*/  LDSM.16.M88.4 R208, [R227+0x1000] ;  /* 0x00100000e3d0783b */ /* 0x000f280000000200 */
[----:B------:R-:W-:Y:S01]  /*5650*/  LDSM.16.MT88.4 R212, [R0+0x14800] ;  /* 0x0148000000d4783b */ /* 0x000fe20000004200 */
[-C--:B-1----:R-:W-:Y:S06]  /*5660*/  HMMA.16816.F32 R4, R128, R16.reuse, RZ ;  /* 0x000000108004723c */ /* 0x082fec00000018ff */
[C---:B--2---:R-:W-:Y:S06]  /*5670*/  HMMA.16816.F32 R8, R124.reuse, R16, RZ ;  /* 0x000000107c08723c */ /* 0x044fec00000018ff */
[-C--:B------:R-:W-:Y:S06]  /*5680*/  HMMA.16816.F32 R12, R124, R18.reuse, RZ ;  /* 0x000000127c0c723c */ /* 0x080fec00000018ff */
[C---:B------:R-:W-:Y:S06]  /*5690*/  HMMA.16816.F32 R16, R128.reuse, R18, RZ ;  /* 0x000000128010723c */ /* 0x040fec00000018ff */
[-C--:B---3--:R-:W-:Y:S06]  /*56a0*/  HMMA.16816.F32 R84, R128, R96.reuse, RZ ;  /* 0x000000608054723c */ /* 0x088fec00000018ff */
        /* <DEDUP_REMOVED lines=21> */
[----:B------:R-:W-:Y:S05]  /*5800*/  LDSM.16.M88.4 R196, [R225] ;  /* 0x00000000e1c4783b */ /* 0x000fea0000000200 */
[-C--:B------:R-:W-:Y:S06]  /*5810*/  HMMA.16816.F32 R100, R200, R212.reuse, R100 ;  /* 0x000000d4c864723c */ /* 0x080fec0000001864 */
[C---:B------:R-:W-:Y:S06]  /*5820*/  HMMA.16816.F32 R104, R208.reuse, R212, R104 ;  /* 0x000000d4d068723c */ /* 0x040fec0000001868 */
[-C--:B------:R-:W-:Y:S06]  /*5830*/  HMMA.16816.F32 R108, R208, R214.reuse, R108 ;  /* 0x000000d6d06c723c */ /* 0x080fec000000186c */
[C---:B------:R-:W-:Y:S01]  /*5840*/  HMMA.16816.F32 R112, R200.reuse, R214, R112 ;  /* 0x000000d6c870723c */ /* 0x040fe20000001870 */
[----:B------:R-:W1:Y:S05]  /*5850*/  LDSM.16.MT88.4 R212, [R0+0x11000] ;  /* 0x0110000000d4783b */ /* 0x000e6a0000004200 */
[-C--:B--2---:R-:W-:Y:S06]  /*5860*/  HMMA.16816.F32 R116, R200, R204.reuse, R116 ;  /* 0x000000ccc874723c */ /* 0x084fec0000001874 */
[C---:B------:R-:W-:Y:S06]  /*5870*/  HMMA.16816.F32 R120, R208.reuse, R204, R120 ;  /* 0x000000ccd078723c */ /* 0x040fec0000001878 */
[-C--:B------:R-:W-:Y:S01]  /*5880*/  HMMA.16816.F32 R124, R208, R206.reuse, R124 ;  /* 0x000000ced07c723c */ /* 0x080fe2000000187c */
[----:B------:R-:W2:Y:S05]  /*5890*/  LDSM.16.M88.4 R208, [R225+0x1000] ;  /* 0x00100000e1d0783b */ /* 0x000eaa0000000200 */
[----:B------:R-:W-:Y:S01]  /*58a0*/  HMMA.16816.F32 R128, R200, R206, R128 ;  /* 0x000000cec880723c */ /* 0x000fe20000001880 */
[----:B------:R-:W3:Y:S04]  /*58b0*/  LDSM.16.MT88.4 R200, [R0+0x13000] ;  /* 0x0130000000c8783b */ /* 0x000ee80000004200 */
[----:B------:R-:W4:Y:S01]  /*58c0*/  LDSM.16.MT88.4 R204, [R0+0x15000] ;  /* 0x0150000000cc783b */ /* 0x000f220000004200 */
        /* <DEDUP_REMOVED lines=9> */
[----:B------:R-:W-:Y:S05]  /*5960*/  LDSM.16.M88.4 R200, [R226] ;  /* 0x00000000e2c8783b */ /* 0x000fea0000000200 */
[-C--:B----4-:R-:W-:Y:S06]  /*5970*/  HMMA.16816.F32 R100, R196, R204.reuse, R100 ;  /* 0x000000ccc464723c */ /* 0x090fec0000001864 */
[C---:B------:R-:W-:Y:S06]  /*5980*/  HMMA.16816.F32 R104, R208.reuse, R204, R104 ;  /* 0x000000ccd068723c */ /* 0x040fec0000001868 */
[-C--:B------:R-:W-:Y:S06]  /*5990*/  HMMA.16816.F32 R108, R208, R206.reuse, R108 ;  /* 0x000000ced06c723c */ /* 0x080fec000000186c */
[C---:B------:R-:W-:Y:S01]  /*59a0*/  HMMA.16816.F32 R112, R196.reuse, R206, R112 ;  /* 0x000000cec470723c */ /* 0x040fe20000001870 */
[----:B------:R-:W2:Y:S05]  /*59b0*/  LDSM.16.MT88.4 R204, [R0+0x11800] ;  /* 0x0118000000cc783b */ /* 0x000eaa0000004200 */
[-C--:B-1----:R-:W-:Y:S06]  /*59c0*/  HMMA.16816.F32 R116, R196, R212.reuse, R116 ;  /* 0x000000d4c474723c */ /* 0x082fec0000001874 */
[C---:B------:R-:W-:Y:S06]  /*59d0*/  HMMA.16816.F32 R120, R208.reuse, R212, R120 ;  /* 0x000000d4d078723c */ /* 0x040fec0000001878 */
[-C--:B------:R-:W-:Y:S01]  /*59e0*/  HMMA.16816.F32 R124, R208, R214.reuse, R124 ;  /* 0x000000d6d07c723c */ /* 0x080fe2000000187c */
[----:B------:R-:W1:Y:S05]  /*59f0*/  LDSM.16.M88.4 R208, [R226+0x1000] ;  /* 0x00100000e2d0783b */ /* 0x000e6a0000000200 */
[----:B------:R-:W-:Y:S01]  /*5a00*/  HMMA.16816.F32 R128, R196, R214, R128 ;  /* 0x000000d6c480723c */ /* 0x000fe20000001880 */
[----:B------:R-:W3:Y:S04]  /*5a10*/  LDSM.16.MT88.4 R196, [R0+0x13800] ;  /* 0x0138000000c4783b */ /* 0x000ee80000004200 */
[----:B------:R-:W4:Y:S01]  /*5a20*/  LDSM.16.MT88.4 R212, [R0+0x15800] ;  /* 0x0158000000d4783b */ /* 0x000f220000004200 */
[-C--:B--2---:R-:W-:Y:S06]  /*5a30*/  HMMA.16816.F32 R4, R200, R204.reuse, R4 ;  /* 0x000000ccc804723c */ /* 0x084fec0000001804 */
[C---:B-1----:R-:W-:Y:S06]  /*5a40*/  HMMA.16816.F32 R8, R208.reuse, R204, R8 ;  /* 0x000000ccd008723c */ /* 0x042fec0000001808 */
[-C--:B------:R-:W-:Y:S06]  /*5a50*/  HMMA.16816.F32 R12, R208, R206.reuse, R12 ;  /* 0x000000ced00c723c */ /* 0x080fec000000180c */
[C---:B------:R-:W-:Y:S01]  /*5a60*/  HMMA.16816.F32 R16, R200.reuse, R206, R16 ;  /* 0x000000cec810723c */ /* 0x040fe20000001810 */
[----:B------:R-:W1:Y:S05]  /*5a70*/  LDSM.16.MT88.4 R204, [R0+0x17800] ;  /* 0x0178000000cc783b */ /* 0x000e6a0000004200 */
[-C--:B---3--:R-:W-:Y:S06]  /*5a80*/  HMMA.16816.F32 R84, R200, R196.reuse, R84 ;  /* 0x000000c4c854723c */ /* 0x088fec0000001854 */
[C---:B------:R-:W-:Y:S06]  /*5a90*/  HMMA.16816.F32 R88, R208.reuse, R196, R88 ;  /* 0x000000c4d058723c */ /* 0x040fec0000001858 */
[-C--:B------:R-:W-:Y:S05]  /*5aa0*/  HMMA.16816.F32 R92, R208, R198.reuse, R92 ;  /* 0x000000c6d05c723c */ /* 0x080fea000000185c */
[----:B------:R-:W-:Y:S01]  /*5ab0*/  IMAD.U32 R196, R230, -0x40, RZ ;  /* 0xffffffc0e6c47824 */ /* 0x000fe200078e00ff */
[C---:B------:R-:W-:Y:S05]  /*5ac0*/  HMMA.16816.F32 R96, R200.reuse, R198, R96 ;  /* 0x000000c6c860723c */ /* 0x040fea0000001860 */
[C---:B------:R-:W-:Y:S01]  /*5ad0*/  LEA R228, P0, R196.reuse, R228, 0x2 ;  /* 0x000000e4c4e47211 */ /* 0x040fe200078010ff */
[-C--:B----4-:R-:W-:Y:S05]  /*5ae0*/  HMMA.16816.F32 R100, R200, R212.reuse, R100 ;  /* 0x000000d4c864723c */ /* 0x090fea0000001864 */
        /* <DEDUP_REMOVED lines=8> */
[-C--:B-1----:R-:W-:Y:S01]  /*5b70*/  HMMA.16816.F32 R116, R200, R204.reuse, R116 ;  /* 0x000000ccc874723c */ /* 0x082fe20000001874 */
[----:B------:R-:W-:Y:S03]  /*5b80*/  @UP2 UMOV UR10, UR14 ;  /* 0x0000000e000a2c82 */ /* 0x000fe60008000000 */
[----:B------:R1:W5:Y:S01]  /*5b90*/  @P3 LDG.E R240, desc[UR6][R212.64+-0x100] ;  /* 0xffff0006d4f03981 */ /* 0x000362000c1e1900 */
[CC--:B------:R-:W-:Y:S01]  /*5ba0*/  LEA R198, P1, R196.reuse, R228.reuse, 0x2 ;  /* 0x000000e4c4c67211 */ /* 0x0c0fe200078210ff */
[C---:B------:R-:W-:Y:S02]  /*5bb0*/  HMMA.16816.F32 R120, R208.reuse, R204, R120 ;  /* 0x000000ccd078723c */ /* 0x040fe40000001878 */
[----:B------:R1:W5:Y:S03]  /*5bc0*/  @P3 LDG.E R241, desc[UR6][R212.64+-0xe0] ;  /* 0xffff2006d4f13981 */ /* 0x000366000c1e1900 */
[-C--:B------:R-:W-:Y:S01]  /*5bd0*/  LEA.HI.X.SX32 R199, R196, R229.reuse, 0x2, P1 ;  /* 0x000000e5c4c77211 */ /* 0x080fe200008f16ff */
[-C--:B------:R-:W-:Y:S01]  /*5be0*/  HMMA.16816.F32 R124, R208, R206.reuse, R124 ;  /* 0x000000ced07c723c */ /* 0x080fe2000000187c */
[----:B------:R2:W-:Y:S04]  /*5bf0*/  REDG.E.ADD.F32.FTZ.RN.STRONG.GPU desc[UR6][R228.64], R4 ;  /* 0x00000004e40079a6 */ /* 0x0005e8000c10f386 */
[----:B------:R3:W-:Y:S01]  /*5c00*/  REDG.E.ADD.F32.FTZ.RN.STRONG.GPU desc[UR6][R198.64], R5 ;  /* 0x00000005c60079a6 */ /* 0x0007e2000c10f386 */
[----:B------:R-:W-:Y:S05]  /*5c10*/  HMMA.16816.F32 R128, R200, R206, R128 ;  /* 0x000000cec880723c */ /* 0x000fea0000001880 */
[C---:B------:R-:W-:Y:S02]  /*5c20*/  IMAD.SHL.U32 R197, R230.reuse, 0x10, RZ ;  /* 0x00000010e6c57824 */ /* 0x040fe400078e00ff */
[C---:B------:R-:W-:Y:S04]  /*5c30*/  IMAD R210, R230.reuse, 0x18, RZ ;  /* 0x00000018e6d27824 */ /* 0x040fe800078e02ff */
[CC--:B------:R-:W-:Y:S01]  /*5c40*/  LEA R204, P0, R197.reuse, R228.reuse, 0x2 ;  /* 0x000000e4c5cc7211 */ /* 0x0c0fe200078010ff */
[C---:B------:R-:W-:Y:S02]  /*5c50*/  IMAD.SHL.U32 R209, R230.reuse, 0x20, RZ ;  /* 0x00000020e6d17824 */ /* 0x040fe400078e00ff */
[----:B------:R-:W-:Y:S01]  /*5c60*/  IMAD R211, R230, 0x30, RZ ;  /* 0x00000030e6d37824 */ /* 0x000fe200078e02ff */
[-C--:B------:R-:W-:Y:S02]  /*5c70*/  LEA.HI.X.SX32 R205, R197, R229.reuse, 0x2, P0 ;  /* 0x000000e5c5cd7211 */ /* 0x080fe400000f16ff */
[CC--:B------:R-:W-:Y:S03]  /*5c80*/  LEA R208, P0, R209.reuse, R228.reuse, 0x2 ;  /* 0x000000e4d1d07211 */ /* 0x0c0fe600078010ff */
[----:B------:R4:W-:Y:S01]  /*5c90*/  REDG.E.ADD.F32.FTZ.RN.STRONG.GPU desc[UR6][R204.64], R6 ;  /* 0x00000006cc0079a6 */ /* 0x0009e2000c10f386 */
[-C--:B------:R-:W-:Y:S02]  /*5ca0*/  LEA.HI.X.SX32 R209, R209, R229.reuse, 0x2, P0 ;  /* 0x000000e5d1d17211 */ /* 0x080fe400000f16ff */
[CC--:B--2---:R-:W-:Y:S04]  /*5cb0*/  LEA R4, P1, R210.reuse, R228.reuse, 0x2 ;  /* 0x000000e4d2047211 */ /* 0x0c4fe800078210ff */
[-C--:B---3--:R-:W-:Y:S01]  /*5cc0*/  LEA.HI.X.SX32 R5, R210, R229.reuse, 0x2, P1 ;  /* 0x000000e5d2057211 */ /* 0x088fe200008f16ff */
[C---:B------:R-:W-:Y:S04]  /*5cd0*/  IMAD R210, R230.reuse, 0x38, RZ ;  /* 0x00000038e6d27824 */ /* 0x040fe800078e02ff */
[----:B------:R2:W-:Y:S04]  /*5ce0*/  REDG.E.ADD.F32.FTZ.RN.STRONG.GPU desc[UR6][R4.64], R7 ;  /* 0x00000007040079a6 */ /* 0x0005e8000c10f386 */
[----:B------:R3:W-:Y:S01]  /*5cf0*/  REDG.E.ADD.F32.FTZ.RN.STRONG.GPU desc[UR6][R208.64], R8 ;  /* 0x00000008d00079a6 */ /* 0x0007e2000c10f386 */
[----:B----4-:R-:W-:Y:S01]  /*5d00*/  IMAD R205, R230, 0x28, RZ ;  /* 0x00000028e6cd7824 */ /* 0x010fe200078e02ff */
[-C--:B------:R-:W-:Y:S04]  /*5d10*/  LEA R6, P1, R211, R228.reuse, 0x2 ;  /* 0x000000e4d3067211 */ /* 0x080fe800078210ff */
[CC--:B------:R-:W-:Y:S04]  /*5d20*/  LEA R204, P2, R205.reuse, R228.reuse, 0x2 ;  /* 0x000000e4cdcc7211 */ /* 0x0c0fe800078410ff */
[-C--:B------:R-:W-:Y:S02]  /*5d30*/  LEA.HI.X.SX32 R205, R205, R229.reuse, 0x2, P2 ;  /* 0x000000e5cdcd7211 */ /* 0x080fe400010f16ff */
[-C--:B--2---:R-:W-:Y:S03]  /*5d40*/  LEA.HI.X.SX32 R7, R211, R229.reuse, 0x2, P1 ;  /* 0x000000e5d3077211 */ /* 0x084fe600008f16ff */
[----:B------:R2:W-:Y:S01]  /*5d50*/  REDG.E.ADD.F32.FTZ.RN.STRONG.GPU desc[UR6][R204.64], R9 ;  /* 0x00000009cc0079a6 */ /* 0x0005e2000c10f386 */
[CC--:B------:R-:W-:Y:S01]  /*5d60*/  LEA R4, P0, R210.reuse, R228.reuse, 0x2 ;  /* 0x000000e4d2047211 */ /* 0x0c0fe200078010ff */
[----:B---3--:R-:W-:Y:S02]  /*5d70*/  VIADD R208, R197, 0x20 ;  /* 0x00000020c5d07836 */ /* 0x008fe40000000000 */
[----:B------:R3:W-:Y:S01]  /*5d80*/  REDG.E.ADD.F32.FTZ.RN.STRONG.GPU desc[UR6][R6.64], R10 ;  /* 0x0000000a060079a6 */ /* 0x0007e2000c10f386 */
[-C--:B------:R-:W-:Y:S02]  /*5d90*/  LEA.HI.X.SX32 R5, R210, R229.reuse, 0x2, P0 ;  /* 0x000000e5d2057211 */ /* 0x080fe400000f16ff */
[CC--:B------:R-:W-:Y:S03]  /*5da0*/  LEA R8, P0, R208.reuse, R228.reuse, 0x2 ;  /* 0x000000e4d0087211 */ /* 0x0c0fe600078010ff */
[----:B------:R4:W-:Y:S04]  /*5db0*/  REDG.E.ADD.F32.FTZ.RN.STRONG.GPU desc[UR6][R4.64], R11 ;  /* 0x0000000b040079a6 */ /* 0x0009e8000c10f386 */
[----:B------:R1:W-:Y:S04]  /*5dc0*/  REDG.E.ADD.F32.FTZ.RN.STRONG.GPU desc[UR6][R228.64+0x80], R16 ;  /* 0x00008010e40079a6 */ /* 0x0003e8000c10f386 */
[----:B------:R1:W-:Y:S01]  /*5dd0*/  REDG.E.ADD.F32.FTZ.RN.STRONG.GPU desc[UR6][R198.64+0x80], R17 ;  /* 0x00008011c60079a6 */ /* 0x0003e2000c10f386 */
[-C--:B--2---:R-:W-:Y:S01]  /*5de0*/  LEA.HI.X.SX32 R9, R208, R229.reuse, 0x2, P0 ;  /* 0x000000e5d0097211 */ /* 0x084fe200000f16ff */
[C---:B---3--:R-:W-:Y:S04]  /*5df0*/  IMAD.IADD R7, R196.reuse, 0x1, R208 ;  /* 0x00000001c4077824 */ /* 0x048fe800078e02d0 */
[----:B------:R2:W-:Y:S01]  /*5e00*/  REDG.E.ADD.F32.FTZ.RN.STRONG.GPU desc[UR6][R8.64], R18 ;  /* 0x00000012080079a6 */ /* 0x0005e2000c10f386 */
[CC--:B------:R-:W-:Y:S01]  /*5e10*/  LEA R6, P1, R7.reuse, R228.reuse, 0x2 ;  /* 0x000000e407067211 */ /* 0x0c0fe200078210ff */
[C---:B----4-:R-:W-:Y:S03]  /*5e20*/  IMAD.IADD R4, R196.reuse, 0x1, R7 ;  /* 0x00000001c4047824 */ /* 0x050fe600078e0207 */
[-C--:B------:R-:W-:Y:S01]  /*5e30*/  LEA.HI.X.SX32 R7, R7, R229.reuse, 0x2, P1 ;  /* 0x000000e507077211 */ /* 0x080fe200008f16ff */
[----:B------:R-:W-:Y:S01]  /*5e40*/  IMAD.IADD R5, R196, 0x1, R4 ;  /* 0x00000001c4057824 */ /* 0x000fe200078e0204 */
[CC--:B-1----:R-:W-:Y:S03]  /*5e50*/  LEA R16, P0, R4.reuse, R228.reuse, 0x2 ;  /* 0x000000e404107211 */ /* 0x0c2fe600078010ff */
[----:B------:R1:W-:Y:S01]  /*5e60*/  REDG.E.ADD.F32.FTZ.RN.STRONG.GPU desc[UR6][R6.64], R19 ;  /* 0x00000013060079a6 */ /* 0x0003e2000c10f386 */
[-C--:B------:R-:W-:Y:S01]  /*5e70*/  LEA.HI.X.SX32 R17, R4, R229.reuse, 0x2, P0 ;  /* 0x000000e504117211 */ /* 0x080fe200000f16ff */
[----:B------:R-:W-:Y:S01]  /*5e80*/  IMAD.IADD R4, R196, 0x1, R5 ;  /* 0x00000001c4047824 */ /* 0x000fe200078e0205 */
[CC--:B------:R-:W-:Y:S03]  /*5e90*/  LEA R10, P0, R5.reuse, R228.reuse, 0x2 ;  /* 0x000000e4050a7211 */ /* 0x0c0fe600078010ff */
[----:B------:R-:W-:Y:S01]  /*5ea0*/  REDG.E.ADD.F32.FTZ.RN.STRONG.GPU desc[UR6][R16.64], R12 ;  /* 0x0000000c100079a6 */ /* 0x000fe2000c10f386 */
[-C--:B------:R-:W-:Y:S01]  /*5eb0*/  LEA.HI.X.SX32 R11, R5, R229.reuse, 0x2, P0 ;  /* 0x000000e5050b7211 */ /* 0x080fe200000f16ff */
[----:B------:R-:W-:Y:S02]  /*5ec0*/  VIADD R5, R197, 0x40 ;  /* 0x00000040c5057836 */ /* 0x000fe40000000000 */
[----:B------:R-:W-:Y:S01]  /*5ed0*/  LDSM.16.MT88.4 R16, [R0+0x2000] ;  /* 0x002000000010783b */ /* 0x000fe20000004200 */
[CC--:B--2---:R-:W-:Y:S03]  /*5ee0*/  LEA R8, P1, R4.reuse, R228.reuse, 0x2 ;  /* 0x000000e404087211 */ /* 0x0c4fe600078210ff */
[----:B------:R2:W-:Y:S01]  /*5ef0*/  REDG.E.ADD.F32.FTZ.RN.STRONG.GPU desc[UR6][R10.64], R13 ;  /* 0x0000000d0a0079a6 */ /* 0x0005e2000c10f386 */
[-C--:B------:R-:W-:Y:S05]  /*5f00*/  LEA.HI.X.SX32 R9, R4, R229.reuse, 0x2, P1 ;  /* 0x000000e504097211 */ /* 0x080fea00008f16ff */
[----:B------:R3:W-:Y:S01]  /*5f10*/  REDG.E.ADD.F32.FTZ.RN.STRONG.GPU desc[UR6][R8.64], R14 ;  /* 0x0000000e080079a6 */ /* 0x0007e2000c10f386 */
[C---:B-1----:R-:W-:Y:S05]  /*5f20*/  IMAD.IADD R7, R196.reuse, 0x1, R4 ;  /* 0x00000001c4077824 */ /* 0x042fea00078e0204 */
[CC--:B------:R-:W-:Y:S04]  /*5f30*/  LEA R6, P0, R7.reuse, R228.reuse, 0x2 ;  /* 0x000000e407067211 */ /* 0x0c0fe800078010ff */
[-C--:B------:R-:W-:Y:S05]  /*5f40*/  LEA.HI.X.SX32 R7, R7, R229.reuse, 0x2, P0 ;  /* 0x000000e507077211 */ /* 0x080fea00000f16ff */
[----:B------:R1:W-:Y:S01]  /*5f50*/  REDG.E.ADD.F32.FTZ.RN.STRONG.GPU desc[UR6][R6.64], R15 ;  /* 0x0000000f060079a6 */ /* 0x0003e2000c10f386 */
[C---:B--2---:R-:W-:Y:S03]  /*5f60*/  IMAD.IADD R10, R196.reuse, 0x1, R5 ;  /* 0x00000001c40a7824 */ /* 0x044fe600078e0205 */
[----:B------:R-:W-:Y:S01]  /*5f70*/  REDG.E.ADD.F32.FTZ.RN.STRONG.GPU desc[UR6][R228.64+0x100], R84 ;  /* 0x00010054e40079a6 */ /* 0x000fe2000c10f386 */
[C---:B------:R-:W-:Y:S03]  /*5f80*/  IMAD.IADD R4, R196.reuse, 0x1, R10 ;  /* 0x00000001c4047824 */ /* 0x040fe600078e020a */
[----:B------:R-:W-:Y:S01]  /*5f90*/  REDG.E.ADD.F32.FTZ.RN.STRONG.GPU desc[UR6][R198.64+0x100], R85 ;  /* 0x00010055c60079a6 */ /* 0x000fe2000c10f386 */
[CC--:B---3--:R-:W-:Y:S04]  /*5fa0*/  LEA R8, P0, R5.reuse, R228.reuse, 0x2 ;  /* 0x000000e405087211 */ /* 0x0c8fe800078010ff */
        /* <DEDUP_REMOVED lines=12> */
[----:B------:R-:W-:Y:S04]  /*6070*/  REDG.E.ADD.F32.FTZ.RN.STRONG.GPU desc[UR6][R12.64], R88 ;  /* 0x000000580c0079a6 */ /* 0x000fe8000c10f386 */
[----:B------:R3:W-:Y:S01]  /*6080*/  REDG.E.ADD.F32.FTZ.RN.STRONG.GPU desc[UR6][R10.64], R89 ;  /* 0x000000590a0079a6 */ /* 0x0007e2000c10f386 */
[CC--:B--2---:R-:W-:Y:S03]  /*6090*/  LEA R8, P1, R4.reuse, R228.reuse, 0x2 ;  /* 0x000000e404087211 */ /* 0x0c4fe600078210ff */
[----:B------:R-:W-:Y:S01]  /*60a0*/  LDSM.16.MT88.4 R84, [R0+0x4000] ;  /* 0x004000000054783b */ /* 0x000fe20000004200 */
[-C--:B------:R-:W-:Y:S05]  /*60b0*/  LEA.HI.X.SX32 R9, R4, R229.reuse, 0x2, P1 ;  /* 0x000000e504097211 */ /* 0x080fea00008f16ff */
[----:B------:R2:W-:Y:S01]  /*60c0*/  REDG.E.ADD.F32.FTZ.RN.STRONG.GPU desc[UR6][R8.64], R90 ;  /* 0x0000005a080079a6 */ /* 0x0005e2000c10f386 */
[C---:B-1----:R-:W-:Y:S05]  /*60d0*/  IMAD.IADD R7, R196.reuse, 0x1, R4 ;  /* 0x00000001c4077824 */ /* 0x042fea00078e0204 */
[CC--:B------:R-:W-:Y:S01]  /*60e0*/  LEA R6, P0, R7.reuse, R228.reuse, 0x2 ;  /* 0x000000e407067211 */ /* 0x0c0fe200078010ff */
[C---:B---3--:R-:W-:Y:S03]  /*60f0*/  IMAD.IADD R10, R196.reuse, 0x1, R5 ;  /* 0x00000001c40a7824 */ /* 0x048fe600078e0205 */
[-C--:B------:R-:W-:Y:S01]  /*6100*/  LEA.HI.X.SX32 R7, R7, R229.reuse, 0x2, P0 ;  /* 0x000000e507077211 */ /* 0x080fe200000f16ff */
[----:B------:R-:W-:Y:S04]  /*6110*/  IMAD.IADD R4, R196, 0x1, R10 ;  /* 0x00000001c4047824 */ /* 0x000fe800078e020a */
[----:B------:R1:W-:Y:S01]  /*6120*/  REDG.E.ADD.F32.FTZ.RN.STRONG.GPU desc[UR6][R6.64], R91 ;  /* 0x0000005b060079a6 */ /* 0x0003e2000c10f386 */
[CC--:B--2---:R-:W-:Y:S03]  /*6130*/  LEA R8, P0, R5.reuse, R228.reuse, 0x2 ;  /* 0x000000e405087211 */ /* 0x0c4fe600078010ff */
[----:B------:R-:W-:Y:S01]  /*6140*/  REDG.E.ADD.F32.FTZ.RN.STRONG.GPU desc[UR6][R228.64+0x180], R96 ;  /* 0x00018060e40079a6 */ /* 0x000fe2000c10f386 */
[-C--:B------:R-:W-:Y:S03]  /*6150*/  LEA.HI.X.SX32 R9, R5, R229.reuse, 0x2, P0 ;  /* 0x000000e505097211 */ /* 0x080fe600000f16ff */
[----:B------:R-:W-:Y:S01]  /*6160*/  REDG.E.ADD.F32.FTZ.RN.STRONG.GPU desc[UR6][R198.64+0x180], R97 ;  /* 0x00018061c60079a6 */ /* 0x000fe2000c10f386 */
[-C--:B------:R-:W-:Y:S01]  /*6170*/  LEA R12, P0, R4, R228.reuse, 0x2 ;  /* 0x000000e4040c7211 */ /* 0x080fe200078010ff */
[----:B------:R-:W-:Y:S02]  /*6180*/  IMAD.IADD R5, R196, 0x1, R4 ;  /* 0x00000001c4057824 */ /* 0x000fe400078e0204 */
        /* <DEDUP_REMOVED lines=17> */
[CC--:B------:R-:W-:Y:S04]  /*62a0*/  LEA R6, P0, R7.reuse, R228.reuse, 0x2 ;  /* 0x000000e407067211 */ /* 0x0c0fe800078010ff */
[-C--:B------:R-:W-:Y:S01]  /*62b0*/  LEA.HI.X.SX32 R7, R7, R229.reuse, 0x2, P0 ;  /* 0x000000e507077211 */ /* 0x080fe200000f16ff */
[C---:B--2---:R-:W-:Y:S01]  /*62c0*/  IMAD.IADD R10, R196.reuse, 0x1, R5 ;  /* 0x00000001c40a7824 */ /* 0x044fe200078e0205 */
[CC--:B---3--:R-:W-:Y:S03]  /*62d0*/  LEA R8, P0, R5.reuse, R228.reuse, 0x2 ;  /* 0x000000e405087211 */ /* 0x0c8fe600078010ff */
[----:B------:R1:W-:Y:S01]  /*62e0*/  REDG.E.ADD.F32.FTZ.RN.STRONG.GPU desc[UR6][R6.64], R95 ;  /* 0x0000005f060079a6 */ /* 0x0003e2000c10f386 */
[C---:B------:R-:W-:Y:S01]  /*62f0*/  IMAD.IADD R4, R196.reuse, 0x1, R10 ;  /* 0x00000001c4047824 */ /* 0x040fe200078e020a */
[-C--:B------:R-:W-:Y:S02]  /*6300*/  LEA.HI.X.SX32 R9, R5, R229.reuse, 0x2, P0 ;  /* 0x000000e505097211 */ /* 0x080fe400000f16ff */
[----:B------:R-:W-:Y:S01]  /*6310*/  REDG.E.ADD.F32.FTZ.RN.STRONG.GPU desc[UR6][R228.64+0x200], R100 ;  /* 0x00020064e40079a6 */ /* 0x000fe2000c10f386 */
[----:B------:R-:W-:Y:S01]  /*6320*/  IMAD.IADD R5, R196, 0x1, R4 ;  /* 0x00000001c4057824 */ /* 0x000fe200078e0204 */
[CC--:B------:R-:W-:Y:S02]  /*6330*/  LEA R12, P0, R4.reuse, R228.reuse, 0x2 ;  /* 0x000000e4040c7211 */ /* 0x0c0fe400078010ff */
[----:B------:R-:W-:Y:S02]  /*6340*/  REDG.E.ADD.F32.FTZ.RN.STRONG.GPU desc[UR6][R198.64+0x200], R101 ;  /* 0x00020065c60079a6 */ /* 0x000fe4000c10f386 */
[-C--:B------:R-:W-:Y:S01]  /*6350*/  LEA.HI.X.SX32 R13, R4, R229.reuse, 0x2, P0 ;  /* 0x000000e5040d7211 */ /* 0x080fe200000f16ff */
[----:B------:R-:W-:Y:S01]  /*6360*/  IMAD.IADD R4, R196, 0x1, R5 ;  /* 0x00000001c4047824 */ /* 0x000fe200078e0205 */
        /* <DEDUP_REMOVED lines=202> */
.L_x_272:
        /* <DEDUP_REMOVED lines=8> */
[----:B------:R-:W-:Y:S01]  /*7090*/  F2FP.F16.F32.PACK_AB R84, R31, R30 ;  /* 0x0000001e1f54723e */ /* 0x000fe200000000ff */
[----:B------:R-:W-:Y:S01]  /*70a0*/  USHF.L.U32 UR20, UR9, 0x6, URZ ;  /* 0x0000000609147899 */ /* 0x000fe2000800063f */
        /* <DEDUP_REMOVED lines=97> */
[----:B-1----:R-:W-:Y:S01]  /*76c0*/  FMUL.FTZ R5, R189, UR5 ;  /* 0x00000005bd057c20 */ /* 0x002fe20008410000 */
        /* <DEDUP_REMOVED lines=61> */
[----:B------:R1:W-:Y:S01]  /*7aa0*/  STS [R245+0x6400], R6 ;  /* 0x00640006f5007388 */ /* 0x0003e20000000800 */
[----:B------:R-:W-:Y:S02]  /*7ab0*/  F2FP.F16.F32.PACK_AB R78, R79, R78 ;  /* 0x0000004e4f4e723e */ /* 0x000fe400000000ff */
[----:B------:R-:W-:Y:S01]  /*7ac0*/  PLOP3.LUT P0, PT, PT, PT, UP0, 0x80, 0x0 ;  /* 0x000000000000781c */ /* 0x000fe20003f0f008 */
        /* <DEDUP_REMOVED lines=12> */
[----:B-1----:R-:W2:Y:S03]  /*7b90*/  S2R R6, SR_TID.X ;  /* 0x0000000000067919 */ /* 0x002ea60000002100 */
        /* <DEDUP_REMOVED lines=8> */
[----:B--2---:R-:W-:-:S03]  /*7c20*/  SHF.R.S32.HI R5, RZ, 0x1f, R6 ;  /* 0x0000001fff057819 */ /* 0x004fc60000011406 */
        /* <DEDUP_REMOVED lines=30> */
.L_x_274:
[----:B------:R-:W-:Y:S01]  /*7e10*/  @UP0 UIADD3 UR5, UR18, UR29, URZ ;  /* 0x0000001d12050290 */ /* 0x000fe2000fffe03f */
[----:B------:R-:W-:Y:S01]  /*7e20*/  LEA.HI R5, R5, R6, RZ, 0x3 ;  /* 0x0000000605057211 */ /* 0x000fe200078f18ff */
[----:B------:R-:W-:Y:S02]  /*7e30*/  @UP0 ULDC.64 UR12, c[0x0][0x458] ;  /* 0x00011600000c0ab9 */ /* 0x000fe40000000a00 */
[----:B------:R-:W-:Y:S01]  /*7e40*/  @UP0 UIMAD.WIDE.U32 UR14, UR5, UR12, URZ ;  /* 0x0000000c050e02a5 */ /* 0x000fe2000f8e003f */
[----:B---3--:R-:W-:Y:S01]  /*7e50*/  LOP3.LUT R4, R5, 0xfffffff8, RZ, 0xc0, !PT ;  /* 0xfffffff805047812 */ /* 0x008fe200078ec0ff */
[----:B------:R-:W-:-:S04]  /*7e60*/  @UP0 UIMAD UR5, UR5, UR13, URZ ;  /* 0x0000000d050502a4 */ /* 0x000fc8000f8e023f */
[----:B------:R-:W-:Y:S01]  /*7e70*/  @UP0 UIADD3 UR19, UR15, UR5, URZ ;  /* 0x000000050f130290 */ /* 0x000fe2000fffe03f */
[----:B------:R-:W-:Y:S01]  /*7e80*/  IMAD.IADD R4, R6, 0x1, -R4 ;  /* 0x0000000106047824 */ /* 0x000fe200078e0a04 */
        /* <DEDUP_REMOVED lines=12> */
[----:B------:R-:W-:-:S12]  /*7f50*/  UIADD3 UR19, UR15, UR5, URZ ;  /* 0x000000050f137290 */ /* 0x000fd8000fffe03f */
.L_x_275:
[----:B------:R-:W-:Y:S01]  /*7f60*/  BAR.SYNC.DEFER_BLOCKING 0x0 ;  /* 0x0000000000007b1d */ /* 0x000fe20000010000 */
[----:B------:R-:W-:Y:S01]  /*7f70*/  IMAD.SHL.U32 R8, R4, 0x8, RZ ;  /* 0x0000000804087824 */ /* 0x000fe200078e00ff */
[----:B------:R-:W-:Y:S01]  /*7f80*/  USHF.R.S32.HI UR5, URZ, 0x1f, UR20 ;  /* 0x0000001f3f057899 */ /* 0x000fe20008011414 */
[----:B------:R-:W-:Y:S01]  /*7f90*/  IMAD.U32 R6, RZ, RZ, UR10 ;  /* 0x0000000aff067e24 */ /* 0x000fe2000f8e00ff */
[----:B------:R-:W-:Y:S01]  /*7fa0*/  UIMAD UR8, UR9, -0x40, UR8 ;  /* 0xffffffc0090878a4 */ /* 0x000fe2000f8e0208 */
[----:B------:R-:W-:Y:S01]  /*7fb0*/  SHF.R.S32.HI R4, RZ, 0x3, R5 ;  /* 0x00000003ff047819 */ /* 0x000fe20000011405 */
[----:B------:R-:W-:Y:S01]  /*7fc0*/  UIMAD UR15, UR5, UR10, URZ ;  /* 0x0000000a050f72a4 */ /* 0x000fe2000f8e023f */
[--C-:B------:R-:W-:Y:S01]  /*7fd0*/  SHF.R.S32.HI R9, RZ, 0x1f, R8.reuse ;  /* 0x0000001fff097819 */ /* 0x100fe20000011408 */
[----:B------:R-:W-:Y:S01]  /*7fe0*/  USHF.R.S32.HI UR18, URZ, 0x1f, UR57 ;  /* 0x0000001f3f127899 */ /* 0x000fe20008011439 */
[C---:B------:R-:W-:Y:S01]  /*7ff0*/  IADD3 R10, R4.reuse, 0x20, RZ ;  /* 0x00000020040a7810 */ /* 0x040fe20007ffe0ff */
[----:B------:R-:W-:Y:S01]  /*8000*/  UIMAD UR15, UR20, UR11, UR15 ;  /* 0x0000000b140f72a4 */ /* 0x000fe2000f8e020f */
[----:B------:R-:W-:Y:S01]  /*8010*/  ISETP.GE.AND P2, PT, R4, UR8, PT ;  /* 0x0000000804007c0c */ /* 0x000fe2000bf46270 */
[----:B------:R-:W-:Y:S01]  /*8020*/  IMAD.WIDE.U32 R6, R6, UR20, R8 ;  /* 0x0000001406067c25 */ /* 0x000fe2000f8e0008 */
[----:B------:R-:W-:Y:S01]  /*8030*/  ULDC.64 UR16, c[0x0][0x468] ;  /* 0x00011a0000107ab9 */ /* 0x000fe20000000a00 */
[----:B------:R-:W-:Y:S01]  /*8040*/  ISETP.GE.AND P1, PT, R10, UR8, PT ;  /* 0x000000080a007c0c */ /* 0x000fe2000bf26270 */
[----:B------:R-:W-:Y:S01]  /*8050*/  BSSY B0, `(.L_x_276) ;  /* 0x0000024000007945 */ /* 0x000fe20003800000 */
[----:B------:R-:W-:Y:S01]  /*8060*/  IMAD.U32 R5, RZ, RZ, UR15 ;  /* 0x0000000fff057e24 */ /* 0x000fe2000f8e00ff */
[----:B------:R-:W-:Y:S01]  /*8070*/  IADD3 R6, P0, R6, UR21, RZ ;  /* 0x0000001506067c10 */ /* 0x000fe2000ff1e0ff */
[----:B------:R-:W-:Y:S01]  /*8080*/  UIMAD UR15, UR18, UR16, URZ ;  /* 0x00000010120f72a4 */ /* 0x000fe2000f8e023f */
[----:B------:R-:W-:-:S02]  /*8090*/  SHF.R.S32.HI R64, RZ, 0x1f, R4 ;  /* 0x0000001fff407819 */ /* 0x000fc40000011404 */
[----:B------:R-:W-:Y:S01]  /*80a0*/  IADD3.X R7, R7, UR22, R5, P0, !PT ;  /* 0x0000001607077c10 */ /* 0x000fe200087fe405 */
[----:B------:R-:W-:Y:S01]  /*80b0*/  IMAD.U32 R5, RZ, RZ, UR16 ;  /* 0x00000010ff057e24 */ /* 0x000fe2000f8e00ff */
[----:B------:R-:W-:Y:S01]  /*80c0*/  UIMAD UR17, UR57, UR17, UR15 ;  /* 0x00000011391172a4 */ /* 0x000fe2000f8e020f */
[----:B------:R1:W2:Y:S02]  /*80d0*/  LDS.128 R44, [R231+0x11000] ;  /* 0x01100000e72c7984 */ /* 0x0002a40000000c00 */
[----:B------:R-:W-:Y:S02]  /*80e0*/  IMAD.WIDE.U32 R10, R5, UR57, R6 ;  /* 0x00000039050a7c25 */ /* 0x000fe4000f8e0006 */
[----:B------:R1:W3:Y:S03]  /*80f0*/  LDS.128 R40, [R231+0x13000] ;  /* 0x01300000e7287984 */ /* 0x0002e60000000c00 */
[----:B------:R-:W-:Y:S01]  /*8100*/  IADD3 R14, R11, UR17, RZ ;  /* 0x000000110b0e7c10 */ /* 0x000fe2000fffe0ff */
[----:B------:R1:W4:Y:S04]  /*8110*/  LDS.128 R36, [R231+0x15000] ;  /* 0x01500000e7247984 */ /* 0x0003280000000c00 */
[----:B------:R1:W1:Y:S04]  /*8120*/  LDS.128 R32, [R231+0x17000] ;  /* 0x01700000e7207984 */ /* 0x0002680000000c00 */
[----:B------:R1:W1:Y:S04]  /*8130*/  LDS.128 R60, [R231+0x19000] ;  /* 0x01900000e73c7984 */ /* 0x0002680000000c00 */
[----:B------:R1:W1:Y:S04]  /*8140*/  LDS.128 R56, [R231+0x1b000] ;  /* 0x01b00000e7387984 */ /* 0x0002680000000c00 */
[----:B------:R1:W1:Y:S04]  /*8150*/  LDS.128 R52, [R231+0x1d000] ;  /* 0x01d00000e7347984 */ /* 0x0002680000000c00 */
[----:B------:R1:W1:Y:S01]  /*8160*/  LDS.128 R48, [R231+0x1f000] ;  /* 0x01f00000e7307984 */ /* 0x0002620000000c00 */
[----:B------:R-:W-:Y:S05]  /*8170*/  @P2 BRA `(.L_x_277) ;  /* 0x0000000000442947 */ /* 0x000fea0003800000 */
[----:B------:R-:W2:Y:S01]  /*8180*/  LDS.128 R24, [R231+0x14000] ;  /* 0x01400000e7187984 */ /* 0x000ea20000000c00 */
[----:B------:R-:W-:Y:S01]  /*8190*/  MOV R6, R10 ;  /* 0x0000000a00067202 */ /* 0x000fe20000000f00 */
[----:B------:R-:W-:Y:S01]  /*81a0*/  IMAD R5, R64, UR10, RZ ;  /* 0x0000000a40057c24 */ /* 0x000fe2000f8e02ff */
[----:B------:R-:W-:Y:S01]  /*81b0*/  MOV R7, R14 ;  /* 0x0000000e00077202 */ /* 0x000fe20000000f00 */
[----:B------:R-:W3:Y:S01]  /*81c0*/  LDS.128 R20, [R231+0x12000] ;  /* 0x01200000e7147984 */ /* 0x000ee20000000c00 */
[----:B------:R-:W-:Y:S01]  /*81d0*/  ULDC.64 UR16, c[0x0][0x3f0] ;  /* 0x0000fc0000107ab9 */ /* 0x000fe20000000a00 */
[C---:B------:R-:W-:Y:S02]  /*81e0*/  IMAD R5, R4.reuse, UR11, R5 ;  /* 0x0000000b04057c24 */ /* 0x040fe4000f8e0205 */
[----:B------:R-:W4:Y:S01]  /*81f0*/  LDS.128 R16, [R231+0x10000] ;  /* 0x01000000e7107984 */ /* 0x000f220000000c00 */
[----:B------:R-:W-:-:S03]  /*8200*/  IMAD.WIDE.U32 R12, R4, UR10, R6 ;  /* 0x0000000a040c7c25 */ /* 0x000fc6000f8e0006 */
[----:B------:R-:W1:Y:S02]  /*8210*/  LDS.128 R28, [R231+0x16000] ;  /* 0x01600000e71c7984 */ /* 0x000e640000000c00 */
[----:B------:R-:W-:Y:S02]  /*8220*/  IADD3 R5, R5, R13, RZ ;  /* 0x0000000d05057210 */ /* 0x000fe40007ffe0ff */
[----:B------:R-:W-:-:S04]  /*8230*/  LEA R6, P0, R12, UR16, 0x1 ;  /* 0x000000100c067c11 */ /* 0x000fc8000f8008ff */
[----:B------:R-:W-:-:S05]  /*8240*/  LEA.HI.X R7, R12, UR17, R5, 0x1, P0 ;  /* 0x000000110c077c11 */ /* 0x000fca00080f0c05 */
[----:B--2---:R2:W-:Y:S04]  /*8250*/  STG.E.128 desc[UR6][R6.64+0x100], R24 ;  /* 0x0001001806007986 */ /* 0x0045e8000c101d06 */
[----:B---3--:R2:W-:Y:S04]  /*8260*/  STG.E.128 desc[UR6][R6.64+0x80], R20 ;  /* 0x0000801406007986 */ /* 0x0085e8000c101d06 */
[----:B----4-:R2:W-:Y:S04]  /*8270*/  STG.E.128 desc[UR6][R6.64], R16 ;  /* 0x0000001006007986 */ /* 0x0105e8000c101d06 */
[----:B-1----:R2:W-:Y:S02]  /*8280*/  STG.E.128 desc[UR6][R6.64+0x180], R28 ;  /* 0x0001801c06007986 */ /* 0x0025e4000c101d06 */
.L_x_277:
[----:B------:R-:W-:Y:S05]  /*8290*/  BSYNC B0 ;  /* 0x0000000000007941 */ /* 0x000fea0003800000 */
.L_x_276:
[----:B------:R-:W-:Y:S04]  /*82a0*/  BSSY B0, `(.L_x_278) ;  /* 0x0000011000007945 */ /* 0x000fe80003800000 */
[----:B------:R-:W-:Y:S05]  /*82b0*/  @P1 BRA `(.L_x_279) ;  /* 0x00000000003c1947 */ /* 0x000fea0003800000 */
[----:B------:R-:W-:Y:S01]  /*82c0*/  IADD3 R5, P0, R4, 0x20, RZ ;  /* 0x0000002004057810 */ /* 0x000fe20007f1e0ff */
[----:B------:R-:W-:Y:S01]  /*82d0*/  ULDC.64 UR16, c[0x0][0x3f0] ;  /* 0x0000fc0000107ab9 */ /* 0x000fe20000000a00 */
[----:B--2---:R-:W-:-:S03]  /*82e0*/  MOV R7, R14 ;  /* 0x0000000e00077202 */ /* 0x004fc60000000f00 */
[----:B------:R-:W-:-:S04]  /*82f0*/  IMAD.X R6, RZ, RZ, R64, P0 ;  /* 0x000000ffff067224 */ /* 0x000fc800000e0640 */
[----:B------:R-:W-:Y:S02]  /*8300*/  IMAD R12, R6, UR10, RZ ;  /* 0x0000000a060c7c24 */ /* 0x000fe4000f8e02ff */
[----:B------:R-:W-:-:S04]  /*8310*/  IMAD.MOV.U32 R6, RZ, RZ, R10 ;  /* 0x000000ffff067224 */ /* 0x000fc800078e000a */
[----:B------:R-:W-:-:S04]  /*8320*/  IMAD.WIDE.U32 R10, R5, UR10, R6 ;  /* 0x0000000a050a7c25 */ /* 0x000fc8000f8e0006 */
[----:B------:R-:W-:Y:S01]  /*8330*/  IMAD R5, R5, UR11, R12 ;  /* 0x0000000b05057c24 */ /* 0x000fe2000f8e020c */
[----:B------:R-:W-:-:S04]  /*8340*/  LEA R6, P0, R10, UR16, 0x1 ;  /* 0x000000100a067c11 */ /* 0x000fc8000f8008ff */
[----:B------:R-:W-:-:S04]  /*8350*/  IADD3 R5, R5, R11, RZ ;  /* 0x0000000b05057210 */ /* 0x000fc80007ffe0ff */
[----:B------:R-:W-:-:S05]  /*8360*/  LEA.HI.X R7, R10, UR17, R5, 0x1, P0 ;  /* 0x000000110a077c11 */ /* 0x000fca00080f0c05 */
[----:B------:R2:W-:Y:S04]  /*8370*/  STG.E.128 desc[UR6][R6.64], R44 ;  /* 0x0000002c06007986 */ /* 0x0005e8000c101d06 */
[----:B---3--:R2:W-:Y:S04]  /*8380*/  STG.E.128 desc[UR6][R6.64+0x80], R40 ;  /* 0x0000802806007986 */ /* 0x0085e8000c101d06 */
[----:B----4-:R2:W-:Y:S04]  /*8390*/  STG.E.128 desc[UR6][R6.64+0x100], R36 ;  /* 0x0001002406007986 */ /* 0x0105e8000c101d06 */
[----:B-1----:R2:W-:Y:S02]  /*83a0*/  STG.E.128 desc[UR6][R6.64+0x180], R32 ;  /* 0x0001802006007986 */ /* 0x0025e4000c101d06 */
.L_x_279:
[----:B------:R-:W-:Y:S05]  /*83b0*/  BSYNC B0 ;  /* 0x0000000000007941 */ /* 0x000fea0003800000 */
.L_x_278:
[----:B--2---:R2:W1:Y:S01]  /*83c0*/  LDS.128 R24, [R231+0x18000] ;  /* 0x01800000e7187984 */ /* 0x0044620000000c00 */
[----:B------:R-:W-:Y:S01]  /*83d0*/  UIMAD UR5, UR5, UR12, URZ ;  /* 0x0000000c050572a4 */ /* 0x000fe2000f8e023f */
[----:B------:R-:W-:Y:S01]  /*83e0*/  IMAD.U32 R6, RZ, RZ, UR12 ;  /* 0x0000000cff067e24 */ /* 0x000fe2000f8e00ff */
[----:B------:R-:W-:Y:S01]  /*83f0*/  USHF.R.S32.HI UR8, URZ, 0x1f, UR57 ;  /* 0x0000001f3f087899 */ /* 0x000fe20008011439 */
[----:B------:R2:W1:Y:S01]  /*8400*/  LDS.128 R20, [R231+0x1a000] ;  /* 0x01a00000e7147984 */ /* 0x0004620000000c00 */
[----:B------:R-:W-:Y:S01]  /*8410*/  UIMAD UR5, UR20, UR13, UR5 ;  /* 0x0000000d140572a4 */ /* 0x000fe2000f8e0205 */
[----:B------:R-:W-:Y:S01]  /*8420*/  IMAD.WIDE.U32 R6, R6, UR20, R8 ;  /* 0x0000001406067c25 */ /* 0x000fe2000f8e0008 */
[----:B------:R-:W-:Y:S01]  /*8430*/  ULDC.64 UR10, c[0x0][0x470] ;  /* 0x00011c00000a7ab9 */ /* 0x000fe20000000a00 */
[----:B------:R2:W1:Y:S01]  /*8440*/  LDS.128 R16, [R231+0x1c000] ;  /* 0x01c00000e7107984 */ /* 0x0004620000000c00 */
[----:B------:R-:W-:Y:S02]  /*8450*/  BSSY B0, `(.L_x_280) ;  /* 0x0000018000007945 */ /* 0x000fe40003800000 */
[----:B------:R-:W-:Y:S01]  /*8460*/  IMAD.U32 R5, RZ, RZ, UR5 ;  /* 0x00000005ff057e24 */ /* 0x000fe2000f8e00ff */
[----:B------:R2:W1:Y:S01]  /*8470*/  LDS.128 R12, [R231+0x1e000] ;  /* 0x01e00000e70c7984 */ /* 0x0004620000000c00 */
        /* <DEDUP_REMOVED lines=17> */
[----:B-1----:R1:W-:Y:S04]  /*8590*/  STG.E.128 desc[UR6][R6.64], R24 ;  /* 0x0000001806007986 */ /* 0x0023e8000c101d06 */
[----:B------:R1:W-:Y:S04]  /*85a0*/  STG.E.128 desc[UR6][R6.64+0x80], R20 ;  /* 0x0000801406007986 */ /* 0x0003e8000c101d06 */
[----:B------:R1:W-:Y:S04]  /*85b0*/  STG.E.128 desc[UR6][R6.64+0x100], R16 ;  /* 0x0001001006007986 */ /* 0x0003e8000c101d06 */
[----:B------:R1:W-:Y:S02]  /*85c0*/  STG.E.128 desc[UR6][R6.64+0x180], R12 ;  /* 0x0001800c06007986 */ /* 0x0003e4000c101d06 */
.L_x_281:
[----:B------:R-:W-:Y:S05]  /*85d0*/  BSYNC B0 ;  /* 0x0000000000007941 */ /* 0x000fea0003800000 */
.L_x_280:
        /* <DEDUP_REMOVED lines=12> */
[----:B------:R1:W-:Y:S04]  /*86a0*/  STG.E.128 desc[UR6][R4.64], R60 ;  /* 0x0000003c04007986 */ /* 0x0003e8000c101d06 */
[----:B------:R1:W-:Y:S04]  /*86b0*/  STG.E.128 desc[UR6][R4.64+0x80], R56 ;  /* 0x0000803804007986 */ /* 0x0003e8000c101d06 */
[----:B------:R1:W-:Y:S04]  /*86c0*/  STG.E.128 desc[UR6][R4.64+0x100], R52 ;  /* 0x0001003404007986 */ /* 0x0003e8000c101d06 */
[----:B------:R1:W-:Y:S02]  /*86d0*/  STG.E.128 desc[UR6][R4.64+0x180], R48 ;  /* 0x0001803004007986 */ /* 0x0003e4000c101d06 */
.L_x_270:
[----:B------:R-:W-:Y:S05]  /*86e0*/  BSYNC B1 ;  /* 0x0000000000017941 */ /* 0x000fea0003800000 */
.L_x_256:
[----:B------:R-:W-:Y:S01]  /*86f0*/  R2UR UR8, R250 ;  /* 0x00000000fa0872ca */ /* 0x000fe200000e0000 */
[----:B------:R-:W-:Y:S02]  /*8700*/  ULDC UR5, c[0x0][0xc] ;  /* 0x0000030000057ab9 */ /* 0x000fe40000000800 */
[----:B------:R-:W-:-:S10]  /*8710*/  UIADD3 UR9, UR5, UR9, URZ ;  /* 0x0000000905097290 */ /* 0x000fd4000fffe03f */
[----:B------:R-:W-:-:S06]  /*8720*/  UISETP.GE.AND UP0, UPT, UR9, UR8, UPT ;  /* 0x000000080900728c */ /* 0x000fcc000bf06270 */
[----:B------:R-:W-:-:S13]  /*8730*/  PLOP3.LUT P0, PT, PT, PT, UP0, 0x80, 0x0 ;  /* 0x000000000000781c */ /* 0x000fda0003f0f008 */
[----:B------:R-:W-:Y:S05]  /*8740*/  @P0 BRA `(.L_x_282) ;  /* 0x0000000000040947 */ /* 0x000fea0003800000 */
[----:B------:R-:W-:Y:S05]  /*8750*/  BRA `(.L_x_283) ;  /* 0xffffff8000bc7947 */ /* 0x000fea000383ffff */
.L_x_282:
[----:B------:R-:W-:Y:S05]  /*8760*/  EXIT ;  /* 0x000000000000794d */ /* 0x000fea0003800000 */
.L_x_284:
        /* <DEDUP_REMOVED lines=9> */
.L_x_1039:


//--------------------- .text._ZN5flash44flash_bwd_dq_dk_dv_loop_seqk_parallel_kernelI23Flash_bwd_kernel_traitsILi256ELi64ELi64ELi8ELi4ELi2ELi2ELb0ELb1EN7cutlass6half_tE19Flash_kernel_traitsILi256ELi64ELi64ELi8ES3_EELb0ELb1ELb0ELb1ELb0ELb0ELb0EEEvNS_16Flash_bwd_paramsE --------------------------
	.section	.text._ZN5flash44flash_bwd_dq_dk_dv_loop_seqk_parallel_kernelI23Flash_bwd_kernel_traitsILi256ELi64ELi64ELi8ELi4ELi2ELi2ELb0ELb1EN7cutlass6half_tE19Flash_kernel_traitsILi256ELi64ELi64ELi8ES3_EELb0ELb1ELb0ELb1ELb0ELb0ELb0EEEvNS_16Flash_bwd_paramsE,"ax",@progbits
	.align	128
        .global         _ZN5flash44flash_bwd_dq_dk_dv_loop_seqk_parallel_kernelI23Flash_bwd_kernel_traitsILi256ELi64ELi64ELi8ELi4ELi2ELi2ELb0ELb1EN7cutlass6half_tE19Flash_kernel_traitsILi256ELi64ELi64ELi8ES3_EELb0ELb1ELb0ELb1ELb0ELb0ELb0EEEvNS_16Flash_bwd_paramsE
        .type           _ZN5flash44flash_bwd_dq_dk_dv_loop_seqk_parallel_kernelI23Flash_bwd_kernel_traitsILi256ELi64ELi64ELi8ELi4ELi2ELi2ELb0ELb1EN7cutlass6half_tE19Flash_kernel_traitsILi256ELi64ELi64ELi8ES3_EELb0ELb1ELb0ELb1ELb0ELb0ELb0EEEvNS_16Flash_bwd_paramsE,@function
        .size           _ZN5flash44flash_bwd_dq_dk_dv_loop_seqk_parallel_kernelI23Flash_bwd_kernel_traitsILi256ELi64ELi64ELi8ELi4ELi2ELi2ELb0ELb1EN7cutlass6half_tE19Flash_kernel_traitsILi256ELi64ELi64ELi8ES3_EELb0ELb1ELb0ELb1ELb0ELb0ELb0EEEvNS_16Flash_bwd_paramsE,(.L_x_1040 - _ZN5flash44flash_bwd_dq_dk_dv_loop_seqk_parallel_kernelI23Flash_bwd_kernel_traitsILi256ELi64ELi64ELi8ELi4ELi2ELi2ELb0ELb1EN7cutlass6half_tE19Flash_kernel_traitsILi256ELi64ELi64ELi8ES3_EELb0ELb1ELb0ELb1ELb0ELb0ELb0EEEvNS_16Flash_bwd_paramsE)
        .other          _ZN5flash44flash_bwd_dq_dk_dv_loop_seqk_parallel_kernelI23Flash_bwd_kernel_traitsILi256ELi64ELi64ELi8ELi4ELi2ELi2ELb0ELb1EN7cutlass6half_tE19Flash_kernel_traitsILi256ELi64ELi64ELi8ES3_EELb0ELb1ELb0ELb1ELb0ELb0ELb0EEEvNS_16Flash_bwd_paramsE,@"STO_CUDA_ENTRY STV_DEFAULT"
_ZN5flash44flash_bwd_dq_dk_dv_loop_seqk_parallel_kernelI23Flash_bwd_kernel_traitsILi256ELi64ELi64ELi8ELi4ELi2ELi2ELb0ELb1EN7cutlass6half_tE19Flash_kernel_traitsILi256ELi64ELi64ELi8ES3_EELb0ELb1ELb0ELb1ELb0ELb0ELb0EEEvNS_16Flash_bwd_paramsE:
.text._ZN5flash44flash_bwd_dq_dk_dv_loop_seqk_parallel_kernelI23Flash_bwd_kernel_traitsILi256ELi64ELi64ELi8ELi4ELi2ELi2ELb0ELb1EN7cutlass6half_tE19Flash_kernel_traitsILi256ELi64ELi64ELi8ES3_EELb0ELb1ELb0ELb1ELb0ELb0ELb0EEEvNS_16Flash_bwd_paramsE:
        /* <DEDUP_REMOVED lines=10> */
[----:B------:R1:W-:Y:S02]  /*00a0*/  STL [R1], R0 ;  /* 0x0000000001007387 */ /* 0x0003e40000100800 */
[----:B------:R-:W-:-:S13]  /*00b0*/  PLOP3.LUT P0, PT, PT, PT, UP0, 0x80, 0x0 ;  /* 0x000000000000781c */ /* 0x000fda0003f0f008 */
[----:B------:R-:W-:Y:S05]  /*00c0*/  @P0 EXIT ;  /* 0x000000000000094d */ /* 0x000fea0003800000 */
[----:B------:R-:W2:Y:S01]  /*00d0*/  S2R R16, SR_TID.X ;  /* 0x0000000000107919 */ /* 0x000ea20000002100 */
[----:B------:R-:W3:Y:S01]  /*00e0*/  S2UR UR7, SR_CgaCtaId ;  /* 0x00000000000779c3 */ /* 0x000ee20000008800 */
[----:B------:R-:W-:Y:S01]  /*00f0*/  UMOV UR5, 0x400 ;  /* 0x0000040000057882 */ /* 0x000fe20000000000 */
[----:B------:R-:W-:Y:S01]  /*0100*/  UMOV UR6, 0x400 ;  /* 0x0000040000067882 */ /* 0x000fe20000000000 */
[----:B------:R-:W-:Y:S01]  /*0110*/  IMAD.MOV.U32 R218, RZ, RZ, 0x20 ;  /* 0x00000020ffda7424 */ /* 0x000fe200078e00ff */
[----:B------:R-:W-:Y:S01]  /*0120*/  UMOV UR59, URZ ;  /* 0x0000003f003b7c82 */ /* 0x000fe20008000000 */
[----:B------:R-:W-:Y:S02]  /*0130*/  IMAD.MOV.U32 R214, RZ, RZ, 0x40 ;  /* 0x00000040ffd67424 */ /* 0x000fe400078e00ff */
[----:B------:R-:W-:Y:S01]  /*0140*/  IMAD.MOV.U32 R235, RZ, RZ, -0x10 ;  /* 0xfffffff0ffeb7424 */ /* 0x000fe200078e00ff */
[----:B------:R-:W4:Y:S08]  /*0150*/  S2UR UR48, SR_CTAID.Y ;  /* 0x00000000003079c3 */ /* 0x000f300000002600 */
[----:B------:R-:W-:Y:S08]  /*0160*/  S2UR UR56, SR_CTAID.Z ;  /* 0x00000000003879c3 */ /* 0x000ff00000002700 */
[----:B------:R-:W5:Y:S01]  /*0170*/  S2UR UR4, SR_CgaCtaId ;  /* 0x00000000000479c3 */ /* 0x000f620000008800 */
[----:B---3--:R-:W-:Y:S01]  /*0180*/  ULEA UR5, UR7, UR5, 0x18 ;  /* 0x0000000507057291 */ /* 0x008fe2000f8ec03f */
[----:B--2---:R-:W-:Y:S01]  /*0190*/  SHF.R.S32.HI R14, RZ, 0x1f, R16 ;  /* 0x0000001fff0e7819 */ /* 0x004fe20000011410 */
[----:B------:R-:W-:Y:S01]  /*01a0*/  IMAD.SHL.U32 R248, R16, 0x2, RZ ;  /* 0x0000000210f87824 */ /* 0x000fe200078e00ff */
[----:B----4-:R-:W-:-:S02]  /*01b0*/  USHF.L.U32 UR7, UR48, 0x7, URZ ;  /* 0x0000000730077899 */ /* 0x010fc4000800063f */
[CC--:B------:R-:W-:Y:S02]  /*01c0*/  LEA.HI R15, R14.reuse, R16.reuse, RZ, 0x5 ;  /* 0x000000100e0f7211 */ /* 0x0c0fe400078f28ff */
[----:B------:R-:W-:Y:S02]  /*01d0*/  LEA.HI R6, R14, R16, RZ, 0x4 ;  /* 0x000000100e067211 */ /* 0x000fe400078f20ff */
[--C-:B------:R-:W-:Y:S02]  /*01e0*/  SHF.R.S32.HI R4, RZ, 0x5, R15.reuse ;  /* 0x00000005ff047819 */ /* 0x100fe4000001140f */
[----:B-1----:R-:W-:Y:S02]  /*01f0*/  SHF.R.S32.HI R0, RZ, 0x1f, R15 ;  /* 0x0000001fff007819 */ /* 0x002fe4000001140f */
[-C--:B------:R-:W-:Y:S02]  /*0200*/  LEA.HI R3, R15, R4.reuse, RZ, 0x1 ;  /* 0x000000040f037211 */ /* 0x080fe400078f08ff */
[----:B------:R-:W-:-:S02]  /*0210*/  LEA.HI R0, R0, R4, RZ, 0x2 ;  /* 0x0000000400007211 */ /* 0x000fc400078f10ff */
[----:B------:R-:W-:Y:S01]  /*0220*/  SHF.R.S32.HI R5, RZ, 0x4, R6 ;  /* 0x00000004ff057819 */ /* 0x000fe20000011406 */
[----:B-----5:R-:W-:Y:S01]  /*0230*/  ULEA UR4, UR4, UR6, 0x18 ;  /* 0x0000000604047291 */ /* 0x020fe2000f8ec03f */
[----:B------:R-:W-:Y:S01]  /*0240*/  LOP3.LUT R2, R0, 0xfffffffc, RZ, 0xc0, !PT ;  /* 0xfffffffc00027812 */ /* 0x000fe200078ec0ff */
[----:B------:R-:W-:Y:S01]  /*0250*/  USHF.R.S32.HI UR6, URZ, 0x1f, UR56 ;  /* 0x0000001f3f067899 */ /* 0x000fe20008011438 */
[----:B------:R-:W-:Y:S02]  /*0260*/  LOP3.LUT R0, R3, 0xfffffffe, RZ, 0xc0, !PT ;  /* 0xfffffffe03007812 */ /* 0x000fe400078ec0ff */
[-C--:B------:R-:W-:Y:S01]  /*0270*/  LEA.HI R18, R14, R16.reuse, RZ, 0x2 ;  /* 0x000000100e127211 */ /* 0x080fe200078f10ff */
[----:B------:R-:W-:Y:S01]  /*0280*/  IMAD.IADD R210, R4, 0x1, -R2 ;  /* 0x0000000104d27824 */ /* 0x000fe200078e0a02 */
[----:B------:R-:W-:Y:S01]  /*0290*/  LEA.HI R17, R14, R16, RZ, 0x3 ;  /* 0x000000100e117211 */ /* 0x000fe200078f18ff */
[----:B------:R-:W-:Y:S01]  /*02a0*/  IMAD.IADD R216, R4, 0x1, -R0 ;  /* 0x0000000104d87824 */ /* 0x000fe200078e0a00 */
[----:B------:R-:W-:-:S02]  /*02b0*/  LEA.HI R0, R6, R5, RZ, 0x1 ;  /* 0x0000000506007211 */ /* 0x000fc400078f08ff */
[--C-:B------:R-:W-:Y:S02]  /*02c0*/  SHF.R.S32.HI R7, RZ, 0x2, R18.reuse ;  /* 0x00000002ff077819 */ /* 0x100fe40000011412 */
[----:B------:R-:W-:Y:S02]  /*02d0*/  SHF.R.S32.HI R3, RZ, 0x1f, R18 ;  /* 0x0000001fff037819 */ /* 0x000fe40000011412 */
[----:B------:R-:W-:Y:S02]  /*02e0*/  LOP3.LUT R0, R0, 0xfffffffe, RZ, 0xc0, !PT ;  /* 0xfffffffe00007812 */ /* 0x000fe400078ec0ff */
[----:B------:R-:W-:Y:S02]  /*02f0*/  LOP3.LUT R4, R17, 0xfffffff8, RZ, 0xc0, !PT ;  /* 0xfffffff811047812 */ /* 0x000fe400078ec0ff */
[----:B------:R-:W-:Y:S01]  /*0300*/  LEA.HI R3, R3, R7, RZ, 0x3 ;  /* 0x0000000703037211 */ /* 0x000fe200078f18ff */
[----:B------:R-:W-:Y:S01]  /*0310*/  IMAD.IADD R12, R5, 0x1, -R0 ;  /* 0x00000001050c7824 */ /* 0x000fe200078e0a00 */
[----:B------:R-:W-:Y:S01]  /*0320*/  SHF.R.S32.HI R2, RZ, 0x3, R17 ;  /* 0x00000003ff027819 */ /* 0x000fe20000011411 */
[----:B------:R-:W-:Y:S01]  /*0330*/  IMAD.IADD R0, R16, 0x1, -R4 ;  /* 0x0000000110007824 */ /* 0x000fe200078e0a04 */
[----:B------:R-:W-:Y:S01]  /*0340*/  LOP3.LUT R3, R3, 0xfffffff8, RZ, 0xc0, !PT ;  /* 0xfffffff803037812 */ /* 0x000fe200078ec0ff */
[----:B------:R-:W-:Y:S01]  /*0350*/  IMAD.SHL.U32 R10, R12, 0x200, RZ ;  /* 0x000002000c0a7824 */ /* 0x000fe200078e00ff */
[----:B------:R-:W-:Y:S01]  /*0360*/  LOP3.LUT R4, R6, 0xfffffff0, RZ, 0xc0, !PT ;  /* 0xfffffff006047812 */ /* 0x000fe200078ec0ff */
[----:B------:R-:W-:Y:S01]  /*0370*/  IMAD.SHL.U32 R2, R2, 0x40, RZ ;  /* 0x0000004002027824 */ /* 0x000fe200078e00ff */
[C---:B------:R-:W-:Y:S01]  /*0380*/  LOP3.LUT P4, RZ, R0.reuse, 0x4, RZ, 0xc0, !PT ;  /* 0x0000000400ff7812 */ /* 0x040fe2000788c0ff */
[----:B------:R-:W-:Y:S01]  /*0390*/  IMAD.IADD R7, R7, 0x1, -R3 ;  /* 0x0000000107077824 */ /* 0x000fe200078e0a03 */
[----:B------:R-:W-:Y:S01]  /*03a0*/  LOP3.LUT P3, RZ, R0, 0x2, RZ, 0xc0, !PT ;  /* 0x0000000200ff7812 */ /* 0x000fe2000786c0ff */
[----:B------:R-:W-:Y:S01]  /*03b0*/  IMAD.IADD R3, R16, 0x1, -R4 ;  /* 0x0000000110037824 */ /* 0x000fe200078e0a04 */
[----:B------:R-:W-:Y:S01]  /*03c0*/  LOP3.LUT R2, R2, 0x1c0, RZ, 0xc0, !PT ;  /* 0x000001c002027812 */ /* 0x000fe200078ec0ff */
[----:B------:R-:W-:Y:S01]  /*03d0*/  IMAD.SHL.U32 R232, R0, 0x8, RZ ;  /* 0x0000000800e87824 */ /* 0x000fe200078e00ff */
[----:B------:R-:W-:Y:S01]  /*03e0*/  LEA.HI R8, R14, R16, RZ, 0x7 ;  /* 0x000000100e087211 */ /* 0x000fe200078f38ff */
[----:B------:R-:W-:Y:S01]  /*03f0*/  IMAD.SHL.U32 R0, R0, 0x40, RZ ;  /* 0x0000004000007824 */ /* 0x000fe200078e00ff */
[----:B------:R-:W-:Y:S01]  /*0400*/  SHF.R.S32.HI R5, RZ, 0x1f, R3 ;  /* 0x0000001fff057819 */ /* 0x000fe20000011403 */
[----:B------:R-:W-:Y:S01]  /*0410*/  VIADD R240, R232, 0x40 ;  /* 0x00000040e8f07836 */ /* 0x000fe20000000000 */
[----:B------:R-:W-:Y:S01]  /*0420*/  LOP3.LUT R4, R2, 0x38, R232, 0xf8, !PT ;  /* 0x0000003802047812 */ /* 0x000fe200078ef8e8 */
[C---:B------:R-:W-:Y:S01]  /*0430*/  VIADD R239, R232.reuse, 0x80 ;  /* 0x00000080e8ef7836 */ /* 0x040fe20000000000 */
[----:B------:R-:W-:Y:S01]  /*0440*/  SHF.R.U32.HI R2, RZ, 0x3, R2 ;  /* 0x00000003ff027819 */ /* 0x000fe20000011602 */
[----:B------:R-:W-:Y:S01]  /*0450*/  VIADD R241, R232, 0xc0 ;  /* 0x000000c0e8f17836 */ /* 0x000fe20000000000 */
[----:B------:R-:W-:-:S02]  /*0460*/  LEA.HI R13, R5, R3, RZ, 0x3 ;  /* 0x00000003050d7211 */ /* 0x000fc400078f18ff */
[----:B------:R-:W-:Y:S02]  /*0470*/  LOP3.LUT R0, R0, 0x1c0, RZ, 0xc0, !PT ;  /* 0x000001c000007812 */ /* 0x000fe400078ec0ff */
[----:B------:R-:W-:Y:S01]  /*0480*/  LOP3.LUT R11, R4, R2, RZ, 0x3c, !PT ;  /* 0x00000002040b7212 */ /* 0x000fe200078e3cff */
[----:B------:R-:W-:Y:S01]  /*0490*/  IMAD.SHL.U32 R2, R216, 0x10, RZ ;  /* 0x00000010d8027824 */ /* 0x000fe200078e00ff */
[----:B------:R-:W-:Y:S02]  /*04a0*/  LOP3.LUT R5, R13, 0xfffffff8, RZ, 0xc0, !PT ;  /* 0xfffffff80d057812 */ /* 0x000fe400078ec0ff */
[----:B------:R-:W-:Y:S02]  /*04b0*/  SHF.R.S32.HI R8, RZ, 0x7, R8 ;  /* 0x00000007ff087819 */ /* 0x000fe40000011408 */
[----:B------:R-:W-:Y:S01]  /*04c0*/  LOP3.LUT R4, R0, 0x8, R17, 0xf8, !PT ;  /* 0x0000000800047812 */ /* 0x000fe200078ef811 */
[----:B------:R-:W-:Y:S01]  /*04d0*/  IMAD.IADD R9, R3, 0x1, -R5 ;  /* 0x0000000103097824 */ /* 0x000fe200078e0a05 */
[----:B------:R-:W-:-:S02]  /*04e0*/  SHF.R.U32.HI R211, RZ, 0x3, R0 ;  /* 0x00000003ffd37819 */ /* 0x000fc40000011600 */
[----:B------:R-:W-:Y:S01]  /*04f0*/  LOP3.LUT R6, R0, 0x10, R2, 0xf8, !PT ;  /* 0x0000001000067812 */ /* 0x000fe200078ef802 */
[----:B------:R-:W-:Y:S01]  /*0500*/  IMAD R0, R8, 0x800, R10 ;  /* 0x0000080008007824 */ /* 0x000fe200078e020a */
[----:B------:R-:W-:Y:S02]  /*0510*/  LOP3.LUT R2, R7, 0x1, RZ, 0xc0, !PT ;  /* 0x0000000107027812 */ /* 0x000fe400078ec0ff */
[----:B------:R-:W-:Y:S02]  /*0520*/  LOP3.LUT R3, R4, R211, RZ, 0x3c, !PT ;  /* 0x000000d304037212 */ /* 0x000fe400078e3cff */
[----:B------:R-:W-:Y:S02]  /*0530*/  LEA.HI R4, R14, R16, RZ, 0x6 ;  /* 0x000000100e047211 */ /* 0x000fe400078f30ff */
[----:B------:R-:W-:Y:S01]  /*0540*/  ISETP.NE.U32.AND P0, PT, R2, 0x1, PT ;  /* 0x000000010200780c */ /* 0x000fe20003f05070 */
[----:B------:R-:W-:Y:S01]  /*0550*/  IMAD.IADD R3, R0, 0x1, R3 ;  /* 0x0000000100037824 */ /* 0x000fe200078e0203 */
[----:B------:R-:W-:-:S02]  /*0560*/  LOP3.LUT R2, R15, 0xffffffe0, RZ, 0xc0, !PT ;  /* 0xffffffe00f027812 */ /* 0x000fc400078ec0ff */
[----:B------:R-:W-:Y:S01]  /*0570*/  SHF.R.S32.HI R0, RZ, 0x6, R4 ;  /* 0x00000006ff007819 */ /* 0x000fe20000011404 */
[----:B------:R-:W-:Y:S01]  /*0580*/  IMAD.SHL.U32 R3, R3, 0x2, RZ ;  /* 0x0000000203037824 */ /* 0x000fe200078e00ff */
[----:B------:R-:W-:Y:S01]  /*0590*/  LOP3.LUT R4, R18, 0x7ffffffc, RZ, 0xc0, !PT ;  /* 0x7ffffffc12047812 */ /* 0x000fe200078ec0ff */
[----:B------:R-:W-:Y:S01]  /*05a0*/  IMAD.IADD R252, R16, 0x1, -R2 ;  /* 0x0000000110fc7824 */ /* 0x000fe200078e0a02 */
[----:B------:R-:W-:Y:S01]  /*05b0*/  LOP3.LUT R14, R6, 0x8, R17, 0xf8, !PT ;  /* 0x00000008060e7812 */ /* 0x000fe200078ef811 */
[C---:B------:R-:W-:Y:S01]  /*05c0*/  IMAD R11, R0.reuse, 0x200, R11 ;  /* 0x00000200000b7824 */ /* 0x040fe200078e020b */
        /* <DEDUP_REMOVED lines=10> */
[----:B------:R-:W-:Y:S01]  /*0670*/  LOP3.LUT R211, R10, R14, R211, 0xf6, !PT ;  /* 0x0000000e0ad37212 */ /* 0x000fe200078ef6d3 */
[----:B------:R-:W-:Y:S01]  /*0680*/  IMAD.SHL.U32 R5, R4, 0x2, RZ ;  /* 0x0000000204057824 */ /* 0x000fe200078e00ff */
[----:B------:R-:W-:-:S02]  /*0690*/  SHF.R.U32.HI R4, RZ, 0x3, R0 ;  /* 0x00000003ff047819 */ /* 0x000fc40000011600 */
[----:B------:R-:W-:Y:S02]  /*06a0*/  LOP3.LUT R248, R6, 0x6, R248, 0xf8, !PT ;  /* 0x0000000606f87812 */ /* 0x000fe400078ef8f8 */
[----:B------:R-:W-:Y:S02]  /*06b0*/  LOP3.LUT R6, R0, 0x20, R6, 0xf8, !PT ;  /* 0x0000002000067812 */ /* 0x000fe400078ef806 */
[----:B------:R-:W-:Y:S02]  /*06c0*/  LOP3.LUT R7, R2, 0x20, R7, 0xf8, !PT ;  /* 0x0000002002077812 */ /* 0x000fe400078ef807 */
[----:B------:R-:W-:Y:S01]  /*06d0*/  LOP3.LUT R2, R4, R0, R2, 0x1e, !PT ;  /* 0x0000000004027212 */ /* 0x000fe200078e1e02 */
[--C-:B------:R-:W-:Y:S01]  /*06e0*/  IMAD R0, R210, 0x400, R5.reuse ;  /* 0x00000400d2007824 */ /* 0x100fe200078e0205 */
[----:B------:R-:W-:Y:S01]  /*06f0*/  LOP3.LUT R4, R6, R4, RZ, 0x3c, !PT ;  /* 0x0000000406047212 */ /* 0x000fe200078e3cff */
[----:B------:R-:W-:Y:S01]  /*0700*/  IMAD R5, R216, 0x400, R5 ;  /* 0x00000400d8057824 */ /* 0x000fe200078e0205 */
[C---:B------:R-:W-:Y:S01]  /*0710*/  SEL R208, R214.reuse, 0xffffffc0, !P4 ;  /* 0xffffffc0d6d07807 */ /* 0x040fe20006000000 */
[----:B------:R-:W-:Y:S01]  /*0720*/  IMAD.SHL.U32 R6, R13, 0x40, RZ ;  /* 0x000000400d067824 */ /* 0x000fe200078e00ff */
[----:B------:R-:W-:Y:S01]  /*0730*/  SEL R214, R214, 0xffffffc0, !P6 ;  /* 0xffffffc0d6d67807 */ /* 0x000fe20007000000 */
[----:B------:R-:W-:Y:S01]  /*0740*/  IMAD.IADD R234, R0, 0x1, R4 ;  /* 0x0000000100ea7824 */ /* 0x000fe200078e0204 */
[----:B------:R-:W-:Y:S01]  /*0750*/  SHF.R.S32.HI R4, RZ, 0x1f, R252 ;  /* 0x0000001fff047819 */ /* 0x000fe200000114fc */
[----:B------:R-:W-:Y:S01]  /*0760*/  IMAD.SHL.U32 R0, R9, 0x40, RZ ;  /* 0x0000004009007824 */ /* 0x000fe200078e00ff */
[----:B------:R-:W-:Y:S01]  /*0770*/  SEL R235, R235, 0x10, !P0 ;  /* 0x00000010ebeb7807 */ /* 0x000fe20004000000 */
[----:B------:R-:W-:Y:S01]  /*0780*/  IMAD.IADD R245, R5, 0x1, R2 ;  /* 0x0000000105f57824 */ /* 0x000fe200078e0202 */
[----:B------:R-:W-:Y:S01]  /*0790*/  LEA.HI R4, R4, R252, RZ, 0x2 ;  /* 0x000000fc04047211 */ /* 0x000fe200078f10ff */
[----:B------:R-:W-:Y:S01]  /*07a0*/  IMAD.SHL.U32 R5, R12, 0x8, RZ ;  /* 0x000000080c057824 */ /* 0x000fe200078e00ff */
[----:B------:R-:W-:-:S02]  /*07b0*/  LOP3.LUT R0, R0, 0x1c0, RZ, 0xc0, !PT ;  /* 0x000001c000007812 */ /* 0x000fc400078ec0ff */
[----:B------:R-:W-:Y:S02]  /*07c0*/  SHF.R.S32.HI R4, RZ, 0x2, R4 ;  /* 0x00000002ff047819 */ /* 0x000fe40000011404 */
[----:B------:R-:W-:Y:S02]  /*07d0*/  SHF.R.U32.HI R2, RZ, 0x3, R0 ;  /* 0x00000003ff027819 */ /* 0x000fe40000011600 */
[----:B------:R-:W-:Y:S01]  /*07e0*/  LOP3.LUT R5, R0, 0x8, R5, 0xf8, !PT ;  /* 0x0000000800057812 */ /* 0x000fe200078ef805 */
[----:B------:R-:W-:Y:S01]  /*07f0*/  IMAD R250, R210, 0x10, R4 ;  /* 0x00000010d2fa7824 */ /* 0x000fe200078e0204 */
[----:B------:R-:W-:Y:S02]  /*0800*/  LOP3.LUT R7, R2, R7, R0, 0x1e, !PT ;  /* 0x0000000702077212 */ /* 0x000fe400078e1e00 */
[----:B------:R-:W-:Y:S01]  /*0810*/  LOP3.LUT R0, R6, 0xfffffe00, RZ, 0xc0, !PT ;  /* 0xfffffe0006007812 */ /* 0x000fe200078ec0ff */
[----:B------:R-:W-:Y:S01]  /*0820*/  IMAD.U32 R6, RZ, RZ, UR7 ;  /* 0x00000007ff067e24 */ /* 0x000fe2000f8e00ff */
[----:B------:R-:W-:Y:S01]  /*0830*/  USHF.R.S32.HI UR7, URZ, 0x1f, UR56 ;  /* 0x0000001f3f077899 */ /* 0x000fe20008011438 */
[----:B------:R-:W-:-:S02]  /*0840*/  LOP3.LUT R2, R5, R2, RZ, 0x3c, !PT ;  /* 0x0000000205027212 */ /* 0x000fc400078e3cff */
[--C-:B------:R-:W-:Y:S01]  /*0850*/  IMAD R210, R210, 0x400, R0.reuse ;  /* 0x00000400d2d27824 */ /* 0x100fe200078e0200 */
[----:B------:R-:W-:Y:S01]  /*0860*/  LEA R234, R234, UR5, 0x1 ;  /* 0x00000005eaea7c11 */ /* 0x000fe2000f8e08ff */
[----:B------:R-:W-:Y:S01]  /*0870*/  IMAD R216, R216, 0x400, R0 ;  /* 0x00000400d8d87824 */ /* 0x000fe200078e0200 */
[----:B------:R-:W-:Y:S01]  /*0880*/  LEA R211, R211, UR5, 0x1 ;  /* 0x00000005d3d37c11 */ /* 0x000fe2000f8e08ff */
[----:B------:R-:W-:Y:S01]  /*0890*/  IMAD.U32 R4, RZ, RZ, UR7 ;  /* 0x00000007ff047e24 */ /* 0x000fe2000f8e00ff */
[----:B------:R-:W-:Y:S01]  /*08a0*/  USHF.R.S32.HI UR7, URZ, 0x1f, UR48 ;  /* 0x0000001f3f077899 */ /* 0x000fe20008011430 */
[----:B------:R-:W-:Y:S01]  /*08b0*/  IMAD.IADD R210, R210, 0x1, R2 ;  /* 0x00000001d2d27824 */ /* 0x000fe200078e0202 */
[----:B------:R-:W-:Y:S01]  /*08c0*/  LOP3.LUT R0, R7, R0, RZ, 0xfc, !PT ;  /* 0x0000000007007212 */ /* 0x000fe200078efcff */
[----:B------:R-:W-:Y:S01]  /*08d0*/  IMAD.IADD R216, R2, 0x1, R216 ;  /* 0x0000000102d87824 */ /* 0x000fe200078e02d8 */
[----:B------:R-:W-:Y:S01]  /*08e0*/  LEA R220, R11, UR5, 0x1 ;  /* 0x000000050bdc7c11 */ /* 0x000fe2000f8e08ff */
[----:B------:R-:W-:Y:S01]  /*08f0*/  VIADD R231, R234, 0x20 ;  /* 0x00000020eae77836 */ /* 0x000fe20000000000 */
[----:B------:R-:W-:Y:S01]  /*0900*/  LEA R210, R210, UR5, 0x1 ;  /* 0x00000005d2d27c11 */ /* 0x000fe2000f8e08ff */
[----:B------:R-:W-:Y:S01]  /*0910*/  IMAD.U32 R2, RZ, RZ, UR7 ;  /* 0x00000007ff027e24 */ /* 0x000fe2000f8e00ff */
[----:B------:R-:W-:Y:S01]  /*0920*/  UIADD3 UR7, UR5, 0x10000, URZ ;  /* 0x0001000005077890 */ /* 0x000fe2000fffe03f */
[----:B------:R-:W-:Y:S01]  /*0930*/  IMAD.U32 R2, RZ, RZ, UR6 ;  /* 0x00000006ff027e24 */ /* 0x000fe2000f8e00ff */
[----:B------:R-:W-:Y:S01]  /*0940*/  UIADD3 UR6, UR5, 0x20000, URZ ;  /* 0x0002000005067890 */ /* 0x000fe2000fffe03f */
[----:B------:R-:W-:Y:S01]  /*0950*/  SEL R2, R218, 0xffffffe0, !P3 ;  /* 0xffffffe0da027807 */ /* 0x000fe20005800000 */
[----:B------:R-:W-:Y:S01]  /*0960*/  @P1 VIADD R231, R234, 0xffffffe0 ;  /* 0xffffffe0eae71836 */ /* 0x000fe20000000000 */
[----:B------:R-:W-:Y:S01]  /*0970*/  SEL R218, R218, 0xffffffe0, !P5 ;  /* 0xffffffe0dada7807 */ /* 0x000fe20006800000 */
[----:B------:R-:W-:Y:S01]  /*0980*/  VIADD R209, R3, UR7 ;  /* 0x0000000703d17c36 */ /* 0x000fe20008000000 */
[----:B------:R-:W-:Y:S01]  /*0990*/  LEA R245, R245, UR7, 0x1 ;  /* 0x00000007f5f57c11 */ /* 0x000fe2000f8e08ff */
[----:B------:R-:W-:Y:S01]  /*09a0*/  IMAD.IADD R213, R208, 0x1, R211 ;  /* 0x00000001d0d57824 */ /* 0x000fe200078e02d3 */
[----:B------:R-:W-:Y:S01]  /*09b0*/  LEA R216, R216, UR6, 0x1 ;  /* 0x00000006d8d87c11 */ /* 0x000fe2000f8e08ff */
[C---:B------:R-:W-:Y:S01]  /*09c0*/  IMAD.IADD R2, R209.reuse, 0x1, R2 ;  /* 0x00000001d1027824 */ /* 0x040fe200078e0202 */
[----:B------:R-:W-:Y:S01]  /*09d0*/  SHF.R.S32.HI R251, RZ, 0x1f, R250 ;  /* 0x0000001ffffb7819 */ /* 0x000fe200000114fa */
        /* <DEDUP_REMOVED lines=12> */
[----:B------:R-:W-:Y:S02]  /*0aa0*/  IMAD.IADD R214, R212, 0x1, R214 ;  /* 0x00000001d4d67824 */ /* 0x000fe400078e02d6 */
[----:B------:R-:W-:-:S07]  /*0ab0*/  IMAD.IADD R218, R218, 0x1, R217 ;  /* 0x00000001dada7824 */ /* 0x000fce00078e02d9 */
.L_x_329:
        /* <DEDUP_REMOVED lines=19> */
[----:B------:R-:W-:Y:S01]  /*0bf0*/  IMAD.U32 R6, RZ, RZ, UR8 ;  /* 0x00000008ff067e24 */ /* 0x000fe2000f8e00ff */
[----:B------:R-:W-:Y:S01]  /*0c00*/  ULDC.U8 UR17, c[0x0][0x3c2] ;  /* 0x0000f08000117ab9 */ /* 0x000fe20000000000 */
[----:B------:R-:W-:Y:S01]  /*0c10*/  ULDC.64 UR12, c[0x0][0x2f8] ;  /* 0x0000be00000c7ab9 */ /* 0x000fe20000000a00 */
[----:B------:R-:W-:Y:S01]  /*0c20*/  @UP4 UIADD3.X UR11, UR5, UR11, URZ, UP1, !UPT ;  /* 0x0000000b050b4290 */ /* 0x000fe20008ffe43f */
[----:B------:R-:W-:Y:S01]  /*0c30*/  PLOP3.LUT P3, PT, PT, PT, UP2, 0x80, 0x0 ;  /* 0x000000000000781c */ /* 0x000fe20003f6f028 */
[----:B------:R-:W-:Y:S01]  /*0c40*/  UISETP.NE.AND UP4, UPT, UR17, URZ, UPT ;  /* 0x0000003f1100728c */ /* 0x000fe2000bf85270 */
[----:B------:R-:W-:Y:S01]  /*0c50*/  IMAD.U32 R7, RZ, RZ, UR9 ;  /* 0x00000009ff077e24 */ /* 0x000fe2000f8e00ff */
[----:B------:R-:W-:Y:S01]  /*0c60*/  UISETP.EQ.U32.AND UP1, UPT, UR12, URZ, UPT ;  /* 0x0000003f0c00728c */ /* 0x000fe2000bf22070 */
[----:B------:R-:W-:Y:S01]  /*0c70*/  IMAD.U32 R4, RZ, RZ, UR10 ;  /* 0x0000000aff047e24 */ /* 0x000fe2000f8e00ff */
        /* <DEDUP_REMOVED lines=45> */
.L_x_285:
        /* <DEDUP_REMOVED lines=30> */
[----:B------:R-:W-:Y:S01]  /*1130*/  ULDC UR58, c[0x0][0x2d4] ;  /* 0x0000b500003a7ab9 */ /* 0x000fe20000000800 */
[----:B------:R-:W-:Y:S01]  /*1140*/  @UP1 UIMAD.WIDE.U32 UR40, UR5, UR12, URZ ;  /* 0x0000000c052812a5 */ /* 0x000fe2000f8e003f */
[----:B------:R-:W1:Y:S01]  /*1150*/  I2F.RP R6, R9 ;  /* 0x0000000900067306 */ /* 0x000e620000209400 */
[----:B------:R-:W-:Y:S01]  /*1160*/  USHF.R.S32.HI UR21, URZ, 0x1f, UR8 ;  /* 0x0000001f3f157899 */ /* 0x000fe20008011408 */
[----:B------:R-:W-:Y:S01]  /*1170*/  ISETP.NE.AND P3, PT, R12, RZ, PT ;  /* 0x000000ff0c00720c */ /* 0x000fe20003f65270 */
[----:B------:R-:W-:Y:S01]  /*1180*/  UISETP.NE.AND UP0, UPT, UR39, -0x1, UPT ;  /* 0xffffffff2700788c */ /* 0x000fe2000bf05270 */
[----:B------:R-:W-:Y:S01]  /*1190*/  ULDC.64 UR28, c[0x0][0x240] ;  /* 0x00009000001c7ab9 */ /* 0x000fe20000000a00 */
[----:B------:R-:W-:Y:S01]  /*11a0*/  USHF.R.S32.HI UR47, URZ, 0x1f, UR58 ;  /* 0x0000001f3f2f7899 */ /* 0x000fe2000801143a */
[----:B------:R-:W-:Y:S01]  /*11b0*/  ULDC UR61, c[0x0][0x2dc] ;  /* 0x0000b700003d7ab9 */ /* 0x000fe20000000800 */
[----:B------:R-:W-:Y:S01]  /*11c0*/  ULDC UR60, c[0x0][0x270] ;  /* 0x00009c00003c7ab9 */ /* 0x000fe20000000800 */
[----:B------:R-:W-:-:S02]  /*11d0*/  @UP1 UIMAD UR43, UR5, UR13, UR41 ;  /* 0x0000000d052b12a4 */ /* 0x000fc4000f8e0229 */
[----:B------:R-:W-:Y:S02]  /*11e0*/  @!UP1 UIMAD.WIDE.U32 UR36, UR48, UR10, URZ ;  /* 0x0000000a302492a5 */ /* 0x000fe4000f8e003f */
[----:B------:R-:W-:Y:S01]  /*11f0*/  USEL UR45, UR15, URZ, UP2 ;  /* 0x0000003f0f2d7287 */ /* 0x000fe20009000000 */
[----:B-1----:R-:W1:Y:S01]  /*1200*/  MUFU.RCP R6, R6 ;  /* 0x0000000600067308 */ /* 0x002e620000001000 */
[----:B------:R-:W-:Y:S01]  /*1210*/  UIMAD.WIDE.U32 UR16, UR5, UR28, URZ ;  /* 0x0000001c051072a5 */ /* 0x000fe2000f8e003f */
[----:B------:R-:W-:Y:S01]  /*1220*/  ULDC.U8 UR15, c[0x0][0x3d8] ;  /* 0x0000f600000f7ab9 */ /* 0x000fe20000000000 */
[----:B------:R-:W-:Y:S02]  /*1230*/  UIMAD.WIDE UR10, UR61, UR60, URZ ;  /* 0x0000003c3d0a72a5 */ /* 0x000fe4000f8e023f */
[----:B------:R-:W-:Y:S02]  /*1240*/  UIMAD.WIDE.U32 UR12, UR48, UR58, URZ ;  /* 0x0000003a300c72a5 */ /* 0x000fe4000f8e003f */
[----:B------:R-:W-:-:S02]  /*1250*/  ULEA.HI UR31, UR21, UR8, URZ, 0x6 ;  /* 0x00000008151f7291 */ /* 0x000fc4000f8f303f */
[----:B------:R-:W-:Y:S02]  /*1260*/  UIMAD UR8, UR47, UR48, URZ ;  /* 0x000000302f0872a4 */ /* 0x000fe4000f8e023f */
[----:B------:R-:W-:Y:S02]  /*1270*/  UISETP.NE.AND UP3, UPT, UR15, URZ, UPT ;  /* 0x0000003f0f00728c */ /* 0x000fe4000bf65270 */
[----:B------:R-:W-:Y:S02]  /*1280*/  USHF.L.U64.HI UR14, UR48, 0x7, UR57 ;  /* 0x00000007300e7899 */ /* 0x000fe40008010239 */
[----:B------:R-:W-:Y:S01]  /*1290*/  USEL UR46, UR24, UR16, !UP1 ;  /* 0x00000010182e7287 */ /* 0x000fe2000c800000 */
[----:B-1----:R-:W-:Y:S01]  /*12a0*/  VIADD R6, R6, 0xffffffe ;  /* 0x0ffffffe06067836 */ /* 0x002fe20000000000 */
[----:B------:R-:W-:Y:S02]  /*12b0*/  UIADD3 UR42, UR25, UR42, URZ ;  /* 0x0000002a192a7290 */ /* 0x000fe4000fffe03f */
[----:B------:R-:W-:Y:S01]  /*12c0*/  UIMAD.WIDE.U32 UR24, UR10, UR12, URZ ;  /* 0x0000000c0a1872a5 */ /* 0x000fe2000f8e003f */
[----:B------:R-:W1:Y:S01]  /*12d0*/  F2I.FTZ.U32.TRUNC.NTZ R7, R6 ;  /* 0x0000000600077305 */ /* 0x000e62000021f000 */
[----:B------:R-:W-:-:S02]  /*12e0*/  UIMAD UR21, UR11, UR12, URZ ;  /* 0x0000000c0b1572a4 */ /* 0x000fc4000f8e023f */
[----:B------:R-:W-:Y:S02]  /*12f0*/  UIMAD UR12, UR57, UR58, UR8 ;  /* 0x0000003a390c72a4 */ /* 0x000fe4000f8e0208 */
[----:B------:R-:W-:Y:S02]  /*1300*/  @UP0 UIADD3 UR19, UR20, UR39, URZ ;  /* 0x0000002714130290 */ /* 0x000fe4000fffe03f */
[----:B------:R-:W-:Y:S02]  /*1310*/  USEL UR44, UR14, URZ, UP2 ;  /* 0x0000003f0e2c7287 */ /* 0x000fe40009000000 */
[----:B------:R-:W-:Y:S01]  /*1320*/  UIADD3 UR12, UR13, UR12, URZ ;  /* 0x0000000c0d0c7290 */ /* 0x000fe2000fffe03f */
[----:B------:R-:W-:Y:S01]  /*1330*/  @UP0 ULDC.64 UR14, c[0x0][0x248] ;  /* 0x00009200000e0ab9 */ /* 0x000fe20000000a00 */
[----:B------:R-:W-:Y:S01]  /*1340*/  ULDC UR49, c[0x0][0x2c4] ;  /* 0x0000b10000317ab9 */ /* 0x000fe20000000800 */
[----:B------:R-:W-:Y:S01]  /*1350*/  UIMAD UR30, UR5, UR29, URZ ;  /* 0x0000001d051e72a4 */ /* 0x000fe2000f8e023f */
[----:B-1----:R-:W-:Y:S01]  /*1360*/  IMAD.MOV R5, RZ, RZ, -R7 ;  /* 0x000000ffff057224 */ /* 0x002fe200078e0a07 */
[----:B------:R-:W-:Y:S01]  /*1370*/  @UP0 UIMAD.WIDE.U32 UR26, UR19, UR14, URZ ;  /* 0x0000000e131a02a5 */ /* 0x000fe2000f8e003f */
[----:B------:R-:W-:Y:S01]  /*1380*/  IMAD.MOV.U32 R6, RZ, RZ, RZ ;  /* 0x000000ffff067224 */ /* 0x000fe200078e00ff */
[----:B------:R-:W-:Y:S01]  /*1390*/  @UP0 UIMAD UR50, UR19, UR15, URZ ;  /* 0x0000000f133202a4 */ /* 0x000fe2000f8e023f */
[----:B------:R-:W-:Y:S01]  /*13a0*/  IMAD R5, R5, R9, RZ ;  /* 0x0000000905057224 */ /* 0x000fe200078e02ff */
[----:B------:R-:W-:-:S02]  /*13b0*/  @UP3 UIMAD UR19, UR48, UR49, URZ ;  /* 0x00000031301332a4 */ /* 0x000fc4000f8e023f */
[----:B------:R-:W-:Y:S01]  /*13c0*/  UIMAD UR21, UR10, UR12, UR21 ;  /* 0x0000000c0a1572a4 */ /* 0x000fe2000f8e0215 */
[----:B------:R-:W-:Y:S01]  /*13d0*/  IMAD.HI.U32 R5, R7, R5, R6 ;  /* 0x0000000507057227 */ /* 0x000fe200078e0006 */
[----:B------:R-:W-:Y:S01]  /*13e0*/  MOV R6, R8 ;  /* 0x0000000800067202 */ /* 0x000fe20000000f00 */
[----:B------:R-:W-:Y:S02]  /*13f0*/  ULOP3.LUT UR12, UR31, 0xffffffc0, URZ, 0xc0, !UPT ;  /* 0xffffffc01f0c7892 */ /* 0x000fe4000f8ec03f */
[----:B------:R-:W-:Y:S02]  /*1400*/  @UP1 UIADD3 UR42, UR17, UR30, URZ ;  /* 0x0000001e112a1290 */ /* 0x000fe4000fffe03f */
[----:B------:R-:W-:Y:S01]  /*1410*/  IMAD.HI.U32 R5, R5, R6, RZ ;  /* 0x0000000605057227 */ /* 0x000fe200078e00ff */
[----:B------:R-:W-:Y:S02]  /*1420*/  UIMAD.WIDE.U32 UR16, UR10, UR5, URZ ;  /* 0x000000050a1072a5 */ /* 0x000fe4000f8e003f */
[----:B------:R-:W-:Y:S01]  /*1430*/  @UP3 USEL UR19, UR19, UR5, !UP1 ;  /* 0x0000000513133287 */ /* 0x000fe2000c800000 */
[----:B------:R-:W-:Y:S01]  /*1440*/  IMAD.MOV R7, RZ, RZ, -R5 ;  /* 0x000000ffff077224 */ /* 0x000fe200078e0a05 */
[----:B------:R-:W-:Y:S01]  /*1450*/  UIADD3 UR12, UR12, -0x40, URZ ;  /* 0xffffffc00c0c7890 */ /* 0x000fe2000fffe03f */
[----:B------:R-:W-:-:S02]  /*1460*/  @UP3 ULDC UR8, c[0x0][0x2e4] ;  /* 0x0000b90000083ab9 */ /* 0x000fc40000000800 */
[C---:B------:R-:W-:Y:S01]  /*1470*/  IMAD R6, R9.reuse, R7, R6 ;  /* 0x0000000709067224 */ /* 0x040fe200078e0206 */
[----:B------:R-:W-:Y:S02]  /*1480*/  @!UP3 UIMAD UR13, UR48, UR60, UR56 ;  /* 0x0000003c300db2a4 */ /* 0x000fe4000f8e0238 */
[----:B------:R-:W-:Y:S02]  /*1490*/  @UP3 UIMAD UR47, UR56, UR8, UR19 ;  /* 0x00000008382f32a4 */ /* 0x000fe4000f8e0213 */
[----:B------:R-:W-:Y:S01]  /*14a0*/  ISETP.GT.U32.AND P1, PT, R9, R6, PT ;  /* 0x000000060900720c */ /* 0x000fe20003f24070 */
[----:B------:R-:W-:Y:S02]  /*14b0*/  USEL UR55, UR24, UR16, !UP1 ;  /* 0x0000001018377287 */ /* 0x000fe4000c800000 */
[----:B------:R-:W-:Y:S02]  /*14c0*/  USHF.R.S32.HI UR24, URZ, 0x1f, UR12 ;  /* 0x0000001f3f187899 */ /* 0x000fe4000801140c */
[----:B------:R-:W-:-:S02]  /*14d0*/  UIADD3 UR8, UP2, UR12, UR45, URZ ;  /* 0x0000002d0c087290 */ /* 0x000fc4000ff5e03f */
[----:B------:R-:W-:Y:S01]  /*14e0*/  @!UP3 UIMAD UR47, UR13, UR49, URZ ;  /* 0x000000310d2fb2a4 */ /* 0x000fe2000f8e023f */
[----:B------:R-:W-:Y:S01]  /*14f0*/  ULDC.U8 UR22, c[0x0][0x480] ;  /* 0x0001200000167ab9 */ /* 0x000fe20000000000 */
[----:B------:R-:W-:Y:S02]  /*1500*/  UIADD3.X UR16, UR24, UR44, URZ, UP2, !UPT ;  /* 0x0000002c18107290 */ /* 0x000fe400097fe43f */
[----:B------:R-:W-:Y:S02]  /*1510*/  UIMAD UR13, UR11, UR8, URZ ;  /* 0x000000080b0d72a4 */ /* 0x000fe4000f8e023f */
[----:B------:R-:W-:Y:S01]  /*1520*/  @!P1 IMAD.IADD R6, R6, 0x1, -R9 ;  /* 0x0000000106069824 */ /* 0x000fe200078e0a09 */
[----:B------:R-:W-:Y:S01]  /*1530*/  @!P1 IADD3 R5, R5, 0x1, RZ ;  /* 0x0000000105059810 */ /* 0x000fe20007ffe0ff */
[----:B------:R-:W-:Y:S01]  /*1540*/  @UP0 UIADD3 UR35, UR20, UR39, URZ ;  /* 0x0000002714230290 */ /* 0x000fe2000fffe03f */
[----:B------:R-:W-:Y:S01]  /*1550*/  PLOP3.LUT P1, PT, PT, PT, UP0, 0x80, 0x0 ;  /* 0x000000000000781c */ /* 0x000fe20003f2f008 */
[----:B------:R-:W-:Y:S01]  /*1560*/  UISETP.NE.AND UP4, UPT, UR22, URZ, UPT ;  /* 0x0000003f1600728c */ /* 0x000fe2000bf85270 */
[----:B------:R-:W-:Y:S01]  /*1570*/  ISETP.GE.U32.AND P0, PT, R6, R9, PT ;  /* 0x000000090600720c */ /* 0x000fe20003f06070 */
[----:B------:R-:W-:Y:S01]  /*1580*/  UIMAD UR19, UR11, UR5, URZ ;  /* 0x000000050b1372a4 */ /* 0x000fe2000f8e023f */
[----:B------:R-:W-:Y:S01]  /*1590*/  LOP3.LUT R6, R12, UR56, RZ, 0x3c, !PT ;  /* 0x000000380c067c12 */ /* 0x000fe2000f8e3cff */
[----:B------:R-:W-:Y:S01]  /*15a0*/  @UP0 ULDC.64 UR22, c[0x0][0x250] ;  /* 0x0000940000160ab9 */ /* 0x000fe20000000a00 */
[----:B------:R-:W-:-:S02]  /*15b0*/  UIMAD.WIDE.U32 UR44, UR10, UR8, URZ ;  /* 0x000000080a2c72a5 */ /* 0x000fc4000f8e003f */
[----:B------:R-:W-:Y:S01]  /*15c0*/  ISETP.GE.AND P2, PT, R6, RZ, PT ;  /* 0x000000ff0600720c */ /* 0x000fe20003f46270 */
[----:B------:R-:W-:Y:S02]  /*15d0*/  UIMAD UR13, UR10, UR16, UR13 ;  /* 0x000000100a0d72a4 */ /* 0x000fe4000f8e020d */
[----:B------:R-:W-:Y:S02]  /*15e0*/  @UP0 UIMAD.WIDE.U32 UR10, UR35, UR22, URZ ;  /* 0x00000016230a02a5 */ /* 0x000fe4000f8e003f */
[----:B------:R-:W-:Y:S02]  /*15f0*/  UIMAD UR52, UR56, UR61, URZ ;  /* 0x0000003d383472a4 */ /* 0x000fe4000f8e023f */
[----:B------:R-:W-:Y:S01]  /*1600*/  @P0 VIADD R5, R5, 0x1 ;  /* 0x0000000105050836 */ /* 0x000fe20000000000 */
[----:B------:R-:W-:Y:S01]  /*1610*/  @UP0 UIMAD UR35, UR35, UR23, URZ ;  /* 0x00000017232302a4 */ /* 0x000fe2000f8e023f */
[----:B------:R-:W-:Y:S01]  /*1620*/  PLOP3.LUT P0, PT, PT, PT, UP3, 0x80, 0x0 ;  /* 0x000000000000781c */ /* 0x000fe20003f0f038 */
[----:B------:R-:W-:Y:S01]  /*1630*/  @!UP1 UIADD3 UR43, UR37, UR33, URZ ;  /* 0x00000021252b9290 */ /* 0x000fe2000fffe03f */
[----:B------:R-:W-:Y:S01]  /*1640*/  IMAD.MOV.U32 R18, RZ, RZ, R5 ;  /* 0x000000ffff127224 */ /* 0x000fe200078e0005 */
[----:B------:R-:W-:-:S02]  /*1650*/  UIADD3 UR51, UR25, UR21, URZ ;  /* 0x0000001519337290 */ /* 0x000fc4000fffe03f */
[----:B------:R-:W-:Y:S02]  /*1660*/  USEL UR54, UR32, URZ, UP4 ;  /* 0x0000003f20367287 */ /* 0x000fe4000a000000 */
[----:B------:R-:W-:Y:S01]  /*1670*/  USHF.R.S32.HI UR49, URZ, 0x6, UR31 ;  /* 0x000000063f317899 */ /* 0x000fe2000801141f */
[----:B------:R-:W-:Y:S01]  /*1680*/  @!P2 IADD3 R18, -R18, RZ, RZ ;  /* 0x000000ff1212a210 */ /* 0x000fe20007ffe1ff */
[----:B------:R-:W-:Y:S01]  /*1690*/  USHF.R.S32.HI UR21, URZ, 0x1f, UR52 ;  /* 0x0000001f3f157899 */ /* 0x000fe20008011434 */
[----:B------:R-:W-:Y:S01]  /*16a0*/  @!P3 LOP3.LUT R18, RZ, R12, RZ, 0x33, !PT ;  /* 0x0000000cff12b212 */ /* 0x000fe200078e33ff */
[----:B------:R-:W-:Y:S02]  /*16b0*/  @UP0 UIADD3 UR35, UR11, UR35, URZ ;  /* 0x000000230b230290 */ /* 0x000fe4000fffe03f */
[----:B------:R-:W-:Y:S02]  /*16c0*/  USEL UR53, UR53, URZ, UP4 ;  /* 0x0000003f35357287 */ /* 0x000fe4000a000000 */
[----:B------:R-:W-:-:S02]  /*16d0*/  @UP1 UIADD3 UR51, UR17, UR19, URZ ;  /* 0x0000001311331290 */ /* 0x000fc4000fffe03f */
        /* <DEDUP_REMOVED lines=17> */
.L_x_287:
        /* <DEDUP_REMOVED lines=13> */
.L_x_288:
        /* <DEDUP_REMOVED lines=11> */
.L_x_289:
[----:B------:R-:W-:-:S04]  /*1970*/  UIMAD UR5, UR48, UR60, UR56 ;  /* 0x0000003c300572a4 */ /* 0x000fc8000f8e0238 */
[----:B------:R-:W-:-:S12]  /*1980*/  UIMAD UR5, UR5, UR58, URZ ;  /* 0x0000003a050572a4 */ /* 0x000fd8000f8e023f */
.L_x_290:
[----:B------:R-:W1:Y:S01]  /*1990*/  LDC.64 R6, c[0x0][0x420] ;  /* 0x00010800ff067b82 */ /* 0x000e620000000a00 */
[----:B------:R-:W-:Y:S01]  /*19a0*/  UIADD3 UR11, -UR9, UR38, UR34 ;  /* 0x00000026090b7290 */ /* 0x000fe2000fffe122 */
[----:B------:R-:W-:Y:S01]  /*19b0*/  LEA.HI R10, R10, R11, RZ, 0x5 ;  /* 0x0000000b0a0a7211 */ /* 0x000fe200078f28ff */
[----:B------:R-:W-:Y:S01]  /*19c0*/  UIMAD UR10, UR61, UR60, URZ ;  /* 0x0000003c3d0a72a4 */ /* 0x000fe2000f8e023f */
[----:B------:R-:W-:Y:S01]  /*19d0*/  IADD3 R16, P2, R4, UR12, RZ ;  /* 0x0000000c04107c10 */ /* 0x000fe2000ff5e0ff */
[----:B------:R-:W-:Y:S01]  /*19e0*/  ULDC UR17, c[0x0][0x398] ;  /* 0x0000e60000117ab9 */ /* 0x000fe20000000800 */
[----:B------:R-:W-:Y:S01]  /*19f0*/  UIADD3 UR45, UR12, UR5, URZ ;  /* 0x000000050c2d7290 */ /* 0x000fe2000fffe03f */
[----:B------:R-:W-:Y:S01]  /*1a00*/  SHF.R.S32.HI R10, RZ, 0x5, R10 ;  /* 0x00000005ff0a7819 */ /* 0x000fe2000001140a */
[----:B------:R-:W-:Y:S01]  /*1a10*/  UIADD3 UR11, UR11, -UR17, URZ ;  /* 0x800000110b0b7290 */ /* 0x000fe2000fffe03f */
[--C-:B------:R-:W-:Y:S01]  /*1a20*/  SHF.R.S32.HI R233, RZ, 0x1f, R232.reuse ;  /* 0x0000001fffe97819 */ /* 0x100fe200000114e8 */
[----:B------:R-:W-:Y:S01]  /*1a30*/  USHF.L.U32 UR5, UR10, 0x6, URZ ;  /* 0x000000060a057899 */ /* 0x000fe2000800063f */
[----:B------:R-:W-:Y:S01]  /*1a40*/  IADD3 R8, P0, R232, UR16, RZ ;  /* 0x00000010e8087c10 */ /* 0x000fe2000ff1e0ff */
[----:B------:R-:W-:Y:S01]  /*1a50*/  USHF.R.S32.HI UR17, URZ, 0x1f, UR11 ;  /* 0x0000001f3f117899 */ /* 0x000fe2000801140b */
[----:B------:R-:W-:Y:S01]  /*1a60*/  IADD3.X R14, R26, UR24, RZ, P2, !PT ;  /* 0x000000181a0e7c10 */ /* 0x000fe200097fe4ff */
[----:B------:R-:W-:Y:S01]  /*1a70*/  UIADD3 UR30, UP2, UP1, UR44, UR5, UR52 ;  /* 0x000000052c1e7290 */ /* 0x000fe2000f95e034 */
[----:B------:R-:W-:Y:S01]  /*1a80*/  IADD3.X R9, R233, UR43, RZ, P0, !PT ;  /* 0x0000002be9097c10 */ /* 0x000fe200087fe4ff */
[----:B------:R-:W-:Y:S01]  /*1a90*/  USHF.R.S32.HI UR5, URZ, 0x1f, UR5 ;  /* 0x0000001f3f057899 */ /* 0x000fe20008011405 */
[----:B------:R-:W-:Y:S01]  /*1aa0*/  IMAD.WIDE.U32 R12, R16, UR28, R232 ;  /* 0x0000001c100c7c25 */ /* 0x000fe2000f8e00e8 */
[----:B------:R-:W-:Y:S01]  /*1ab0*/  ULEA.HI UR17, UR17, UR11, URZ, 0x6 ;  /* 0x0000000b11117291 */ /* 0x000fe2000f8f303f */
[----:B------:R-:W-:Y:S01]  /*1ac0*/  BSSY B1, `(.L_x_286) ;  /* 0x0000893000017945 */ /* 0x000fe20003800000 */
[----:B------:R-:W-:-:S02]  /*1ad0*/  UIADD3.X UR5, UR13, UR5, UR21, UP2, UP1 ;  /* 0x000000050d057290 */ /* 0x000fc400097e2415 */
[----:B------:R-:W-:Y:S01]  /*1ae0*/  USHF.R.S32.HI UR17, URZ, 0x6, UR17 ;  /* 0x000000063f117899 */ /* 0x000fe20008011411 */
[----:B------:R-:W-:Y:S01]  /*1af0*/  IADD3 R12, P2, R12, UR46, RZ ;  /* 0x0000002e0c0c7c10 */ /* 0x000fe2000ff5e0ff */
[C---:B-1----:R-:W-:Y:S01]  /*1b00*/  IMAD R5, R6.reuse, UR24, RZ ;  /* 0x0000001806057c24 */ /* 0x042fe2000f8e02ff */
[----:B------:R-:W-:Y:S01]  /*1b10*/  USHF.R.S32.HI UR50, URZ, 0x1f, UR56 ;  /* 0x0000001f3f327899 */ /* 0x000fe20008011438 */
[----:B------:R-:W-:Y:S01]  /*1b20*/  IMAD.WIDE.U32 R8, R6, UR12, R8 ;  /* 0x0000000c06087c25 */ /* 0x000fe2000f8e0008 */
[----:B------:R-:W-:Y:S01]  /*1b30*/  ULDC.64 UR36, c[0x0][0x428] ;  /* 0x00010a0000247ab9 */ /* 0x000fe20000000a00 */
[----:B------:R-:W-:Y:S02]  /*1b40*/  UIADD3 UR47, UR12, UR47, URZ ;  /* 0x0000002f0c2f7290 */ /* 0x000fe4000fffe03f */
[----:B------:R-:W-:Y:S01]  /*1b50*/  IMAD R11, R7, UR12, R5 ;  /* 0x0000000c070b7c24 */ /* 0x000fe2000f8e0205 */
[----:B------:R-:W-:Y:S01]  /*1b60*/  UIMAD UR19, UR50, UR36, URZ ;  /* 0x00000024321372a4 */ /* 0x000fe2000f8e023f */
[----:B------:R-:W-:Y:S01]  /*1b70*/  IMAD R5, R10, UR10, R252 ;  /* 0x0000000a0a057c24 */ /* 0x000fe2000f8e02fc */
[----:B------:R-:W-:Y:S01]  /*1b80*/  UIADD3 UR10, UP2, UP1, UR54, UR30, UR55 ;  /* 0x0000001e360a7290 */ /* 0x000fe2000f95e037 */
[----:B------:R-:W-:Y:S01]  /*1b90*/  IMAD R10, R14, UR28, RZ ;  /* 0x0000001c0e0a7c24 */ /* 0x000fe2000f8e02ff */
[----:B------:R-:W-:Y:S01]  /*1ba0*/  ULDC.64 UR12, c[0x0][0x400] ;  /* 0x00010000000c7ab9 */ /* 0x000fe20000000a00 */
[----:B------:R-:W-:Y:S01]  /*1bb0*/  IMAD.IADD R9, R9, 0x1, R11 ;  /* 0x0000000109097824 */ /* 0x000fe200078e020b */
[----:B------:R-:W-:Y:S01]  /*1bc0*/  UIADD3.X UR5, UR53, UR5, UR51, UP2, UP1 ;  /* 0x0000000535057290 */ /* 0x000fe200097e2433 */
[----:B------:R-:W-:Y:S01]  /*1bd0*/  IMAD R20, R16, UR29, R10 ;  /* 0x0000001d10147c24 */ /* 0x000fe2000f8e020a */
[----:B------:R-:W-:Y:S01]  /*1be0*/  UISETP.LT.AND UP1, UPT, URZ, UR17, UPT ;  /* 0x000000113f00728c */ /* 0x000fe2000bf21270 */
[----:B------:R-:W-:Y:S01]  /*1bf0*/  IADD3 R10, P0, R5, UR10, RZ ;  /* 0x0000000a050a7c10 */ /* 0x000fe2000ff1e0ff */
[----:B------:R-:W-:Y:S01]  /*1c00*/  IMAD.U32 R15, RZ, RZ, UR36 ;  /* 0x00000024ff0f7e24 */ /* 0x000fe2000f8e00ff */
[----:B------:R-:W-:Y:S01]  /*1c10*/  UIMAD UR19, UR56, UR37, UR19 ;  /* 0x00000025381372a4 */ /* 0x000fe2000f8e0213 */
[----:B------:R-:W-:Y:S01]  /*1c20*/  IADD3.X R13, R13, UR42, R20, P2, !PT ;  /* 0x0000002a0d0d7c10 */ /* 0x000fe200097fe414 */
[----:B------:R-:W-:Y:S01]  /*1c30*/  USEL UR17, URZ, UR17, !UP1 ;  /* 0x000000113f117287 */ /* 0x000fe2000c800000 */
[----:B------:R-:W-:Y:S01]  /*1c40*/  LEA.HI.X.SX32 R5, R5, UR5, 0x1, P0 ;  /* 0x0000000505057c11 */ /* 0x000fe200080f0eff */
[----:B------:R-:W-:Y:S01]  /*1c50*/  IMAD.WIDE.U32 R8, R15, UR56, R8 ;  /* 0x000000380f087c25 */ /* 0x000fe2000f8e0008 */
[----:B------:R-:W-:Y:S01]  /*1c60*/  LEA R204, P0, R10, UR12, 0x2 ;  /* 0x0000000c0acc7c11 */ /* 0x000fe2000f8010ff */
[----:B------:R-:W-:Y:S01]  /*1c70*/  UISETP.GT.AND UP1, UPT, UR49, UR17, UPT ;  /* 0x000000113100728c */ /* 0x000fe2000bf24270 */
[----:B------:R-:W-:-:S02]  /*1c80*/  ULDC.64 UR40, c[0x0][0x258] ;  /* 0x0000960000287ab9 */ /* 0x000fc40000000a00 */
[----:B------:R-:W-:Y:S01]  /*1c90*/  LEA.HI.X R205, R10, UR13, R5, 0x2, P0 ;  /* 0x0000000d0acd7c11 */ /* 0x000fe200080f1405 */
[----:B------:R-:W-:Y:S01]  /*1ca0*/  UIMAD UR21, UR50, UR40, URZ ;  /* 0x00000028321572a4 */ /* 0x000fe2000f8e023f */
[----:B------:R-:W-:Y:S01]  /*1cb0*/  MOV R10, R8 ;  /* 0x00000008000a7202 */ /* 0x000fe20000000f00 */
[----:B------:R-:W-:Y:S01]  /*1cc0*/  VIADD R11, R9, UR19 ;  /* 0x00000013090b7c36 */ /* 0x000fe20008000000 */
[----:B------:R-:W-:Y:S01]  /*1cd0*/  PLOP3.LUT P0, PT, PT, PT, UP1, 0x80, 0x0 ;  /* 0x000000000000781c */ /* 0x000fe20003f0f018 */
[----:B------:R-:W-:Y:S01]  /*1ce0*/  ULDC.64 UR36, c[0x0][0x478] ;  /* 0x00011e0000247ab9 */ /* 0x000fe20000000a00 */
[----:B------:R-:W-:Y:S01]  /*1cf0*/  IMAD.U32 R19, RZ, RZ, UR40 ;  /* 0x00000028ff137e24 */ /* 0x000fe2000f8e00ff */
[----:B------:R-:W-:Y:S01]  /*1d00*/  ULDC.64 UR60, c[0x0][0x2b0] ;  /* 0x0000ac00003c7ab9 */ /* 0x000fe20000000a00 */
[----:B------:R-:W-:Y:S01]  /*1d10*/  IMAD R5, R26, R6, RZ ;  /* 0x000000061a057224 */ /* 0x000fe200078e02ff */
[----:B------:R-:W-:Y:S01]  /*1d20*/  UIMAD UR21, UR56, UR41, UR21 ;  /* 0x00000029381572a4 */ /* 0x000fe2000f8e0215 */
[----:B------:R-:W-:Y:S01]  /*1d30*/  IMAD.WIDE.U32 R12, R19, UR56, R12 ;  /* 0x00000038130c7c25 */ /* 0x000fe2000f8e000c */
[----:B------:R-:W-:-:S02]  /*1d40*/  UIMAD.WIDE UR10, UR45, 0x4, UR36 ;  /* 0x000000042d0a78a5 */ /* 0x000fc4000f8e0224 */
[----:B------:R-:W-:Y:S01]  /*1d50*/  UIMAD.WIDE UR36, UR47, 0x4, UR60 ;  /* 0x000000042f2478a5 */ /* 0x000fe2000f8e023c */
[----:B------:R-:W-:Y:S01]  /*1d60*/  IMAD.WIDE.U32 R10, R4, R6, R10 ;  /* 0x00000006040a7225 */ /* 0x000fe200078e000a */
[----:B------:R-:W-:Y:S01]  /*1d70*/  ULDC.64 UR26, c[0x0][0x210] ;  /* 0x00008400001a7ab9 */ /* 0x000fe20000000a00 */
[----:B------:R-:W-:Y:S01]  /*1d80*/  ULDC.64 UR24, c[0x0][0x3e0] ;  /* 0x0000f80000187ab9 */ /* 0x000fe20000000a00 */
[----:B------:R-:W-:Y:S01]  /*1d90*/  LEA R227, P3, R12, UR26, 0x1 ;  /* 0x0000001a0ce37c11 */ /* 0x000fe2000f8608ff */
[----:B------:R-:W-:Y:S01]  /*1da0*/  IMAD R5, R4, R7, R5 ;  /* 0x0000000704057224 */ /* 0x000fe200078e0205 */
[----:B------:R-:W-:Y:S01]  /*1db0*/  UMOV UR13, UR10 ;  /* 0x0000000a000d7c82 */ /* 0x000fe20008000000 */
[----:B------:R-:W-:Y:S01]  /*1dc0*/  VIADD R21, R13, UR21 ;  /* 0x000000150d157c36 */ /* 0x000fe20008000000 */
[----:B------:R-:W-:Y:S01]  /*1dd0*/  LEA R228, P2, R10, UR24, 0x1 ;  /* 0x000000180ae47c11 */ /* 0x000fe2000f8408ff */
[----:B------:R-:W-:Y:S01]  /*1de0*/  UMOV UR12, UR11 ;  /* 0x0000000b000c7c82 */ /* 0x000fe20008000000 */
[----:B------:R-:W-:Y:S01]  /*1df0*/  IADD3 R17, R11, R5, RZ ;  /* 0x000000050b117210 */ /* 0x000fe20007ffe0ff */
[----:B------:R-:W-:Y:S01]  /*1e00*/  UIADD3 UR8, UR49, -0x1, URZ ;  /* 0xffffffff31087890 */ /* 0x000fe2000fffe03f */
[----:B------:R-:W-:Y:S01]  /*1e10*/  LEA.HI.X R229, R12, UR27, R21, 0x1, P3 ;  /* 0x0000001b0ce57c11 */ /* 0x000fe200098f0c15 */
[----:B------:R-:W-:Y:S01]  /*1e20*/  UMOV UR11, UR36 ;  /* 0x00000024000b7c82 */ /* 0x000fe20008000000 */
[----:B------:R-:W-:Y:S01]  /*1e30*/  UMOV UR10, UR37 ;  /* 0x00000025000a7c82 */ /* 0x000fe20008000000 */
[----:B------:R-:W-:Y:S01]  /*1e40*/  LEA.HI.X R230, R10, UR25, R17, 0x1, P2 ;  /* 0x000000190ae67c11 */ /* 0x000fe200090f0c11 */
[----:B------:R-:W-:Y:S07]  /*1e50*/  @P0 BRA `(.L_x_291) ;  /* 0x0000000800780947 */ /* 0x000fee0003800000 */
        /* <DEDUP_REMOVED lines=19> */
.L_x_292:
        /* <DEDUP_REMOVED lines=20> */
.L_x_293:
        /* <DEDUP_REMOVED lines=38> */
.L_x_295:
[----:B------:R-:W-:Y:S05]  /*2330*/  BSYNC B0 ;  /* 0x0000000000007941 */ /* 0x000fea0003800000 */
.L_x_294:
        /* <DEDUP_REMOVED lines=21> */
.L_x_297:
[----:B------:R-:W-:Y:S05]  /*2490*/  BSYNC B0 ;  /* 0x0000000000007941 */ /* 0x000fea0003800000 */
.L_x_296:
        /* <DEDUP_REMOVED lines=22> */
[C---:B------:R-:W-:Y:S01]  /*2600*/  IMAD.WIDE.U32 R10, R4.reuse, UR10, R6 ;  /* 0x0000000a040a7c25 */ /* 0x040fe2000f8e0006 */
        /* <DEDUP_REMOVED lines=11> */
.L_x_299:
[----:B------:R-:W-:Y:S05]  /*26c0*/  BSYNC B0 ;  /* 0x0000000000007941 */ /* 0x000fea0003800000 */
.L_x_298:
        /* <DEDUP_REMOVED lines=23> */
.L_x_291:
        /* <DEDUP_REMOVED lines=53> */
.L_x_302:
[----:B------:R-:W-:Y:S05]  /*2b90*/  BSYNC B0 ;  /* 0x0000000000007941 */ /* 0x000fea0003800000 */
.L_x_301:
        /* <DEDUP_REMOVED lines=16> */
[C---:B------:R-:W-:Y:S01]  /*2ca0*/  @!P4 LEA R10, P1, R6.reuse, R228, 0x6 ;  /* 0x000000e4060ac211 */ /* 0x040fe200078230ff */
[----:B------:R2:W-:Y:S01]  /*2cb0*/  @P4 STS.128 [R220+0x9000], RZ ;  /* 0x009000ffdc004388 */ /* 0x0005e20000000c00 */
[----:B------:R-:W-:Y:S02]  /*2cc0*/  @!P3 LEA.HI.X R9, R5, UR25, R14, 0x1, P0 ;  /* 0x000000190509bc11 */ /* 0x000fe400080f0c0e */
        /* <DEDUP_REMOVED lines=26> */
.L_x_304:
[----:B------:R-:W-:Y:S05]  /*2e70*/  BSYNC B0 ;  /* 0x0000000000007941 */ /* 0x000fea0003800000 */
.L_x_303:
        /* <DEDUP_REMOVED lines=44> */
.L_x_306:
[----:B------:R-:W-:Y:S05]  /*3140*/  BSYNC B0 ;  /* 0x0000000000007941 */ /* 0x000fea0003800000 */
.L_x_305:
        /* <DEDUP_REMOVED lines=19> */
[----:B------:R-:W-:Y:S02]  /*3280*/  @!P3 LEA R10, P5, R5, UR26, 0x1 ;  /* 0x0000001a050abc11 */ /* 0x000fe4000f8a08ff */
        /* <DEDUP_REMOVED lines=27> */
.L_x_308:
[----:B------:R-:W-:Y:S05]  /*3440*/  BSYNC B0 ;  /* 0x0000000000007941 */ /* 0x000fea0003800000 */
.L_x_307:
[----:B------:R-:W-:Y:S01]  /*3450*/  UIADD3 UR16, -UR34, UR9, URZ ;  /* 0x0000000922107290 */ /* 0x000fe2000fffe13f */
[----:B--23--:R-:W-:Y:S01]  /*3460*/  IMAD.WIDE.U32 R6, R23, UR34, R232 ;  /* 0x0000002217067c25 */ /* 0x00cfe2000f8e00e8 */
[----:B------:R-:W-:Y:S01]  /*3470*/  UIMAD UR19, UR30, UR14, URZ ;  /* 0x0000000e1e1372a4 */ /* 0x000fe2000f8e023f */
[----:B------:R-:W-:Y:S01]  /*3480*/  BSSY B0, `(.L_x_309) ;  /* 0x0000042000007945 */ /* 0x000fe20003800000 */
[----:B------:R-:W-:Y:S01]  /*3490*/  ULDC.64 UR24, c[0x0][0x260] ;  /* 0x0000980000187ab9 */ /* 0x000fe20000000a00 */
[----:B------:R-:W-:Y:S01]  /*34a0*/  ISETP.GE.AND P6, PT, R250, UR5, PT ;  /* 0x00000005fa007c0c */ /* 0x000fe2000bfc6270 */
[----:B------:R-:W-:Y:S01]  /*34b0*/  UIMAD UR19, UR34, UR15, UR19 ;  /* 0x0000000f221372a4 */ /* 0x000fe2000f8e0213 */
[----:B------:R-:W-:Y:S02]  /*34c0*/  ISETP.GE.AND P4, PT, R4, UR16, PT ;  /* 0x0000001004007c0c */ /* 0x000fe4000bf86270 */
[----:B------:R-:W-:Y:S02]  /*34d0*/  IADD3 R10, P0, R6, UR31, RZ ;  /* 0x0000001f060a7c10 */ /* 0x000fe4000ff1e0ff */
[----:B------:R-:W-:Y:S01]  /*34e0*/  IADD3 R6, R250, 0x8, RZ ;  /* 0x00000008fa067810 */ /* 0x000fe20007ffe0ff */
[----:B------:R-:W-:-:S03]  /*34f0*/  IMAD.U32 R5, RZ, RZ, UR19 ;  /* 0x00000013ff057e24 */ /* 0x000fc6000f8e00ff */
[----:B------:R-:W-:Y:S02]  /*3500*/  ISETP.GE.AND P5, PT, R6, UR5, PT ;  /* 0x0000000506007c0c */ /* 0x000fe4000bfa6270 */
[----:B------:R-:W-:Y:S01]  /*3510*/  IADD3.X R11, R7, UR33, R5, P0, !PT ;  /* 0x00000021070b7c10 */ /* 0x000fe200087fe405 */
[----:B------:R-:W-:Y:S02]  /*3520*/  IMAD R5, R25, UR24, RZ ;  /* 0x0000001819057c24 */ /* 0x000fe4000f8e02ff */
[----:B------:R2:W-:Y:S02]  /*3530*/  @P4 STS.128 [R220+0x10000], RZ ;  /* 0x010000ffdc004388 */ /* 0x0005e40000000c00 */
[C---:B------:R-:W-:Y:S02]  /*3540*/  IMAD R16, R18.reuse, UR25, R5 ;  /* 0x0000001912107c24 */ /* 0x040fe4000f8e0205 */
[----:B------:R2:W-:Y:S01]  /*3550*/  @P4 STS.128 [R220+0x12000], RZ ;  /* 0x012000ffdc004388 */ /* 0x0005e20000000c00 */
[----:B------:R-:W-:-:S03]  /*3560*/  IMAD.WIDE.U32 R10, R18, UR24, R10 ;  /* 0x00000018120a7c25 */ /* 0x000fc6000f8e000a */
[----:B------:R2:W-:Y:S01]  /*3570*/  @P4 STS.128 [R220+0x14000], RZ ;  /* 0x014000ffdc004388 */ /* 0x0005e20000000c00 */
[----:B------:R-:W-:-:S03]  /*3580*/  IMAD.IADD R17, R11, 0x1, R16 ;  /* 0x000000010b117824 */ /* 0x000fc600078e0210 */
        /* <DEDUP_REMOVED lines=49> */
.L_x_310:
[----:B------:R-:W-:Y:S05]  /*38a0*/  BSYNC B0 ;  /* 0x0000000000007941 */ /* 0x000fea0003800000 */
.L_x_309:
        /* <DEDUP_REMOVED lines=59> */
.L_x_312:
[----:B------:R-:W-:Y:S05]  /*3c60*/  BSYNC B0 ;  /* 0x0000000000007941 */ /* 0x000fea0003800000 */
.L_x_311:
[----:B------:R-:W-:Y:S01]  /*3c70*/  UIMAD UR5, UR30, UR22, URZ ;  /* 0x000000161e0572a4 */ /* 0x000fe2000f8e023f */
[----:B-1-3--:R-:W-:Y:S01]  /*3c80*/  IMAD.WIDE.U32 R6, R19, UR34, R232 ;  /* 0x0000002213067c25 */ /* 0x00afe2000f8e00e8 */
[----:B------:R1:W-:Y:S01]  /*3c90*/  @P4 STS.128 [R220+0x18000], RZ ;  /* 0x018000ffdc004388 */ /* 0x0003e20000000c00 */
[----:B------:R-:W-:Y:S01]  /*3ca0*/  ULDC.64 UR14, c[0x0][0x268] ;  /* 0x00009a00000e7ab9 */ /* 0x000fe20000000a00 */
[----:B------:R-:W-:Y:S01]  /*3cb0*/  UIMAD UR5, UR34, UR23, UR5 ;  /* 0x00000017220572a4 */ /* 0x000fe2000f8e0205 */
[----:B------:R-:W-:Y:S01]  /*3cc0*/  IMAD R5, R25, UR14, RZ ;  /* 0x0000000e19057c24 */ /* 0x000fe2000f8e02ff */
[----:B------:R1:W-:Y:S01]  /*3cd0*/  @P4 STS.128 [R220+0x1a000], RZ ;  /* 0x01a000ffdc004388 */ /* 0x0003e20000000c00 */
[----:B------:R-:W-:Y:S01]  /*3ce0*/  IADD3 R10, P0, R6, UR32, RZ ;  /* 0x00000020060a7c10 */ /* 0x000fe2000ff1e0ff */
[----:B------:R-:W-:Y:S01]  /*3cf0*/  BSSY B0, `(.L_x_313) ;  /* 0x0000038000007945 */ /* 0x000fe20003800000 */
[----:B------:R-:W-:Y:S01]  /*3d00*/  IMAD R16, R18, UR15, R5 ;  /* 0x0000000f12107c24 */ /* 0x000fe2000f8e0205 */
[----:B------:R1:W-:Y:S01]  /*3d10*/  @P4 STS.128 [R220+0x1c000], RZ ;  /* 0x01c000ffdc004388 */ /* 0x0003e20000000c00 */
[----:B------:R-:W-:-:S03]  /*3d20*/  MOV R6, UR5 ;  /* 0x0000000500067c02 */ /* 0x000fc60008000f00 */
[----:B------:R1:W-:Y:S01]  /*3d30*/  @P4 STS.128 [R220+0x1e000], RZ ;  /* 0x01e000ffdc004388 */ /* 0x0003e20000000c00 */
[----:B------:R-:W-:-:S03]  /*3d40*/  IADD3.X R11, R7, UR35, R6, P0, !PT ;  /* 0x00000023070b7c10 */ /* 0x000fc600087fe406 */
[----:B------:R-:W-:-:S05]  /*3d50*/  IMAD.WIDE.U32 R10, R18, UR14, R10 ;  /* 0x0000000e120a7c25 */ /* 0x000fca000f8e000a */
[----:B------:R-:W-:Y:S01]  /*3d60*/  IADD3 R17, R11, R16, RZ ;  /* 0x000000100b117210 */ /* 0x000fe20007ffe0ff */
[----:B------:R-:W-:Y:S06]  /*3d70*/  @P4 BRA `(.L_x_314) ;  /* 0x0000000000bc4947 */ /* 0x000fec0003800000 */
        /* <DEDUP_REMOVED lines=47> */
.L_x_314:
[----:B------:R-:W-:Y:S05]  /*4070*/  BSYNC B0 ;  /* 0x0000000000007941 */ /* 0x000fea0003800000 */
.L_x_313:
        /* <DEDUP_REMOVED lines=57> */
.L_x_316:
[----:B------:R-:W-:Y:S05]  /*4410*/  BSYNC B0 ;  /* 0x0000000000007941 */ /* 0x000fea0003800000 */
.L_x_315:
[----:B------:R-:W-:Y:S01]  /*4420*/  ULDC.64 UR22, c[0x0][0x3c8] ;  /* 0x0000f20000167ab9 */ /* 0x000fe20000000a00 */
[----:B------:R-:W-:Y:S01]  /*4430*/  USHF.R.S32.HI UR14, URZ, 0x1f, UR56 ;  /* 0x0000001f3f0e7899 */ /* 0x000fe20008011438 */
[----:B------:R-:W-:Y:S01]  /*4440*/  IMAD.MOV.U32 R237, RZ, RZ, 0x7f800000 ;  /* 0x7f800000ffed7424 */ /* 0x000fe200078e00ff */
[----:B------:R-:W-:Y:S01]  /*4450*/  UISETP.NE.U32.AND UP1, UPT, UR22, URZ, UPT ;  /* 0x0000003f1600728c */ /* 0x000fe2000bf25070 */
[----:B------:R-:W-:Y:S01]  /*4460*/  IMAD.MOV.U32 R238, RZ, RZ, 0x7f800000 ;  /* 0x7f800000ffee7424 */ /* 0x000fe200078e00ff */
[----:B------:R-:W0:Y:S01]  /*4470*/  LDGDEPBAR ;  /* 0x00000000000079af */ /* 0x000e220000000000 */
[----:B------:R-:W2:Y:S01]  /*4480*/  LDC R249, c[0x0][0x270] ;  /* 0x00009c00fff97b82 */ /* 0x000ea20000000800 */
[----:B------:R-:W-:Y:S01]  /*4490*/  UISETP.NE.AND.EX UP1, UPT, UR23, URZ, UPT, UP1 ;  /* 0x0000003f1700728c */ /* 0x000fe2000bf25310 */
[----:B------:R-:W-:-:S05]  /*44a0*/  ULDC UR19, c[0x0][0x2d0] ;  /* 0x0000b40000137ab9 */ /* 0x000fca0000000800 */
[----:B------:R-:W-:-:S05]  /*44b0*/  PLOP3.LUT P0, PT, PT, PT, UP1, 0x80, 0x0 ;  /* 0x000000000000781c */ /* 0x000fca0003f0f018 */
[----:B------:R-:W-:Y:S01]  /*44c0*/  @UP1 ULDC.64 UR24, c[0x0][0x3d0] ;  /* 0x0000f40000181ab9 */ /* 0x000fe20000000a00 */
[----:B------:R-:W-:Y:S01]  /*44d0*/  @UP1 UMOV UR15, UR14 ;  /* 0x0000000e000f1c82 */ /* 0x000fe20008000000 */
[----:B------:R-:W-:Y:S01]  /*44e0*/  @UP1 UIMAD UR5, UR57, UR24, URZ ;  /* 0x00000018390512a4 */ /* 0x000fe2000f8e023f */
[----:B------:R-:W-:Y:S02]  /*44f0*/  @UP1 UMOV UR14, UR56 ;  /* 0x00000038000e1c82 */ /* 0x000fe40008000000 */
[----:B------:R-:W-:Y:S02]  /*4500*/  @UP1 UIMAD.WIDE.U32 UR14, UR48, UR24, UR14 ;  /* 0x00000018300e12a5 */ /* 0x000fe4000f8e000e */
[----:B------:R-:W-:Y:S02]  /*4510*/  @UP1 UIMAD UR5, UR48, UR25, UR5 ;  /* 0x00000019300512a4 */ /* 0x000fe4000f8e0205 */
[----:B------:R-:W-:Y:S02]  /*4520*/  @UP1 ULEA UR22, UP0, UR14, UR22, 0x2 ;  /* 0x000000160e161291 */ /* 0x000fe4000f80103f */
[----:B------:R-:W-:Y:S01]  /*4530*/  @UP1 UIADD3 UR5, UR15, UR5, URZ ;  /* 0x000000050f051290 */ /* 0x000fe2000fffe03f */
[----:B------:R-:W-:Y:S01]  /*4540*/  IMAD.SHL.U32 R243, R250, 0x4, RZ ;  /* 0x00000004faf37824 */ /* 0x000fe200078e00ff */
[----:B------:R-:W-:-:S02]  /*4550*/  UIADD3 UR21, UR38, 0x40, UR34 ;  /* 0x0000004026157890 */ /* 0x000fc4000fffe022 */
[----:B------:R-:W-:Y:S01]  /*4560*/  @UP1 ULEA.HI.X UR23, UR14, UR23, UR5, 0x2, UP0 ;  /* 0x000000170e171291 */ /* 0x000fe200080f1405 */
[----:B-1-3--:R-:W-:Y:S01]  /*4570*/  IMAD.U32 R4, RZ, RZ, UR22 ;  /* 0x00000016ff047e24 */ /* 0x00afe2000f8e00ff */
[----:B------:R-:W-:Y:S01]  /*4580*/  SHF.L.U64.HI R242, R250, 0x2, R251 ;  /* 0x00000002faf27819 */ /* 0x000fe200000102fb */
[----:B------:R-:W-:Y:S01]  /*4590*/  @UP1 ULDC UR5, c[0x0][0x2e8] ;  /* 0x0000ba0000051ab9 */ /* 0x000fe20000000800 */
[----:B------:R-:W-:Y:S02]  /*45a0*/  CS2R R190, SRZ ;  /* 0x0000000000be7805 */ /* 0x000fe4000001ff00 */
[----:B------:R-:W-:Y:S01]  /*45b0*/  CS2R R188, SRZ ;  /* 0x0000000000bc7805 */ /* 0x000fe2000001ff00 */
[----:B------:R-:W-:Y:S01]  /*45c0*/  IMAD.U32 R5, RZ, RZ, UR23 ;  /* 0x00000017ff057e24 */ /* 0x000fe2000f8e00ff */
[----:B------:R-:W-:Y:S02]  /*45d0*/  CS2R R194, SRZ ;  /* 0x0000000000c27805 */ /* 0x000fe4000001ff00 */
[----:B------:R-:W-:-:S02]  /*45e0*/  CS2R R192, SRZ ;  /* 0x0000000000c07805 */ /* 0x000fc4000001ff00 */
[----:B------:R-:W-:Y:S02]  /*45f0*/  CS2R R186, SRZ ;  /* 0x0000000000ba7805 */ /* 0x000fe4000001ff00 */
[----:B------:R-:W-:Y:S01]  /*4600*/  CS2R R184, SRZ ;  /* 0x0000000000b87805 */ /* 0x000fe2000001ff00 */
[----:B------:R1:W3:Y:S01]  /*4610*/  @P0 LDG.E R6, desc[UR6][R4.64] ;  /* 0x0000000604060981 */ /* 0x0002e2000c1e1900 */
        /* <DEDUP_REMOVED lines=23> */
[----:B------:R-:W-:Y:S01]  /*4790*/  CS2R R136, SRZ ;  /* 0x0000000000887805 */ /* 0x000fe2000001ff00 */
[C---:B-1----:R-:W-:Y:S01]  /*47a0*/  IMAD.SHL.U32 R4, R250.reuse, 0x4, RZ ;  /* 0x00000004fa047824 */ /* 0x042fe200078e00ff */
[----:B------:R-:W-:Y:S02]  /*47b0*/  SHF.L.U64.HI R5, R250, 0x2, R251 ;  /* 0x00000002fa057819 */ /* 0x000fe400000102fb */
[----:B------:R-:W-:Y:S02]  /*47c0*/  CS2R R134, SRZ ;  /* 0x0000000000867805 */ /* 0x000fe4000001ff00 */
[----:B------:R-:W-:Y:S02]  /*47d0*/  CS2R R132, SRZ ;  /* 0x0000000000847805 */ /* 0x000fe4000001ff00 */
[----:B------:R-:W-:-:S02]  /*47e0*/  CS2R R78, SRZ ;  /* 0x00000000004e7805 */ /* 0x000fc4000001ff00 */
[----:B------:R-:W-:Y:S02]  /*47f0*/  IADD3 R4, P1, R4, UR11, RZ ;  /* 0x0000000b04047c10 */ /* 0x000fe4000ff3e0ff */
[----:B------:R-:W-:Y:S02]  /*4800*/  CS2R R76, SRZ ;  /* 0x00000000004c7805 */ /* 0x000fe4000001ff00 */
[----:B------:R-:W-:Y:S02]  /*4810*/  CS2R R82, SRZ ;  /* 0x0000000000527805 */ /* 0x000fe4000001ff00 */
[----:B------:R-:W-:Y:S02]  /*4820*/  CS2R R80, SRZ ;  /* 0x0000000000507805 */ /* 0x000fe4000001ff00 */
[----:B------:R-:W-:Y:S02]  /*4830*/  IADD3.X R5, R5, UR10, RZ, P1, !PT ;  /* 0x0000000a05057c10 */ /* 0x000fe40008ffe4ff */
[----:B------:R-:W-:-:S02]  /*4840*/  CS2R R74, SRZ ;  /* 0x00000000004a7805 */ /* 0x000fc4000001ff00 */
[----:B------:R-:W-:Y:S02]  /*4850*/  CS2R R72, SRZ ;  /* 0x0000000000487805 */ /* 0x000fe4000001ff00 */
[----:B------:R-:W-:Y:S02]  /*4860*/  CS2R R70, SRZ ;  /* 0x0000000000467805 */ /* 0x000fe4000001ff00 */
[----:B------:R-:W-:Y:S01]  /*4870*/  CS2R R68, SRZ ;  /* 0x0000000000447805 */ /* 0x000fe2000001ff00 */
[----:B------:R-:W5:Y:S01]  /*4880*/  @!P6 LDG.E R237, desc[UR6][R4.64] ;  /* 0x0000000604ede981 */ /* 0x000f62000c1e1900 */
[----:B------:R-:W-:Y:S02]  /*4890*/  CS2R R62, SRZ ;  /* 0x00000000003e7805 */ /* 0x000fe4000001ff00 */
[----:B------:R-:W-:Y:S02]  /*48a0*/  CS2R R60, SRZ ;  /* 0x00000000003c7805 */ /* 0x000fe4000001ff00 */
[----:B------:R-:W-:Y:S01]  /*48b0*/  CS2R R66, SRZ ;  /* 0x0000000000427805 */ /* 0x000fe2000001ff00 */
[----:B------:R1:W5:Y:S01]  /*48c0*/  @!P5 LDG.E R238, desc[UR6][R4.64+0x20] ;  /* 0x0000200604eed981 */ /* 0x000362000c1e1900 */
        /* <DEDUP_REMOVED lines=21> */
[----:B------:R-:W-:Y:S01]  /*4a20*/  UIADD3 UR21, UR21, -UR9, URZ ;  /* 0x8000000915157290 */ /* 0x000fe2000fffe03f */
[----:B------:R-:W-:Y:S01]  /*4a30*/  ULDC UR22, c[0x0][0x2dc] ;  /* 0x0000b70000167ab9 */ /* 0x000fe20000000800 */
[----:B-1----:R-:W3:Y:S01]  /*4a40*/  @P0 MUFU.RCP R4, UR5 ;  /* 0x0000000500040d08 */ /* 0x002ee20008001000 */
[----:B------:R-:W-:Y:S01]  /*4a50*/  IMAD.U32 R5, RZ, RZ, UR38 ;  /* 0x00000026ff057e24 */ /* 0x000fe2000f8e00ff */
[----:B------:R-:W-:Y:S01]  /*4a60*/  UMOV UR5, URZ ;  /* 0x0000003f00057c82 */ /* 0x000fe20008000000 */
[----:B------:R-:W-:Y:S01]  /*4a70*/  ULDC UR15, c[0x0][0x2ec] ;  /* 0x0000bb00000f7ab9 */ /* 0x000fe20000000800 */
[----:B---3--:R-:W-:Y:S01]  /*4a80*/  @P0 FMUL.FTZ R4, R6, R4 ;  /* 0x0000000406040220 */ /* 0x008fe20000410000 */
[----:B------:R-:W-:-:S04]  /*4a90*/  VIADD R6, R250, 0x1 ;  /* 0x00000001fa067836 */ /* 0x000fc80000000000 */
[----:B------:R-:W-:Y:S01]  /*4aa0*/  @P0 R2UR UR14, R4 ;  /* 0x00000000040e02ca */ /* 0x000fe200000e0000 */
[----:B------:R-:W-:Y:S01]  /*4ab0*/  IMAD.U32 R4, RZ, RZ, UR18 ;  /* 0x00000012ff047e24 */ /* 0x000fe2000f8e00ff */
[----:B------:R-:W-:-:S03]  /*4ac0*/  IADD3 R247, R6, UR9, -R5 ;  /* 0x0000000906f77c10 */ /* 0x000fc6000fffe805 */
[----:B------:R-:W-:-:S04]  /*4ad0*/  IMAD R4, R4, 0x40, R248 ;  /* 0x0000004004047824 */ /* 0x000fc800078e02f8 */
[----:B------:R-:W-:-:S04]  /*4ae0*/  VIADD R4, R4, 0x1 ;  /* 0x0000000104047836 */ /* 0x000fc80000000000 */
[----:B------:R-:W-:Y:S01]  /*4af0*/  @UP1 UMOV UR5, UR14 ;  /* 0x0000000e00051c82 */ /* 0x000fe20008000000 */
[----:B--2---:R-:W-:-:S07]  /*4b00*/  I2FP.F32.S32 R244, R4 ;  /* 0x0000000400f47245 */ /* 0x004fce0000201400 */
.L_x_319:
[----:B------:R-:W0:Y:S01]  /*4b10*/  LDGDEPBAR ;  /* 0x00000000000079af */ /* 0x000e220000000000 */
[----:B------:R-:W-:Y:S01]  /*4b20*/  USHF.L.U32 UR14, UR8, 0x6, URZ ;  /* 0x00000006080e7899 */ /* 0x000fe2000800063f */
[----:B-----5:R-:W-:Y:S01]  /*4b30*/  FSETP.NEU.FTZ.AND P1, PT, R237, -INF , PT ;  /* 0xff800000ed00780b */ /* 0x020fe20003f3d000 */
[----:B------:R-:W-:Y:S01]  /*4b40*/  USHF.L.U32 UR16, UR18, 0x6, URZ ;  /* 0x0000000612107899 */ /* 0x000fe2000800063f */
[----:B------:R-:W-:Y:S01]  /*4b50*/  IMAD.MOV.U32 R112, RZ, RZ, 0x8 ;  /* 0x00000008ff707424 */ /* 0x000fe200078e00ff */
[----:B------:R-:W-:Y:S02]  /*4b60*/  UISETP.GE.AND UP0, UPT, UR14, UR21, UPT ;  /* 0x000000150e00728c */ /* 0x000fe4000bf06270 */
[----:B------:R-:W-:Y:S04]  /*4b70*/  UIADD3 UR16, UR16, 0x40, URZ ;  /* 0x0000004010107890 */ /* 0x000fe8000fffe03f */
[----:B------:R-:W-:Y:S06]  /*4b80*/  UISETP.LT.AND UP0, UPT, UR16, UR9, UP0 ;  /* 0x000000091000728c */ /* 0x000fec0008701270 */
[----:B------:R-:W-:Y:S01]  /*4b90*/  PLOP3.LUT P0, PT, PT, PT, UP0, 0x80, 0x0 ;  /* 0x000000000000781c */ /* 0x000fe20003f0f008 */
[----:B------:R-:W-:Y:S01]  /*4ba0*/  UISETP.GT.AND UP0, UPT, UR8, UR17, UPT ;  /* 0x000000110800728c */ /* 0x000fe2000bf04270 */
[----:B------:R-:W-:Y:S04]  /*4bb0*/  DEPBAR.LE SB0, 0x0 ;  /* 0x000080000000791a */ /* 0x000fe80000000000 */
[----:B------:R-:W-:Y:S06]  /*4bc0*/  BAR.SYNC.DEFER_BLOCKING 0x0 ;  /* 0x0000000000007b1d */ /* 0x000fec0000010000 */
[----:B------:R-:W-:Y:S04]  /*4bd0*/  LDSM.16.M88.4 R16, [R210] ;  /* 0x00000000d210783b */ /* 0x000fe80000000200 */
[----:B-1----:R-:W1:Y:S04]  /*4be0*/  LDSM.16.M88.4 R8, [R3+UR4+0x10000] ;  /* 0x010000040308783b */ /* 0x002e680008000200 */
[----:B------:R-:W2:Y:S04]  /*4bf0*/  LDSM.16.M88.4 R84, [R3+UR4+0x10800] ;  /* 0x010800040354783b */ /* 0x000ea80008000200 */
[----:B------:R-:W-:Y:S04]  /*4c00*/  LDSM.16.M88.4 R88, [R212] ;  /* 0x00000000d458783b */ /* 0x000fe80000000200 */
[----:B------:R-:W3:Y:S04]  /*4c10*/  LDSM.16.M88.4 R92, [R2] ;  /* 0x00000000025c783b */ /* 0x000ee80000000200 */
[----:B------:R-:W4:Y:S04]  /*4c20*/  LDSM.16.M88.4 R96, [R2+0x800] ;  /* 0x000800000260783b */ /* 0x000f280000000200 */
[----:B------:R-:W-:Y:S04]  /*4c30*/  LDSM.16.M88.4 R100, [R215] ;  /* 0x00000000d764783b */ /* 0x000fe80000000200 */
[----:B------:R-:W4:Y:S04]  /*4c40*/  LDSM.16.M88.4 R104, [R209] ;  /* 0x00000000d168783b */ /* 0x000f280000000200 */
        /* <DEDUP_REMOVED lines=8> */
[----:B------:R-:W2:Y:S05]  /*4cd0*/  LDSM.16.M88.4 R92, [R214] ;  /* 0x00000000d65c783b */ /* 0x000eaa0000000200 */
[C---:B----4-:R-:W-:Y:S06]  /*4ce0*/  HMMA.16816.F32 R12, R88.reuse, R96, R12 ;  /* 0x00000060580c723c */ /* 0x050fec000000180c */
[----:B------:R-:W-:Y:S01]  /*4cf0*/  HMMA.16816.F32 R16, R88, R98, R16 ;  /* 0x000000625810723c */ /* 0x000fe20000001810 */
[----:B------:R-:W3:Y:S04]  /*4d00*/  LDSM.16.M88.4 R88, [R208+0x800] ;  /* 0x00080000d058783b */ /* 0x000ee80000000200 */
        /* <DEDUP_REMOVED lines=83> */
[----:B------:R-:W-:Y:S04]  /*5240*/  MOV R88, UR18 ;  /* 0x0000001200587c02 */ /* 0x000fe80008000f00 */
[----:B------:R-:W-:Y:S01]  /*5250*/  LEA R88, R88, R248, 0x6 ;  /* 0x000000f858587211 */ /* 0x000fe200078e30ff */
[C---:B----4-:R-:W-:Y:S05]  /*5260*/  HMMA.16816.F32 R4, R100.reuse, R104, R4 ;  /* 0x000000686404723c */ /* 0x050fea0000001804 */
[C---:B------:R-:W-:Y:S01]  /*5270*/  @!P0 IADD3 R96, R88.reuse, 0x1, RZ ;  /* 0x0000000158608810 */ /* 0x040fe20007ffe0ff */
[C---:B------:R-:W-:Y:S05]  /*5280*/  HMMA.16816.F32 R8, R100.reuse, R106, R8 ;  /* 0x0000006a6408723c */ /* 0x040fea0000001808 */
[----:B------:R-:W-:Y:S01]  /*5290*/  I2FP.F32.S32 R89, R88 ;  /* 0x0000005800597245 */ /* 0x000fe20000201400 */
[C---:B-1----:R-:W-:Y:S05]  /*52a0*/  HMMA.16816.F32 R12, R100.reuse, R84, R12 ;  /* 0x00000054640c723c */ /* 0x042fea000000180c */
[----:B------:R-:W-:Y:S01]  /*52b0*/  @!P0 VIADD R97, R247, UR14 ;  /* 0x0000000ef7618c36 */ /* 0x000fe20008000000 */
[----:B------:R-:W-:Y:S01]  /*52c0*/  HMMA.16816.F32 R16, R100, R86, R16 ;  /* 0x000000566410723c */ /* 0x000fe20000001810 */
[----:B------:R-:W1:Y:S04]  /*52d0*/  LDSM.16.M88.4 R84, [R208+0x6800] ;  /* 0x00680000d054783b */ /* 0x000e680000000200 */
[----:B------:R-:W-:Y:S01]  /*52e0*/  @!P0 VIMNMX R91, R97, UR9, PT ;  /* 0x00000009615b8c48 */ /* 0x000fe2000bfe0100 */
[C---:B--2---:R-:W-:Y:S05]  /*52f0*/  HMMA.16816.F32 R4, R92.reuse, R108, R4 ;  /* 0x0000006c5c04723c */ /* 0x044fea0000001804 */
[----:B------:R-:W-:Y:S01]  /*5300*/  FMUL.FTZ R90, R237, 1.4426950216293334961 ;  /* 0x3fb8aa3bed5a7820 */ /* 0x000fe20000410000 */
[C---:B------:R-:W-:Y:S03]  /*5310*/  HMMA.16816.F32 R8, R92.reuse, R110, R8 ;  /* 0x0000006e5c08723c */ /* 0x040fe60000001808 */
[-C--:B------:R-:W-:Y:S02]  /*5320*/  @!P0 ISETP.GE.AND P2, PT, R88, R91.reuse, PT ;  /* 0x0000005b5800820c */ /* 0x080fe40003f46270 */
[----:B------:R-:W-:Y:S02]  /*5330*/  FSEL R90, R90, RZ, P1 ;  /* 0x000000ff5a5a7208 */ /* 0x000fe40000800000 */
[----:B------:R-:W-:Y:S11]  /*5340*/  @!P0 ISETP.GE.AND P1, PT, R96, R91, PT ;  /* 0x0000005b6000820c */ /* 0x000ff60003f26270 */
[C---:B------:R-:W-:Y:S01]  /*5350*/  FFMA.FTZ R4, R89.reuse, UR5, R4 ;  /* 0x0000000559047c23 */ /* 0x040fe20008010004 */
[C---:B------:R-:W-:Y:S01]  /*5360*/  FFMA.FTZ R5, R244.reuse, UR5, R5 ;  /* 0x00000005f4057c23 */ /* 0x040fe20008010005 */
[----:B------:R-:W-:Y:S01]  /*5370*/  FFMA.FTZ R6, R89, UR5, R6 ;  /* 0x0000000559067c23 */ /* 0x000fe20008010006 */
[----:B------:R-:W-:Y:S01]  /*5380*/  @!P0 VIADDMNMX R89, R97, R112, UR9, PT ;  /* 0x0000000961598e46 */ /* 0x000fe2000b800170 */
[----:B------:R-:W-:Y:S01]  /*5390*/  FFMA.FTZ R7, R244, UR5, R7 ;  /* 0x00000005f4077c23 */ /* 0x000fe20008010007 */
[----:B------:R-:W-:Y:S02]  /*53a0*/  @!P0 FSEL R4, R4, -INF , !P2 ;  /* 0xff80000004048808 */ /* 0x000fe40005000000 */
[----:B------:R-:W-:Y:S02]  /*53b0*/  @!P0 FSEL R5, R5, -INF , !P1 ;  /* 0xff80000005058808 */ /* 0x000fe40004800000 */
[-C--:B------:R-:W-:Y:S01]  /*53c0*/  @!P0 ISETP.GE.AND P3, PT, R88, R89.reuse, PT ;  /* 0x000000595800820c */ /* 0x080fe20003f66270 */
[--C-:B------:R-:W-:Y:S01]  /*53d0*/  FFMA.FTZ R4, R4, UR15, -R90.reuse ;  /* 0x0000000f04047c23 */ /* 0x100fe2000801085a */
[C---:B-1----:R-:W-:Y:S03]  /*53e0*/  HMMA.16816.F32 R12, R92.reuse, R84, R12 ;  /* 0x000000545c0c723c */ /* 0x042fe6000000180c */
[----:B------:R1:W-:Y:S01]  /*53f0*/  MUFU.EX2 R128, R4 ;  /* 0x0000000400807308 */ /* 0x0003e20000000800 */
[----:B------:R-:W-:Y:S01]  /*5400*/  FSETP.NEU.FTZ.AND P1, PT, R238, -INF , PT ;  /* 0xff800000ee00780b */ /* 0x000fe20003f3d000 */
[----:B------:R-:W-:Y:S01]  /*5410*/  FFMA.FTZ R5, R5, UR15, -R90 ;  /* 0x0000000f05057c23 */ /* 0x000fe2000801085a */
[----:B------:R-:W-:Y:S03]  /*5420*/  HMMA.16816.F32 R16, R92, R86, R16 ;  /* 0x000000565c10723c */ /* 0x000fe60000001810 */
[-C--:B------:R-:W-:Y:S02]  /*5430*/  @!P0 ISETP.GE.AND P2, PT, R96, R89.reuse, PT ;  /* 0x000000596000820c */ /* 0x080fe40003f46270 */
[----:B------:R-:W-:Y:S02]  /*5440*/  @!P0 FSEL R6, R6, -INF , !P3 ;  /* 0xff80000006068808 */ /* 0x000fe40005800000 */
[----:B------:R2:W3:Y:S01]  /*5450*/  MUFU.EX2 R127, R5 ;  /* 0x00000005007f7308 */ /* 0x0004e20000000800 */
[----:B------:R-:W-:Y:S03]  /*5460*/  IADD3 R96, R88, 0x8, RZ ;  /* 0x0000000858607810 */ /* 0x000fe60007ffe0ff */
[----:B------:R-:W-:Y:S02]  /*5470*/  @!P0 FSEL R7, R7, -INF , !P2 ;  /* 0xff80000007078808 */ /* 0x000fe40005000000 */
[----:B------:R-:W-:Y:S01]  /*5480*/  @!P0 ISETP.GE.AND P2, PT, R96, R89, PT ;  /* 0x000000596000820c */ /* 0x000fe20003f46270 */
[----:B-1----:R-:W-:Y:S05]  /*5490*/  FMUL.FTZ R4, R238, 1.4426950216293334961 ;  /* 0x3fb8aa3bee047820 */ /* 0x002fea0000410000 */
[----:B------:R-:W-:Y:S02]  /*54a0*/  FSEL R4, R4, RZ, P1 ;  /* 0x000000ff04047208 */ /* 0x000fe40000800000 */
[-C--:B------:R-:W-:Y:S01]  /*54b0*/  @!P0 ISETP.GE.AND P1, PT, R96, R91.reuse, PT ;  /* 0x0000005b6000820c */ /* 0x080fe20003f26270 */
[----:B--2---:R-:W-:Y:S02]  /*54c0*/  VIADD R5, R88, 0x9 ;  /* 0x0000000958057836 */ /* 0x004fe40000000000 */
[--C-:B------:R-:W-:Y:S01]  /*54d0*/  FFMA.FTZ R97, R6, UR15, -R4.reuse ;  /* 0x0000000f06617c23 */ /* 0x100fe20008010804 */
[----:B------:R-:W-:Y:S01]  /*54e0*/  I2FP.F32.S32 R6, R96 ;  /* 0x0000006000067245 */ /* 0x000fe20000201400 */
[----:B------:R-:W-:Y:S02]  /*54f0*/  FFMA.FTZ R7, R7, UR15, -R4 ;  /* 0x0000000f07077c23 */ /* 0x000fe40008010804 */
[----:B------:R1:W-:Y:S02]  /*5500*/  MUFU.EX2 R130, R97 ;  /* 0x0000006100827308 */ /* 0x0003e40000000800 */
[C---:B------:R-:W-:Y:S01]  /*5510*/  FFMA.FTZ R8, R6.reuse, UR5, R8 ;  /* 0x0000000506087c23 */ /* 0x040fe20008010008 */
[----:B------:R-:W-:Y:S01]  /*5520*/  FFMA.FTZ R10, R6, UR5, R10 ;  /* 0x00000005060a7c23 */ /* 0x000fe2000801000a */
[----:B------:R-:W-:Y:S03]  /*5530*/  VIADD R6, R88, 0x11 ;  /* 0x0000001158067836 */ /* 0x000fe60000000000 */
[----:B------:R-:W-:Y:S03]  /*5540*/  @!P0 FSEL R8, R8, -INF , !P1 ;  /* 0xff80000008088808 */ /* 0x000fe60004800000 */
[----:B------:R2:W4:Y:S01]  /*5550*/  MUFU.EX2 R129, R7 ;  /* 0x0000000700817308 */ /* 0x0005220000000800 */
[----:B------:R-:W-:Y:S02]  /*5560*/  @!P0 ISETP.GE.AND P1, PT, R5, R91, PT ;  /* 0x0000005b0500820c */ /* 0x000fe40003f26270 */
[----:B------:R-:W-:Y:S01]  /*5570*/  @!P0 FSEL R10, R10, -INF , !P2 ;  /* 0xff8000000a0a8808 */ /* 0x000fe20005000000 */
[----:B------:R-:W-:Y:S06]  /*5580*/  FFMA.FTZ R8, R8, UR15, -R90 ;  /* 0x0000000f08087c23 */ /* 0x000fec000801085a */
[----:B------:R3:W-:Y:S01]  /*5590*/  MUFU.EX2 R125, R8 ;  /* 0x00000008007d7308 */ /* 0x0007e20000000800 */
[----:B-1----:R-:W-:Y:S01]  /*55a0*/  I2FP.F32.S32 R97, R5 ;  /* 0x0000000500617245 */ /* 0x002fe20000201400 */
[----:B------:R-:W-:Y:S04]  /*55b0*/  FFMA.FTZ R10, R10, UR15, -R4 ;  /* 0x0000000f0a0a7c23 */ /* 0x000fe80008010804 */
[C---:B------:R-:W-:Y:S01]  /*55c0*/  FFMA.FTZ R9, R97.reuse, UR5, R9 ;  /* 0x0000000561097c23 */ /* 0x040fe20008010009 */
[----:B------:R-:W-:Y:S03]  /*55d0*/  FFMA.FTZ R11, R97, UR5, R11 ;  /* 0x00000005610b7c23 */ /* 0x000fe6000801000b */
[----:B------:R-:W-:Y:S01]  /*55e0*/  MUFU.EX2 R126, R10 ;  /* 0x0000000a007e7308 */ /* 0x000fe20000000800 */
[----:B------:R-:W-:Y:S02]  /*55f0*/  @!P0 FSEL R9, R9, -INF , !P1 ;  /* 0xff80000009098808 */ /* 0x000fe40004800000 */
[----:B------:R-:W-:Y:S02]  /*5600*/  @!P0 ISETP.GE.AND P1, PT, R5, R89, PT ;  /* 0x000000590500820c */ /* 0x000fe40003f26270 */
[----:B------:R-:W-:Y:S01]  /*5610*/  IADD3 R5, R88, 0x10, RZ ;  /* 0x0000001058057810 */ /* 0x000fe20007ffe0ff */
[----:B------:R-:W-:Y:S01]  /*5620*/  FFMA.FTZ R9, R9, UR15, -R90 ;  /* 0x0000000f09097c23 */ /* 0x000fe2000801085a */
[----:B------:R-:W-:Y:S02]  /*5630*/  @!P0 FSEL R11, R11, -INF , !P1 ;  /* 0xff8000000b0b8808 */ /* 0x000fe40004800000 */
[----:B--2---:R-:W-:Y:S01]  /*5640*/  I2FP.F32.S32 R7, R5 ;  /* 0x0000000500077245 */ /* 0x004fe20000201400 */
[----:B------:R-:W-:Y:S01]  /*5650*/  MUFU.EX2 R123, R9 ;  /* 0x00000009007b7308 */ /* 0x000fe20000000800 */
[----:B---3--:R-:W-:Y:S01]  /*5660*/  I2FP.F32.S32 R8, R6 ;  /* 0x0000000600087245 */ /* 0x008fe20000201400 */
[----:B------:R-:W-:Y:S01]  /*5670*/  FFMA.FTZ R11, R11, UR15, -R4 ;  /* 0x0000000f0b0b7c23 */ /* 0x000fe20008010804 */
[-C--:B------:R-:W-:Y:S01]  /*5680*/  @!P0 ISETP.GE.AND P1, PT, R5, R91.reuse, PT ;  /* 0x0000005b0500820c */ /* 0x080fe20003f26270 */
[C---:B------:R-:W-:Y:S01]  /*5690*/  FFMA.FTZ R12, R7.reuse, UR5, R12 ;  /* 0x00000005070c7c23 */ /* 0x040fe2000801000c */
[----:B------:R-:W-:Y:S01]  /*56a0*/  FFMA.FTZ R14, R7, UR5, R14 ;  /* 0x00000005070e7c23 */ /* 0x000fe2000801000e */
[C---:B------:R-:W-:Y:S01]  /*56b0*/  FFMA.FTZ R13, R8.reuse, UR5, R13 ;  /* 0x00000005080d7c23 */ /* 0x040fe2000801000d */
[----:B------:R-:W-:Y:S03]  /*56c0*/  FFMA.FTZ R15, R8, UR5, R15 ;  /* 0x00000005080f7c23 */ /* 0x000fe6000801000f */
[----:B------:R-:W1:Y:S01]  /*56d0*/  MUFU.EX2 R124, R11 ;  /* 0x0000000b007c7308 */ /* 0x000e620000000800 */
[----:B------:R-:W-:Y:S02]  /*56e0*/  @!P0 FSEL R12, R12, -INF , !P1 ;  /* 0xff8000000c0c8808 */ /* 0x000fe40004800000 */
[----:B------:R-:W-:Y:S03]  /*56f0*/  @!P0 ISETP.GE.AND P1, PT, R6, R91, PT ;  /* 0x0000005b0600820c */ /* 0x000fe60003f26270 */
[--C-:B------:R-:W-:Y:S01]  /*5700*/  FFMA.FTZ R12, R12, UR15, -R90.reuse ;  /* 0x0000000f0c0c7c23 */ /* 0x100fe2000801085a */
[----:B------:R-:W-:Y:S02]  /*5710*/  @!P0 FSEL R13, R13, -INF , !P1 ;  /* 0xff8000000d0d8808 */ /* 0x000fe40004800000 */
[----:B------:R-:W-:Y:S01]  /*5720*/  @!P0 ISETP.GE.AND P1, PT, R5, R89, PT ;  /* 0x000000590500820c */ /* 0x000fe20003f26270 */
[----:B------:R-:W-:Y:S01]  /*5730*/  MUFU.EX2 R120, R12 ;  /* 0x0000000c00787308 */ /* 0x000fe20000000800 */
[C---:B------:R-:W-:Y:S01]  /*5740*/  IADD3 R5, R88.reuse, 0x18, RZ ;  /* 0x0000001858057810 */ /* 0x040fe20007ffe0ff */
[----:B------:R-:W-:Y:S01]  /*5750*/  VIADD R88, R88, 0x19 ;  /* 0x0000001958587836 */ /* 0x000fe20000000000 */
[----:B------:R-:W-:Y:S01]  /*5760*/  @!P0 FSEL R14, R14, -INF , !P1 ;  /* 0xff8000000e0e8808 */ /* 0x000fe20004800000 */
[----:B------:R-:W-:Y:S01]  /*5770*/  FFMA.FTZ R13, R13, UR15, -R90 ;  /* 0x0000000f0d0d7c23 */ /* 0x000fe2000801085a */
[----:B------:R-:W-:Y:S02]  /*5780*/  I2FP.F32.S32 R7, R5 ;  /* 0x0000000500077245 */ /* 0x000fe40000201400 */
[----:B------:R-:W-:Y:S01]  /*5790*/  @!P0 ISETP.GE.AND P1, PT, R6, R89, PT ;  /* 0x000000590600820c */ /* 0x000fe20003f26270 */
[----:B------:R-:W-:Y:S01]  /*57a0*/  FFMA.FTZ R14, R14, UR15, -R4 ;  /* 0x0000000f0e0e7c23 */ /* 0x000fe20008010804 */
[----:B------:R-:W-:Y:S01]  /*57b0*/  I2FP.F32.S32 R6, R88 ;  /* 0x0000005800067245 */ /* 0x000fe20000201400 */
[----:B------:R-:W-:Y:S01]  /*57c0*/  FFMA.FTZ R16, R7, UR5, R16 ;  /* 0x0000000507107c23 */ /* 0x000fe20008010010 */
[----:B------:R-:W-:Y:S01]  /*57d0*/  @!P0 FSEL R15, R15, -INF , !P1 ;  /* 0xff8000000f0f8808 */ /* 0x000fe20004800000 */
[----:B------:R-:W-:Y:S01]  /*57e0*/  FFMA.FTZ R18, R7, UR5, R18 ;  /* 0x0000000507127c23 */ /* 0x000fe20008010012 */
[C---:B------:R-:W-:Y:S01]  /*57f0*/  @!P0 ISETP.GE.AND P1, PT, R5.reuse, R91, PT ;  /* 0x0000005b0500820c */ /* 0x040fe20003f26270 */
[C---:B------:R-:W-:Y:S01]  /*5800*/  FFMA.FTZ R17, R6.reuse, UR5, R17 ;  /* 0x0000000506117c23 */ /* 0x040fe20008010011 */
[----:B------:R-:W-:Y:S01]  /*5810*/  @!P0 ISETP.GE.AND P2, PT, R5, R89, PT ;  /* 0x000000590500820c */ /* 0x000fe20003f46270 */
[----:B------:R-:W-:Y:S01]  /*5820*/  FFMA.FTZ R19, R6, UR5, R19 ;  /* 0x0000000506137c23 */ /* 0x000fe20008010013 */
[----:B------:R-:W-:Y:S01]  /*5830*/  @!P0 FSEL R16, R16, -INF , !P1 ;  /* 0xff80000010108808 */ /* 0x000fe20004800000 */
[----:B------:R-:W-:Y:S01]  /*5840*/  FFMA.FTZ R15, R15, UR15, -R4 ;  /* 0x0000000f0f0f7c23 */ /* 0x000fe20008010804 */
[----:B------:R-:W-:Y:S01]  /*5850*/  @!P0 ISETP.GE.AND P1, PT, R88, R91, PT ;  /* 0x0000005b5800820c */ /* 0x000fe20003f26270 */
[----:B------:R-:W2:Y:S01]  /*5860*/  MUFU.EX2 R119, R13 ;  /* 0x0000000d00777308 */ /* 0x000ea20000000800 */
[----:B------:R-:W-:Y:S01]  /*5870*/  @!P0 FSEL R18, R18, -INF , !P2 ;  /* 0xff80000012128808 */ /* 0x000fe20005000000 */
[----:B------:R-:W-:Y:S01]  /*5880*/  FFMA.FTZ R16, R16, UR15, -R90 ;  /* 0x0000000f10107c23 */ /* 0x000fe2000801085a */
[----:B------:R-:W-:Y:S02]  /*5890*/  @!P0 FSEL R17, R17, -INF , !P1 ;  /* 0xff80000011118808 */ /* 0x000fe40004800000 */
[----:B------:R-:W-:Y:S01]  /*58a0*/  @!P0 ISETP.GE.AND P1, PT, R88, R89, PT ;  /* 0x000000595800820c */ /* 0x000fe20003f26270 */
[----:B------:R-:W-:Y:S01]  /*58b0*/  FFMA.FTZ R18, R18, UR15, -R4 ;  /* 0x0000000f12127c23 */ /* 0x000fe20008010804 */
[----:B------:R-:W-:Y:S01]  /*58c0*/  F2FP.F16.F32.PACK_AB R6, R127, R128 ;  /* 0x000000807f06723e */ /* 0x000fe200000000ff */
[----:B------:R-:W-:Y:S01]  /*58d0*/  FFMA.FTZ R90, R17, UR15, -R90 ;  /* 0x0000000f115a7c23 */ /* 0x000fe2000801085a */
[----:B------:R-:W-:Y:S01]  /*58e0*/  @!P0 FSEL R19, R19, -INF , !P1 ;  /* 0xff80000013138808 */ /* 0x000fe20004800000 */
[----:B------:R-:W-:Y:S01]  /*58f0*/  MUFU.EX2 R122, R14 ;  /* 0x0000000e007a7308 */ /* 0x000fe20000000800 */
[----:B----4-:R-:W-:Y:S01]  /*5900*/  F2FP.F16.F32.PACK_AB R5, R129, R130 ;  /* 0x000000828105723e */ /* 0x010fe200000000ff */
[----:B------:R3:W-:Y:S01]  /*5910*/  STS [R234+0x22000], R6 ;  /* 0x02200006ea007388 */ /* 0x0007e20000000800 */
[----:B-1----:R-:W-:Y:S01]  /*5920*/  F2FP.F16.F32.PACK_AB R8, R124, R126 ;  /* 0x0000007e7c08723e */ /* 0x002fe200000000ff */
[----:B------:R-:W-:Y:S01]  /*5930*/  FFMA.FTZ R4, R19, UR15, -R4 ;  /* 0x0000000f13047c23 */ /* 0x000fe20008010804 */
[----:B------:R-:W-:Y:S01]  /*5940*/  IADD3 R112, P0, R243, UR13, RZ ;  /* 0x0000000df3707c10 */ /* 0x000fe2000ff1e0ff */
[----:B------:R1:W-:Y:S01]  /*5950*/  STS [R234+0x22400], R5 ;  /* 0x02240005ea007388 */ /* 0x0003e20000000800 */
[----:B--2---:R-:W-:Y:S03]  /*5960*/  F2FP.F16.F32.PACK_AB R7, R119, R120 ;  /* 0x000000787707723e */ /* 0x004fe600000000ff */
[----:B------:R2:W-:Y:S01]  /*5970*/  MUFU.EX2 R117, R4 ;  /* 0x0000000400757308 */ /* 0x0005e20000000800 */
[----:B------:R-:W-:Y:S01]  /*5980*/  IADD3.X R113, R242, UR12, RZ, P0, !PT ;  /* 0x0000000cf2717c10 */ /* 0x000fe200087fe4ff */
[----:B------:R-:W-:Y:S01]  /*5990*/  STS [R236+0x22400], R8 ;  /* 0x02240008ec007388 */ /* 0x000fe20000000800 */
[----:B------:R-:W-:Y:S03]  /*59a0*/  PLOP3.LUT P0, PT, PT, PT, UP0, 0x80, 0x0 ;  /* 0x000000000000781c */ /* 0x000fe60003f0f008 */
[----:B------:R-:W4:Y:S04]  /*59b0*/  LDG.E R114, desc[UR6][R112.64] ;  /* 0x0000000670727981 */ /* 0x000f28000c1e1900 */
        /* <DEDUP_REMOVED lines=332> */
.L_x_317:
[----:B------:R-:W-:Y:S01]  /*6e80*/  LDSM.16.M88.4 R128, [R216] ;  /* 0x00000000d880783b */ /* 0x000fe20000000200 */
[----:B------:R-:W-:Y:S01]  /*6e90*/  IMAD R226, R249, UR22, RZ ;  /* 0x00000016f9e27c24 */ /* 0x000fe2000f8e02ff */
[----:B------:R-:W-:Y:S02]  /*6ea0*/  @UP0 UIADD3 UR16, UP2, UR11, -0x100, URZ ;  /* 0xffffff000b100890 */ /* 0x000fe4000ff5e03f */
[----:B------:R-:W3:Y:S01]  /*6eb0*/  LDSM.16.MT88.4 R16, [R0+0x10000] ;  /* 0x010000000010783b */ /* 0x000ee20000004200 */
[----:B------:R-:W-:Y:S01]  /*6ec0*/  IMAD.U32 R200, R226, -0x40, RZ ;  /* 0xffffffc0e2c87824 */ /* 0x000fe200078e00ff */
[----:B------:R-:W-:Y:S02]  /*6ed0*/  @UP0 UIADD3.X UR14, UR10, -0x1, URZ, UP2, !UPT ;  /* 0xffffffff0a0e0890 */ /* 0x000fe400097fe43f */
[----:B------:R-:W1:Y:S01]  /*6ee0*/  LDSM.16.M88.4 R124, [R216+0x1000] ;  /* 0x00100000d87c783b */ /* 0x000e620000000200 */
[----:B------:R-:W-:Y:S01]  /*6ef0*/  @UP0 UIADD3 UR13, UP1, UR13, -0x100, URZ ;  /* 0xffffff000d0d0890 */ /* 0x000fe2000ff3e03f */
[C---:B------:R-:W-:Y:S02]  /*6f00*/  LEA R224, P1, R200.reuse, R204, 0x2 ;  /* 0x000000ccc8e07211 */ /* 0x040fe400078210ff */
[----:B------:R-:W2:Y:S01]  /*6f10*/  LDSM.16.MT88.4 R96, [R0+0x12000] ;  /* 0x012000000060783b */ /* 0x000ea20000004200 */
[----:B------:R-:W-:Y:S01]  /*6f20*/  @UP0 UIADD3.X UR12, UR12, -0x1, URZ, UP1, !UPT ;  /* 0xffffffff0c0c0890 */ /* 0x000fe20008ffe43f */
[----:B------:R-:W-:Y:S02]  /*6f30*/  LEA.HI.X.SX32 R221, R200, R205, 0x2, P1 ;  /* 0x000000cdc8dd7211 */ /* 0x000fe400008f16ff */
[----:B------:R-:W4:Y:S01]  /*6f40*/  LDSM.16.MT88.4 R112, [R0+0x14000] ;  /* 0x014000000070783b */ /* 0x000f220000004200 */
[----:B------:R-:W-:Y:S01]  /*6f50*/  @P0 IADD3 R222, P1, R243, UR11, RZ ;  /* 0x0000000bf3de0c10 */ /* 0x000fe2000ff3e0ff */
[----:B------:R-:W-:Y:S02]  /*6f60*/  @UP0 UMOV UR11, UR16 ;  /* 0x00000010000b0c82 */ /* 0x000fe40008000000 */
[----:B------:R-:W4:Y:S01]  /*6f70*/  LDSM.16.MT88.4 R196, [R0+0x16000] ;  /* 0x0160000000c4783b */ /* 0x000f220000004200 */
[----:B------:R-:W-:Y:S01]  /*6f80*/  @P0 IADD3.X R223, R242, UR10, RZ, P1, !PT ;  /* 0x0000000af2df0c10 */ /* 0x000fe20008ffe4ff */
[----:B------:R-:W-:Y:S02]  /*6f90*/  @UP0 UMOV UR10, UR14 ;  /* 0x0000000e000a0c82 */ /* 0x000fe40008000000 */
[----:B------:R-:W-:Y:S04]  /*6fa0*/  LDSM.16.M88.4 R200, [R219] ;  /* 0x00000000dbc8783b */ /* 0x000fe80000000200 */
[----:B------:R-:W-:Y:S04]  /*6fb0*/  LDSM.16.M88.4 R204, [R219+0x1000] ;  /* 0x00100000dbcc783b */ /* 0x000fe80000000200 */
[----:B------:R-:W5:Y:S04]  /*6fc0*/  @P0 LDG.E R237, desc[UR6][R222.64+-0x100] ;  /* 0xffff0006deed0981 */ /* 0x000f68000c1e1900 */
[----:B------:R4:W5:Y:S01]  /*6fd0*/  @P0 LDG.E R238, desc[UR6][R222.64+-0xe0] ;  /* 0xffff2006deee0981 */ /* 0x000962000c1e1900 */
        /* <DEDUP_REMOVED lines=17> */
[-C--:B-1----:R-:W-:Y:S06]  /*70f0*/  HMMA.16816.F32 R4, R200, R196.reuse, R4 ;  /* 0x000000c4c804723c */ /* 0x082fec0000001804 */
[C---:B------:R-:W-:Y:S06]  /*7100*/  HMMA.16816.F32 R8, R204.reuse, R196, R8 ;  /* 0x000000c4cc08723c */ /* 0x040fec0000001808 */
[-C--:B------:R-:W-:Y:S06]  /*7110*/  HMMA.16816.F32 R12, R204, R198.reuse, R12 ;  /* 0x000000c6cc0c723c */ /* 0x080fec000000180c */
[C---:B------:R-:W-:Y:S01]  /*7120*/  HMMA.16816.F32 R16, R200.reuse, R198, R16 ;  /* 0x000000c6c810723c */ /* 0x040fe20000001810 */
        /* <DEDUP_REMOVED lines=13> */
[-C--:B------:R-:W-:Y:S01]  /*7200*/  HMMA.16816.F32 R124, R204, R198.reuse, R124 ;  /* 0x000000c6cc7c723c */ /* 0x080fe2000000187c */
[----:B------:R-:W-:Y:S05]  /*7210*/  LDSM.16.M88.4 R204, [R217] ;  /* 0x00000000d9cc783b */ /* 0x000fea0000000200 */
[----:B------:R-:W-:Y:S01]  /*7220*/  HMMA.16816.F32 R128, R200, R198, R128 ;  /* 0x000000c6c880723c */ /* 0x000fe20000001880 */
[----:B------:R-:W1:Y:S04]  /*7230*/  LDSM.16.MT88.4 R196, [R0+0x11000] ;  /* 0x0110000000c4783b */ /* 0x000e680000004200 */
[----:B------:R-:W2:Y:S01]  /*7240*/  LDSM.16.M88.4 R200, [R217+0x1000] ;  /* 0x00100000d9c8783b */ /* 0x000ea20000000200 */
[-C--:B-1----:R-:W-:Y:S06]  /*7250*/  HMMA.16816.F32 R4, R204, R196.reuse, R4 ;  /* 0x000000c4cc04723c */ /* 0x082fec0000001804 */
[C---:B--2---:R-:W-:Y:S06]  /*7260*/  HMMA.16816.F32 R8, R200.reuse, R196, R8 ;  /* 0x000000c4c808723c */ /* 0x044fec0000001808 */
        /* <DEDUP_REMOVED lines=37> */
[-C--:B------:R-:W-:Y:S05]  /*74c0*/  HMMA.16816.F32 R124, R204, R198.reuse, R124 ;  /* 0x000000c6cc7c723c */ /* 0x080fea000000187c */
[----:B------:R-:W-:Y:S01]  /*74d0*/  IMAD.SHL.U32 R196, R226, 0x8, RZ ;  /* 0x00000008e2c47824 */ /* 0x000fe200078e00ff */
[----:B------:R-:W-:Y:S05]  /*74e0*/  HMMA.16816.F32 R128, R200, R198, R128 ;  /* 0x000000c6c880723c */ /* 0x000fea0000001880 */
[----:B------:R-:W-:Y:S02]  /*74f0*/  IMAD.MOV.U32 R204, RZ, RZ, R224 ;  /* 0x000000ffffcc7224 */ /* 0x000fe400078e00e0 */
[----:B------:R-:W-:Y:S04]  /*7500*/  IMAD.MOV.U32 R205, RZ, RZ, R221 ;  /* 0x000000ffffcd7224 */ /* 0x000fe800078e00dd */
[-C--:B------:R-:W-:Y:S01]  /*7510*/  LEA R206, P2, R196, R204.reuse, 0x2 ;  /* 0x000000ccc4ce7211 */ /* 0x080fe200078410ff */
[----:B------:R1:W-:Y:S01]  /*7520*/  REDG.E.ADD.F32.FTZ.RN.STRONG.GPU desc[UR6][R204.64], R4 ;  /* 0x00000004cc0079a6 */ /* 0x0003e2000c10f386 */
[----:B------:R-:W-:Y:S02]  /*7530*/  IMAD.SHL.U32 R197, R226, 0x10, RZ ;  /* 0x00000010e2c57824 */ /* 0x000fe400078e00ff */
[-C--:B------:R-:W-:Y:S01]  /*7540*/  LEA.HI.X.SX32 R207, R196, R205.reuse, 0x2, P2 ;  /* 0x000000cdc4cf7211 */ /* 0x080fe200010f16ff */
[C---:B------:R-:W-:Y:S02]  /*7550*/  IMAD R221, R226.reuse, 0x18, RZ ;  /* 0x00000018e2dd7824 */ /* 0x040fe400078e02ff */
[CC--:B------:R-:W-:Y:S02]  /*7560*/  LEA R224, P1, R197.reuse, R204.reuse, 0x2 ;  /* 0x000000ccc5e07211 */ /* 0x0c0fe400078210ff */
[----:B------:R2:W-:Y:S02]  /*7570*/  REDG.E.ADD.F32.FTZ.RN.STRONG.GPU desc[UR6][R206.64], R5 ;  /* 0x00000005ce0079a6 */ /* 0x0005e4000c10f386 */
[-C--:B------:R-:W-:Y:S05]  /*7580*/  LEA.HI.X.SX32 R225, R197, R205.reuse, 0x2, P1 ;  /* 0x000000cdc5e17211 */ /* 0x080fea00008f16ff */
[----:B------:R3:W-:Y:S01]  /*7590*/  REDG.E.ADD.F32.FTZ.RN.STRONG.GPU desc[UR6][R224.64], R6 ;  /* 0x00000006e00079a6 */ /* 0x0007e2000c10f386 */
[CC--:B-1----:R-:W-:Y:S04]  /*75a0*/  LEA R4, P2, R221.reuse, R204.reuse, 0x2 ;  /* 0x000000ccdd047211 */ /* 0x0c2fe800078410ff */
[-C--:B--2---:R-:W-:Y:S01]  /*75b0*/  LEA.HI.X.SX32 R5, R221, R205.reuse, 0x2, P2 ;  /* 0x000000cddd057211 */ /* 0x084fe200010f16ff */
[C---:B------:R-:W-:Y:S04]  /*75c0*/  IMAD R221, R226.reuse, 0x28, RZ ;  /* 0x00000028e2dd7824 */ /* 0x040fe800078e02ff */
[----:B------:R1:W-:Y:S01]  /*75d0*/  REDG.E.ADD.F32.FTZ.RN.STRONG.GPU desc[UR6][R4.64], R7 ;  /* 0x00000007040079a6 */ /* 0x0003e2000c10f386 */
[CC--:B------:R-:W-:Y:S01]  /*75e0*/  LEA R222, P3, R221.reuse, R204.reuse, 0x2 ;  /* 0x000000ccddde7211 */ /* 0x0c0fe200078610ff */
[----:B---3--:R-:W-:Y:S03]  /*75f0*/  IMAD.SHL.U32 R6, R226, 0x20, RZ ;  /* 0x00000020e2067824 */ /* 0x008fe600078e00ff */
[-C--:B------:R-:W-:Y:S01]  /*7600*/  LEA.HI.X.SX32 R223, R221, R205.reuse, 0x2, P3 ;  /* 0x000000cddddf7211 */ /* 0x080fe200018f16ff */
[----:B------:R-:W-:Y:S01]  /*7610*/  VIADD R221, R197, 0x20 ;  /* 0x00000020c5dd7836 */ /* 0x000fe20000000000 */
[CC--:B------:R-:W-:Y:S04]  /*7620*/  LEA R224, P1, R6.reuse, R204.reuse, 0x2 ;  /* 0x000000cc06e07211 */ /* 0x0c0fe800078210ff */
[-C--:B------:R-:W-:Y:S05]  /*7630*/  LEA.HI.X.SX32 R225, R6, R205.reuse, 0x2, P1 ;  /* 0x000000cd06e17211 */ /* 0x080fea00008f16ff */
[----:B------:R2:W-:Y:S04]  /*7640*/  REDG.E.ADD.F32.FTZ.RN.STRONG.GPU desc[UR6][R224.64], R8 ;  /* 0x00000008e00079a6 */ /* 0x0005e8000c10f386 */
[----:B------:R3:W-:Y:S01]  /*7650*/  REDG.E.ADD.F32.FTZ.RN.STRONG.GPU desc[UR6][R222.64], R9 ;  /* 0x00000009de0079a6 */ /* 0x0007e2000c10f386 */
[C---:B-1----:R-:W-:Y:S02]  /*7660*/  IMAD R7, R226.reuse, 0x30, RZ ;  /* 0x00000030e2077824 */ /* 0x042fe400078e02ff */
[----:B------:R-:W-:Y:S03]  /*7670*/  IMAD R5, R226, 0x38, RZ ;  /* 0x00000038e2057824 */ /* 0x000fe600078e02ff */
[-C--:B------:R-:W-:Y:S02]  /*7680*/  LEA R6, P2, R7, R204.reuse, 0x2 ;  /* 0x000000cc07067211 */ /* 0x080fe400078410ff */
[-C--:B------:R-:W-:Y:S02]  /*7690*/  LEA R4, P1, R5, R204.reuse, 0x2 ;  /* 0x000000cc05047211 */ /* 0x080fe400078210ff */
[-C--:B------:R-:W-:Y:S02]  /*76a0*/  LEA.HI.X.SX32 R7, R7, R205.reuse, 0x2, P2 ;  /* 0x000000cd07077211 */ /* 0x080fe400010f16ff */
[-C--:B------:R-:W-:Y:S03]  /*76b0*/  LEA.HI.X.SX32 R5, R5, R205.reuse, 0x2, P1 ;  /* 0x000000cd05057211 */ /* 0x080fe600008f16ff */
[----:B------:R1:W-:Y:S01]  /*76c0*/  REDG.E.ADD.F32.FTZ.RN.STRONG.GPU desc[UR6][R6.64], R10 ;  /* 0x0000000a060079a6 */ /* 0x0003e2000c10f386 */
[CC--:B--2---:R-:W-:Y:S03]  /*76d0*/  LEA R8, P1, R221.reuse, R204.reuse, 0x2 ;  /* 0x000000ccdd087211 */ /* 0x0c4fe600078210ff */
[----:B------:R2:W-:Y:S01]  /*76e0*/  REDG.E.ADD.F32.FTZ.RN.STRONG.GPU desc[UR6][R4.64], R11 ;  /* 0x0000000b040079a6 */ /* 0x0005e2000c10f386 */
[-C--:B---3--:R-:W-:Y:S03]  /*76f0*/  LEA.HI.X.SX32 R9, R221, R205.reuse, 0x2, P1 ;  /* 0x000000cddd097211 */ /* 0x088fe600008f16ff */
[----:B------:R3:W-:Y:S04]  /*7700*/  REDG.E.ADD.F32.FTZ.RN.STRONG.GPU desc[UR6][R204.64+0x80], R16 ;  /* 0x00008010cc0079a6 */ /* 0x0007e8000c10f386 */
[----:B------:R4:W-:Y:S04]  /*7710*/  REDG.E.ADD.F32.FTZ.RN.STRONG.GPU desc[UR6][R206.64+0x80], R17 ;  /* 0x00008011ce0079a6 */ /* 0x0009e8000c10f386 */
[----:B------:R4:W-:Y:S01]  /*7720*/  REDG.E.ADD.F32.FTZ.RN.STRONG.GPU desc[UR6][R8.64], R18 ;  /* 0x00000012080079a6 */ /* 0x0009e2000c10f386 */
[C---:B-1----:R-:W-:Y:S04]  /*7730*/  IMAD.IADD R7, R196.reuse, 0x1, R221 ;  /* 0x00000001c4077824 */ /* 0x042fe800078e02dd */
[C---:B--2---:R-:W-:Y:S01]  /*7740*/  IMAD.IADD R4, R196.reuse, 0x1, R7 ;  /* 0x00000001c4047824 */ /* 0x044fe200078e0207 */
[CC--:B------:R-:W-:Y:S03]  /*7750*/  LEA R6, P2, R7.reuse, R204.reuse, 0x2 ;  /* 0x000000cc07067211 */ /* 0x0c0fe600078410ff */
[----:B------:R-:W-:Y:S01]  /*7760*/  IMAD.IADD R5, R196, 0x1, R4 ;  /* 0x00000001c4057824 */ /* 0x000fe200078e0204 */
[-C--:B------:R-:W-:Y:S02]  /*7770*/  LEA.HI.X.SX32 R7, R7, R205.reuse, 0x2, P2 ;  /* 0x000000cd07077211 */ /* 0x080fe400010f16ff */
        /* <DEDUP_REMOVED lines=328> */
.L_x_318:
        /* <DEDUP_REMOVED lines=170> */
[----:B------:R-:W-:Y:S01]  /*96a0*/  PLOP3.LUT P0, PT, PT, PT, UP0, 0x80, 0x0 ;  /* 0x000000000000781c */ /* 0x000fe20003f0f008 */
        /* <DEDUP_REMOVED lines=51> */
.L_x_320:
        /* <DEDUP_REMOVED lines=19> */
.L_x_321:
        /* <DEDUP_REMOVED lines=46> */
[C---:B------:R-:W-:Y:S01]  /*9df0*/  IMAD R5, R4.reuse, UR11, R5 ;  /* 0x0000000b04057c24 */ /* 0x040fe2000f8e0205 */
        /* <DEDUP_REMOVED lines=11> */
.L_x_323:
[----:B------:R-:W-:Y:S05]  /*9eb0*/  BSYNC B0 ;  /* 0x0000000000007941 */ /* 0x000fea0003800000 */
.L_x_322:
        /* <DEDUP_REMOVED lines=22> */
.L_x_325:
[----:B------:R-:W-:Y:S05]  /*a020*/  BSYNC B0 ;  /* 0x0000000000007941 */ /* 0x000fea0003800000 */
.L_x_324:
        /* <DEDUP_REMOVED lines=38> */
.L_x_327:
[----:B------:R-:W-:Y:S05]  /*a290*/  BSYNC B0 ;  /* 0x0000000000007941 */ /* 0x000fea0003800000 */
.L_x_326:
        /* <DEDUP_REMOVED lines=11> */
[----:B------:R-:W-:-:S02]  /*a350*/  IMAD.MOV.U32 R6, RZ, RZ, R8 ;  /* 0x000000ffff067224 */ /* 0x000fc400078e0008 */
[C---:B------:R-:W-:Y:S02]  /*a360*/  IMAD R5, R4.reuse, UR13, R9 ;  /* 0x0000000d04057c24 */ /* 0x040fe4000f8e0209 */
[----:B------:R-:W-:-:S04]  /*a370*/  IMAD.WIDE.U32 R6, R4, UR12, R6 ;  /* 0x0000000c04067c25 */ /* 0x000fc8000f8e0006 */
[----:B------:R-:W-:Y:S01]  /*a380*/  IMAD.IADD R5, R5, 0x1, R7 ;  /* 0x0000000105057824 */ /* 0x000fe200078e0207 */
[----:B------:R-:W-:-:S04]  /*a390*/  LEA R4, P4, R6, UR8, 0x1 ;  /* 0x0000000806047c11 */ /* 0x000fc8000f8808ff */
[----:B------:R-:W-:-:S05]  /*a3a0*/  LEA.HI.X R5, R6, UR9, R5, 0x1, P4 ;  /* 0x0000000906057c11 */ /* 0x000fca000a0f0c05 */
[----:B------:R1:W-:Y:S04]  /*a3b0*/  @!P3 STG.E.128 desc[UR6][R4.64], R60 ;  /* 0x0000003c0400b986 */ /* 0x0003e8000c101d06 */
[----:B------:R1:W-:Y:S04]  /*a3c0*/  @!P2 STG.E.128 desc[UR6][R4.64+0x80], R56 ;  /* 0x000080380400a986 */ /* 0x0003e8000c101d06 */
[----:B------:R1:W-:Y:S04]  /*a3d0*/  @!P1 STG.E.128 desc[UR6][R4.64+0x100], R52 ;  /* 0x0001003404009986 */ /* 0x0003e8000c101d06 */
[----:B------:R1:W-:Y:S02]  /*a3e0*/  @!P0 STG.E.128 desc[UR6][R4.64+0x180], R48 ;  /* 0x0001803004008986 */ /* 0x0003e4000c101d06 */
.L_x_300:
[----:B------:R-:W-:Y:S05]  /*a3f0*/  BSYNC B1 ;  /* 0x0000000000017941 */ /* 0x000fea0003800000 */
.L_x_286:
[----:B-12---:R-:W2:Y:S01]  /*a400*/  LDL R4, [R1] ;  /* 0x0000000001047983 */ /* 0x006ea20000100800 */
[----:B------:R-:W-:Y:S01]  /*a410*/  ULDC UR5, c[0x0][0xc] ;  /* 0x0000030000057ab9 */ /* 0x000fe20000000800 */
[----:B------:R-:W-:Y:S02]  /*a420*/  UIADD3 UR59, UR59, 0x1, URZ ;  /* 0x000000013b3b7890 */ /* 0x000fe4000fffe03f */
[----:B------:R-:W-:Y:S01]  /*a430*/  UIADD3 UR18, UR5, UR18, URZ ;  /* 0x0000001205127290 */ /* 0x000fe2000fffe03f */
[----:B--2---:R-:W-:-:S13]  /*a440*/  R2UR UR8, R4 ;  /* 0x00000000040872ca */ /* 0x004fda00000e0000 */
[----:B------:R-:W-:-:S06]  /*a450*/  UISETP.GE.AND UP0, UPT, UR18, UR8, UPT ;  /* 0x000000081200728c */ /* 0x000fcc000bf06270 */
[----:B------:R-:W-:-:S13]  /*a460*/  PLOP3.LUT P0, PT, PT, PT, UP0, 0x80, 0x0 ;  /* 0x000000000000781c */ /* 0x000fda0003f0f008 */
[----:B------:R-:W-:Y:S05]  /*a470*/  @P0 BRA `(.L_x_328) ;  /* 0x0000000000040947 */ /* 0x000fea0003800000 */
[----:B------:R-:W-:Y:S05]  /*a480*/  BRA `(.L_x_329) ;  /* 0xffffff64008c7947 */ /* 0x000fea000383ffff */
.L_x_328:
[----:B------:R-:W-:Y:S05]  /*a490*/  EXIT ;  /* 0x000000000000794d */ /* 0x000fea0003800000 */
.L_x_330:
        /* <DEDUP_REMOVED lines=14> */
.L_x_1040:


//--------------------- .text._ZN5flash44flash_bwd_dq_dk_dv_loop_seqk_parallel_kernelI23Flash_bwd_kernel_traitsILi256ELi64ELi64ELi8ELi4ELi2ELi2ELb0ELb0EN7cutlass6half_tE19Flash_kernel_traitsILi256ELi64ELi64ELi8ES3_EELb0ELb1ELb0ELb0ELb0ELb0ELb0EEEvNS_16Flash_bwd_paramsE --------------------------
	.section	.text._ZN5flash44flash_bwd_dq_dk_dv_loop_seqk_parallel_kernelI23Flash_bwd_kernel_traitsILi256ELi64ELi64ELi8ELi4ELi2ELi2ELb0ELb0EN7cutlass6half_tE19Flash_kernel_traitsILi256ELi64ELi64ELi8ES3_EELb0ELb1ELb0ELb0ELb0ELb0ELb0EEEvNS_16Flash_bwd_paramsE,"ax",@progbits
	.align	128
        .global         _ZN5flash44flash_bwd_dq_dk_dv_loop_seqk_parallel_kernelI23Flash_bwd_kernel_traitsILi256ELi64ELi64ELi8ELi4ELi2ELi2ELb0ELb0EN7cutlass6half_tE19Flash_kernel_traitsILi256ELi64ELi64ELi8ES3_EELb0ELb1ELb0ELb0ELb0ELb0ELb0EEEvNS_16Flash_bwd_paramsE
        .type           _ZN5flash44flash_bwd_dq_dk_dv_loop_seqk_parallel_kernelI23Flash_bwd_kernel_traitsILi256ELi64ELi64ELi8ELi4ELi2ELi2ELb0ELb0EN7cutlass6half_tE19Flash_kernel_traitsILi256ELi64ELi64ELi8ES3_EELb0ELb1ELb0ELb0ELb0ELb0ELb0EEEvNS_16Flash_bwd_paramsE,@function
        .size           _ZN5flash44flash_bwd_dq_dk_dv_loop_seqk_parallel_kernelI23Flash_bwd_kernel_traitsILi256ELi64ELi64ELi8ELi4ELi2ELi2ELb0ELb0EN7cutlass6half_tE19Flash_kernel_traitsILi256ELi64ELi64ELi8ES3_EELb0ELb1ELb0ELb0ELb0ELb0ELb0EEEvNS_16Flash_bwd_paramsE,(.L_x_1041 - _ZN5flash44flash_bwd_dq_dk_dv_loop_seqk_parallel_kernelI23Flash_bwd_kernel_traitsILi256ELi64ELi64ELi8ELi4ELi2ELi2ELb0ELb0EN7cutlass6half_tE19Flash_kernel_traitsILi256ELi64ELi64ELi8ES3_EELb0ELb1ELb0ELb0ELb0ELb0ELb0EEEvNS_16Flash_bwd_paramsE)
        .other          _ZN5flash44flash_bwd_dq_dk_dv_loop_seqk_parallel_kernelI23Flash_bwd_kernel_traitsILi256ELi64ELi64ELi8ELi4ELi2ELi2ELb0ELb0EN7cutlass6half_tE19Flash_kernel_traitsILi256ELi64ELi64ELi8ES3_EELb0ELb1ELb0ELb0ELb0ELb0ELb0EEEvNS_16Flash_bwd_paramsE,@"STO_CUDA_ENTRY STV_DEFAULT"
_ZN5flash44flash_bwd_dq_dk_dv_loop_seqk_parallel_kernelI23Flash_bwd_kernel_traitsILi256ELi64ELi64ELi8ELi4ELi2ELi2ELb0ELb0EN7cutlass6half_tE19Flash_kernel_traitsILi256ELi64ELi64ELi8ES3_EELb0ELb1ELb0ELb0ELb0ELb0ELb0EEEvNS_16Flash_bwd_paramsE:
.text._ZN5flash44flash_bwd_dq_dk_dv_loop_seqk_parallel_kernelI23Flash_bwd_kernel_traitsILi256ELi64ELi64ELi8ELi4ELi2ELi2ELb0ELb0EN7cutlass6half_tE19Flash_kernel_traitsILi256ELi64ELi64ELi8ES3_EELb0ELb1ELb0ELb0ELb0ELb0ELb0EEEvNS_16Flash_bwd_paramsE:
        /* <DEDUP_REMOVED lines=14> */
[----:B------:R-:W-:Y:S01]  /*00e0*/  IMAD.MOV.U32 R249, RZ, RZ, 0x20 ;  /* 0x00000020fff97424 */ /* 0x000fe200078e00ff */
[----:B------:R-:W-:Y:S01]  /*00f0*/  UMOV UR61, URZ ;  /* 0x0000003f003d7c82 */ /* 0x000fe20008000000 */
[----:B------:R-:W-:-:S04]  /*0100*/  IMAD.MOV.U32 R247, RZ, RZ, 0x40 ;  /* 0x00000040fff77424 */ /* 0x000fc800078e00ff */
[----:B------:R-:W3:Y:S08]  /*0110*/  S2UR UR51, SR_CTAID.Y ;  /* 0x00000000003379c3 */ /* 0x000ef00000002600 */
[----:B------:R-:W4:Y:S01]  /*0120*/  S2UR UR58, SR_CTAID.Z ;  /* 0x00000000003a79c3 */ /* 0x000f220000002700 */
[----:B--2---:R-:W-:Y:S01]  /*0130*/  ULEA UR4, UR4, UR5, 0x18 ;  /* 0x0000000504047291 */ /* 0x004fe2000f8ec03f */
[----:B-1----:R-:W-:Y:S01]  /*0140*/  SHF.R.S32.HI R14, RZ, 0x1f, R9 ;  /* 0x0000001fff0e7819 */ /* 0x002fe20000011409 */
[----:B---3--:R-:W-:-:S02]  /*0150*/  USHF.L.U32 UR5, UR51, 0x7, URZ ;  /* 0x0000000733057899 */ /* 0x008fc4000800063f */
[----:B------:R-:W-:Y:S01]  /*0160*/  USHF.R.S32.HI UR6, URZ, 0x1f, UR51 ;  /* 0x0000001f3f067899 */ /* 0x000fe20008011433 */
[CC--:B------:R-:W-:Y:S02]  /*0170*/  LEA.HI R0, R14.reuse, R9.reuse, RZ, 0x5 ;  /* 0x000000090e007211 */ /* 0x0c0fe400078f28ff */
[----:B------:R-:W-:Y:S02]  /*0180*/  LEA.HI R8, R14, R9, RZ, 0x4 ;  /* 0x000000090e087211 */ /* 0x000fe400078f20ff */
[--C-:B------:R-:W-:Y:S02]  /*0190*/  SHF.R.S32.HI R2, RZ, 0x5, R0.reuse ;  /* 0x00000005ff027819 */ /* 0x100fe40000011400 */
[----:B------:R-:W-:Y:S02]  /*01a0*/  SHF.R.S32.HI R7, RZ, 0x1f, R0 ;  /* 0x0000001fff077819 */ /* 0x000fe40000011400 */
[----:B------:R-:W-:Y:S02]  /*01b0*/  SHF.R.S32.HI R3, RZ, 0x4, R8 ;  /* 0x00000004ff037819 */ /* 0x000fe40000011408 */
[----:B------:R-:W-:-:S02]  /*01c0*/  LEA.HI R7, R7, R2, RZ, 0x2 ;  /* 0x0000000207077211 */ /* 0x000fc400078f10ff */
[----:B------:R-:W-:Y:S02]  /*01d0*/  LEA.HI R5, R0, R2, RZ, 0x1 ;  /* 0x0000000200057211 */ /* 0x000fe400078f08ff */
[----:B------:R-:W-:Y:S02]  /*01e0*/  LEA.HI R10, R14, R9, RZ, 0x2 ;  /* 0x000000090e0a7211 */ /* 0x000fe400078f10ff */
[----:B------:R-:W-:Y:S02]  /*01f0*/  LOP3.LUT R7, R7, 0xfffffffc, RZ, 0xc0, !PT ;  /* 0xfffffffc07077812 */ /* 0x000fe400078ec0ff */
[----:B------:R-:W-:Y:S02]  /*0200*/  LOP3.LUT R5, R5, 0xfffffffe, RZ, 0xc0, !PT ;  /* 0xfffffffe05057812 */ /* 0x000fe400078ec0ff */
[----:B------:R-:W-:Y:S01]  /*0210*/  LEA.HI R6, R8, R3, RZ, 0x1 ;  /* 0x0000000308067211 */ /* 0x000fe200078f08ff */
[----:B------:R-:W-:Y:S01]  /*0220*/  IMAD.IADD R7, R2, 0x1, -R7 ;  /* 0x0000000102077824 */ /* 0x000fe200078e0a07 */
[----:B------:R-:W-:Y:S01]  /*0230*/  LEA.HI R17, R14, R9, RZ, 0x3 ;  /* 0x000000090e117211 */ /* 0x000fe200078f18ff */
[----:B------:R-:W-:Y:S01]  /*0240*/  IMAD.IADD R5, R2, 0x1, -R5 ;  /* 0x0000000102057824 */ /* 0x000fe200078e0a05 */
[----:B------:R-:W-:-:S02]  /*0250*/  SHF.R.S32.HI R11, RZ, 0x2, R10 ;  /* 0x00000002ff0b7819 */ /* 0x000fc4000001140a */
[----:B------:R-:W-:Y:S02]  /*0260*/  SHF.R.S32.HI R4, RZ, 0x1f, R10 ;  /* 0x0000001fff047819 */ /* 0x000fe4000001140a */
[----:B------:R-:W-:Y:S02]  /*0270*/  LOP3.LUT R6, R6, 0xfffffffe, RZ, 0xc0, !PT ;  /* 0xfffffffe06067812 */ /* 0x000fe400078ec0ff */
[----:B------:R-:W-:Y:S02]  /*0280*/  LOP3.LUT R0, R0, 0xffffffe0, RZ, 0xc0, !PT ;  /* 0xffffffe000007812 */ /* 0x000fe400078ec0ff */
[----:B------:R-:W-:Y:S01]  /*0290*/  SHF.R.S32.HI R2, RZ, 0x3, R17 ;  /* 0x00000003ff027819 */ /* 0x000fe20000011411 */
[----:B------:R-:W-:Y:S01]  /*02a0*/  IMAD.IADD R6, R3, 0x1, -R6 ;  /* 0x0000000103067824 */ /* 0x000fe200078e0a06 */
[----:B------:R-:W-:Y:S01]  /*02b0*/  LOP3.LUT R12, R17, 0xfffffff8, RZ, 0xc0, !PT ;  /* 0xfffffff8110c7812 */ /* 0x000fe200078ec0ff */
[C---:B------:R-:W-:Y:S01]  /*02c0*/  IMAD.IADD R3, R9.reuse, 0x1, -R0 ;  /* 0x0000000109037824 */ /* 0x040fe200078e0a00 */
[----:B------:R-:W-:Y:S01]  /*02d0*/  LEA.HI R4, R4, R11, RZ, 0x3 ;  /* 0x0000000b04047211 */ /* 0x000fe200078f18ff */
[----:B------:R-:W-:Y:S01]  /*02e0*/  IMAD.SHL.U32 R2, R2, 0x40, RZ ;  /* 0x0000004002027824 */ /* 0x000fe200078e00ff */
[----:B------:R-:W-:Y:S01]  /*02f0*/  LOP3.LUT R8, R8, 0xfffffff0, RZ, 0xc0, !PT ;  /* 0xfffffff008087812 */ /* 0x000fe200078ec0ff */
[----:B------:R-:W-:Y:S01]  /*0300*/  IMAD.IADD R12, R9, 0x1, -R12 ;  /* 0x00000001090c7824 */ /* 0x000fe200078e0a0c */
[----:B------:R-:W-:-:S02]  /*0310*/  LOP3.LUT R4, R4, 0xfffffff8, RZ, 0xc0, !PT ;  /* 0xfffffff804047812 */ /* 0x000fc400078ec0ff */
[----:B------:R-:W-:Y:S01]  /*0320*/  SHF.R.S32.HI R0, RZ, 0x1f, R3 ;  /* 0x0000001fff007819 */ /* 0x000fe20000011403 */
[----:B------:R-:W-:Y:S01]  /*0330*/  IMAD.SHL.U32 R20, R12, 0x8, RZ ;  /* 0x000000080c147824 */ /* 0x000fe200078e00ff */
[----:B------:R-:W-:Y:S01]  /*0340*/  LOP3.LUT R2, R2, 0x1c0, RZ, 0xc0, !PT ;  /* 0x000001c002027812 */ /* 0x000fe200078ec0ff */
[----:B------:R-:W-:Y:S01]  /*0350*/  IMAD.IADD R4, R11, 0x1, -R4 ;  /* 0x000000010b047824 */ /* 0x000fe200078e0a04 */
[----:B------:R-:W-:Y:S01]  /*0360*/  LEA.HI R0, R0, R3, RZ, 0x2 ;  /* 0x0000000300007211 */ /* 0x000fe200078f10ff */
[----:B------:R-:W-:Y:S01]  /*0370*/  IMAD.IADD R19, R9, 0x1, -R8 ;  /* 0x0000000109137824 */ /* 0x000fe200078e0a08 */
[C---:B------:R-:W-:Y:S01]  /*0380*/  LOP3.LUT P4, RZ, R12.reuse, 0x4, RZ, 0xc0, !PT ;  /* 0x000000040cff7812 */ /* 0x040fe2000788c0ff */
[----:B------:R-:W-:Y:S01]  /*0390*/  IMAD.SHL.U32 R11, R5, 0x10, RZ ;  /* 0x00000010050b7824 */ /* 0x000fe200078e00ff */
[C---:B------:R-:W-:Y:S01]  /*03a0*/  LOP3.LUT P3, RZ, R12.reuse, 0x2, RZ, 0xc0, !PT ;  /* 0x000000020cff7812 */ /* 0x040fe2000786c0ff */
[----:B------:R-:W-:Y:S01]  /*03b0*/  IMAD.SHL.U32 R12, R12, 0x40, RZ ;  /* 0x000000400c0c7824 */ /* 0x000fe200078e00ff */
[----:B------:R-:W-:Y:S01]  /*03c0*/  SHF.R.U32.HI R13, RZ, 0x3, R2 ;  /* 0x00000003ff0d7819 */ /* 0x000fe20000011602 */
[----:B------:R-:W-:Y:S01]  /*03d0*/  STL [R1+0x10], R20 ;  /* 0x0000101401007387 */ /* 0x000fe20000100800 */
[----:B------:R-:W-:-:S02]  /*03e0*/  LEA.HI R3, R14, R9, RZ, 0x7 ;  /* 0x000000090e037211 */ /* 0x000fc400078f38ff */
[----:B------:R-:W-:Y:S02]  /*03f0*/  LOP3.LUT R2, R2, 0x38, R20, 0xf8, !PT ;  /* 0x0000003802027812 */ /* 0x000fe400078ef814 */
[----:B------:R-:W-:Y:S02]  /*0400*/  LEA.HI R14, R14, R9, RZ, 0x6 ;  /* 0x000000090e0e7211 */ /* 0x000fe400078f30ff */
[----:B------:R-:W-:Y:S02]  /*0410*/  LOP3.LUT R15, R4, 0x1, RZ, 0xc0, !PT ;  /* 0x00000001040f7812 */ /* 0x000fe400078ec0ff */
[----:B------:R-:W-:Y:S02]  /*0420*/  LOP3.LUT R10, R10, 0x7ffffffc, RZ, 0xc0, !PT ;  /* 0x7ffffffc0a0a7812 */ /* 0x000fe400078ec0ff */
[----:B------:R-:W-:Y:S02]  /*0430*/  LOP3.LUT R13, R2, R13, RZ, 0x3c, !PT ;  /* 0x0000000d020d7212 */ /* 0x000fe400078e3cff */
[----:B------:R-:W-:Y:S01]  /*0440*/  SHF.R.S32.HI R3, RZ, 0x7, R3 ;  /* 0x00000007ff037819 */ /* 0x000fe20000011403 */
[C---:B------:R-:W-:Y:S01]  /*0450*/  IMAD.IADD R10, R9.reuse, 0x1, -R10 ;  /* 0x00000001090a7824 */ /* 0x040fe200078e0a0a */
[----:B------:R-:W-:Y:S01]  /*0460*/  SHF.R.S32.HI R14, RZ, 0x6, R14 ;  /* 0x00000006ff0e7819 */ /* 0x000fe2000001140e */
[----:B------:R-:W-:Y:S01]  /*0470*/  IMAD.SHL.U32 R9, R9, 0x2, RZ ;  /* 0x0000000209097824 */ /* 0x000fe200078e00ff */
[----:B------:R-:W-:Y:S01]  /*0480*/  LOP3.LUT R12, R12, 0x1c0, RZ, 0xc0, !PT ;  /* 0x000001c00c0c7812 */ /* 0x000fe200078ec0ff */
[----:B------:R-:W-:Y:S01]  /*0490*/  IMAD.SHL.U32 R16, R3, 0x20, RZ ;  /* 0x0000002003107824 */ /* 0x000fe200078e00ff */
[----:B------:R-:W-:Y:S01]  /*04a0*/  ISETP.NE.U32.AND P0, PT, R15, 0x1, PT ;  /* 0x000000010f00780c */ /* 0x000fe20003f05070 */
[C---:B------:R-:W-:Y:S01]  /*04b0*/  IMAD R13, R14.reuse, 0x200, R13 ;  /* 0x000002000e0d7824 */ /* 0x040fe200078e020d */
[----:B------:R-:W-:Y:S01]  /*04c0*/  SHF.R.S32.HI R8, RZ, 0x1f, R19 ;  /* 0x0000001fff087819 */ /* 0x000fe20000011413 */
[----:B------:R-:W-:Y:S01]  /*04d0*/  IMAD.SHL.U32 R14, R14, 0x8, RZ ;  /* 0x000000080e0e7824 */ /* 0x000fe200078e00ff */
[----:B------:R-:W-:Y:S01]  /*04e0*/  LOP3.LUT R246, R12, 0x10, R11, 0xf8, !PT ;  /* 0x000000100cf67812 */ /* 0x000fe200078ef80b */
[----:B------:R-:W-:Y:S01]  /*04f0*/  IMAD.SHL.U32 R10, R10, 0x2, RZ ;  /* 0x000000020a0a7824 */ /* 0x000fe200078e00ff */
[C---:B------:R-:W-:Y:S01]  /*0500*/  R2P PR, R4.reuse, 0x6 ;  /* 0x0000000604007804 */ /* 0x040fe20000000000 */
[----:B------:R-:W-:Y:S01]  /*0510*/  IMAD.SHL.U32 R4, R4, 0x40, RZ ;  /* 0x0000004004047824 */ /* 0x000fe200078e00ff */
[----:B------:R-:W-:Y:S01]  /*0520*/  LOP3.LUT R250, R12, 0x8, R17, 0xf8, !PT ;  /* 0x000000080cfa7812 */ /* 0x000fe200078ef811 */
[----:B------:R1:W-:Y:S01]  /*0530*/  STL [R1+0x8], R13 ;  /* 0x0000080d01007387 */ /* 0x0003e20000100800 */
[----:B------:R-:W-:Y:S01]  /*0540*/  SHF.R.U32.HI R11, RZ, 0x3, R12 ;  /* 0x00000003ff0b7819 */ /* 0x000fe2000001160c */
[----:B------:R-:W-:Y:S01]  /*0550*/  IMAD.SHL.U32 R12, R6, 0x200, RZ ;  /* 0x00000200060c7824 */ /* 0x000fe200078e00ff */
[----:B------:R-:W-:-:S02]  /*0560*/  LEA.HI R8, R8, R19, RZ, 0x3 ;  /* 0x0000001308087211 */ /* 0x000fc400078f18ff */
[----:B------:R-:W-:Y:S01]  /*0570*/  LOP3.LUT R9, R16, 0x6, R9, 0xf8, !PT ;  /* 0x0000000610097812 */ /* 0x000fe200078ef809 */
[----:B------:R-:W-:Y:S01]  /*0580*/  IMAD R15, R3, 0x800, R12 ;  /* 0x00000800030f7824 */ /* 0x000fe200078e020c */
[C---:B------:R-:W-:Y:S01]  /*0590*/  LOP3.LUT R2, R8.reuse, 0xfffffff8, RZ, 0xc0, !PT ;  /* 0xfffffff808027812 */ /* 0x040fe200078ec0ff */
[----:B------:R-:W-:Y:S01]  /*05a0*/  IMAD.SHL.U32 R8, R8, 0x40, RZ ;  /* 0x0000004008087824 */ /* 0x000fe200078e00ff */
[----:B------:R-:W-:Y:S01]  /*05b0*/  LOP3.LUT R3, R14, 0x18, RZ, 0xc0, !PT ;  /* 0x000000180e037812 */ /* 0x000fe200078ec0ff */
[----:B------:R-:W-:Y:S01]  /*05c0*/  IMAD.SHL.U32 R14, R6, 0x20, RZ ;  /* 0x00000020060e7824 */ /* 0x000fe200078e00ff */
[----:B------:R2:W-:Y:S01]  /*05d0*/  STL [R1], R9 ;  /* 0x0000000901007387 */ /* 0x0005e20000100800 */
[----:B------:R-:W-:Y:S01]  /*05e0*/  IMAD.IADD R2, R19, 0x1, -R2 ;  /* 0x0000000113027824 */ /* 0x000fe200078e0a02 */
[----:B------:R-:W-:Y:S01]  /*05f0*/  LOP3.LUT R250, R250, R11, RZ, 0x3c, !PT ;  /* 0x0000000bfafa7212 */ /* 0x000fe200078e3cff */
[----:B------:R-:W-:Y:S01]  /*0600*/  IMAD.SHL.U32 R6, R6, 0x8, RZ ;  /* 0x0000000806067824 */ /* 0x000fe200078e00ff */
[----:B------:R-:W-:Y:S01]  /*0610*/  LOP3.LUT R251, R3, 0x20, R14, 0xf8, !PT ;  /* 0x0000002003fb7812 */ /* 0x000fe200078ef80e */
[----:B------:R-:W-:Y:S01]  /*0620*/  IMAD.SHL.U32 R2, R2, 0x40, RZ ;  /* 0x0000004002027824 */ /* 0x000fe200078e00ff */
[----:B------:R-:W-:Y:S01]  /*0630*/  LOP3.LUT R246, R246, 0x8, R17, 0xf8, !PT ;  /* 0x00000008f6f67812 */ /* 0x000fe200078ef811 */
[----:B------:R-:W-:Y:S01]  /*0640*/  IMAD.IADD R250, R15, 0x1, R250 ;  /* 0x000000010ffa7824 */ /* 0x000fe200078e02fa */
[----:B------:R-:W-:-:S02]  /*0650*/  SEL R249, R249, 0xffffffe0, !P3 ;  /* 0xffffffe0f9f97807 */ /* 0x000fc40005800000 */
[----:B------:R-:W-:Y:S01]  /*0660*/  LOP3.LUT R246, R12, R246, R11, 0xf6, !PT ;  /* 0x000000f60cf67212 */ /* 0x000fe200078ef60b */
[----:B------:R-:W-:Y:S01]  /*0670*/  IMAD.SHL.U32 R250, R250, 0x2, RZ ;  /* 0x00000002fafa7824 */ /* 0x000fe200078e00ff */
[----:B------:R-:W-:Y:S02]  /*0680*/  SEL R247, R247, 0xffffffc0, !P4 ;  /* 0xffffffc0f7f77807 */ /* 0x000fe40006000000 */
[----:B-1----:R-:W-:Y:S02]  /*0690*/  LOP3.LUT R13, R4, 0x1c0, RZ, 0xc0, !PT ;  /* 0x000001c0040d7812 */ /* 0x002fe400078ec0ff */
[----:B------:R-:W-:Y:S02]  /*06a0*/  LEA R246, R246, UR4, 0x1 ;  /* 0x00000004f6f67c11 */ /* 0x000fe4000f8e08ff */
[----:B------:R-:W-:-:S04]  /*06b0*/  SHF.R.U32.HI R4, RZ, 0x3, R13 ;  /* 0x00000003ff047819 */ /* 0x000fc8000001160d */
[----:B------:R-:W-:Y:S02]  /*06c0*/  LOP3.LUT R3, R4, R13, R3, 0x1e, !PT ;  /* 0x0000000d04037212 */ /* 0x000fe400078e1e03 */
[----:B--2---:R-:W-:-:S04]  /*06d0*/  LOP3.LUT R9, R13, 0x20, R16, 0xf8, !PT ;  /* 0x000000200d097812 */ /* 0x004fc800078ef810 */
[----:B------:R-:W-:Y:S01]  /*06e0*/  LOP3.LUT R4, R9, R4, RZ, 0x3c, !PT ;  /* 0x0000000409047212 */ /* 0x000fe200078e3cff */
[--C-:B------:R-:W-:Y:S02]  /*06f0*/  IMAD R9, R7, 0x400, R10.reuse ;  /* 0x0000040007097824 */ /* 0x100fe400078e020a */
[----:B------:R-:W-:Y:S02]  /*0700*/  IMAD R10, R5, 0x400, R10 ;  /* 0x00000400050a7824 */ /* 0x000fe400078e020a */
[----:B------:R-:W-:Y:S01]  /*0710*/  IMAD.IADD R4, R9, 0x1, R4 ;  /* 0x0000000109047824 */ /* 0x000fe200078e0204 */
[----:B------:R-:W-:Y:S01]  /*0720*/  LOP3.LUT R9, R2, 0x1c0, RZ, 0xc0, !PT ;  /* 0x000001c002097812 */ /* 0x000fe200078ec0ff */
[----:B------:R-:W-:-:S03]  /*0730*/  IMAD.IADD R3, R10, 0x1, R3 ;  /* 0x000000010a037824 */ /* 0x000fc600078e0203 */
[----:B------:R-:W-:Y:S02]  /*0740*/  LOP3.LUT R245, R9, 0x8, R6, 0xf8, !PT ;  /* 0x0000000809f57812 */ /* 0x000fe400078ef806 */
[--C-:B------:R-:W-:Y:S02]  /*0750*/  SHF.R.U32.HI R2, RZ, 0x3, R9.reuse ;  /* 0x00000003ff027819 */ /* 0x100fe40000011609 */
[----:B------:R-:W-:Y:S02]  /*0760*/  SHF.R.S32.HI R6, RZ, 0x2, R0 ;  /* 0x00000002ff067819 */ /* 0x000fe40000011400 */
[----:B------:R-:W-:Y:S02]  /*0770*/  LOP3.LUT R251, R2, R251, R9, 0x1e, !PT ;  /* 0x000000fb02fb7212 */ /* 0x000fe400078e1e09 */
[----:B------:R-:W-:Y:S01]  /*0780*/  LOP3.LUT R245, R245, R2, RZ, 0x3c, !PT ;  /* 0x00000002f5f57212 */ /* 0x000fe200078e3cff */
[C---:B------:R-:W-:Y:S01]  /*0790*/  IMAD R2, R7.reuse, 0x10, R6 ;  /* 0x0000001007027824 */ /* 0x040fe200078e0206 */
[----:B------:R-:W-:Y:S01]  /*07a0*/  LOP3.LUT R0, R8, 0xfffffe00, RZ, 0xc0, !PT ;  /* 0xfffffe0008007812 */ /* 0x000fe200078ec0ff */
[----:B------:R-:W-:Y:S01]  /*07b0*/  IMAD.U32 R6, RZ, RZ, UR5 ;  /* 0x00000005ff067e24 */ /* 0x000fe2000f8e00ff */
[----:B----4-:R-:W-:Y:S01]  /*07c0*/  USHF.R.S32.HI UR5, URZ, 0x1f, UR58 ;  /* 0x0000001f3f057899 */ /* 0x010fe2000801143a */
[----:B------:R-:W-:Y:S01]  /*07d0*/  LEA R6, R4, UR4, 0x1 ;  /* 0x0000000404067c11 */ /* 0x000fe2000f8e08ff */
[----:B------:R1:W-:Y:S01]  /*07e0*/  STL [R1+0x4], R2 ;  /* 0x0000040201007387 */ /* 0x0003e20000100800 */
[----:B------:R-:W-:Y:S01]  /*07f0*/  IMAD R252, R7, 0x400, R0 ;  /* 0x0000040007fc7824 */ /* 0x000fe200078e0200 */
[----:B------:R-:W-:-:S02]  /*0800*/  LOP3.LUT R251, R251, R0, RZ, 0xfc, !PT ;  /* 0x00000000fbfb7212 */ /* 0x000fc400078efcff */
[----:B------:R2:W-:Y:S01]  /*0810*/  STL [R1+0x1c], R6 ;  /* 0x00001c0601007387 */ /* 0x0005e20000100800 */
[----:B------:R-:W-:Y:S02]  /*0820*/  IMAD.IADD R252, R252, 0x1, R245 ;  /* 0x00000001fcfc7824 */ /* 0x000fe400078e02f5 */
[----:B-1----:R-:W-:Y:S02]  /*0830*/  IMAD R2, R5, 0x400, R0 ;  /* 0x0000040005027824 */ /* 0x002fe400078e0200 */
[----:B------:R-:W-:Y:S02]  /*0840*/  IMAD.U32 R0, RZ, RZ, UR5 ;  /* 0x00000005ff007e24 */ /* 0x000fe4000f8e00ff */
[----:B------:R-:W-:Y:S02]  /*0850*/  IMAD.IADD R245, R245, 0x1, R2 ;  /* 0x00000001f5f57824 */ /* 0x000fe400078e0202 */
[----:B------:R-:W-:Y:S01]  /*0860*/  IMAD.U32 R0, RZ, RZ, UR6 ;  /* 0x00000006ff007e24 */ /* 0x000fe2000f8e00ff */
[----:B------:R-:W-:Y:S01]  /*0870*/  UIADD3 UR6, UR4, 0x18000, URZ ;  /* 0x0001800004067890 */ /* 0x000fe2000fffe03f */
[----:B------:R-:W-:-:S02]  /*0880*/  IMAD.MOV.U32 R2, RZ, RZ, -0x10 ;  /* 0xfffffff0ff027424 */ /* 0x000fc400078e00ff */
[C---:B------:R-:W-:Y:S02]  /*0890*/  VIADD R5, R6.reuse, 0x20 ;  /* 0x0000002006057836 */ /* 0x040fe40000000000 */
[----:B------:R-:W-:Y:S01]  /*08a0*/  @P1 VIADD R5, R6, 0xffffffe0 ;  /* 0xffffffe006051836 */ /* 0x000fe20000000000 */
[----:B------:R-:W-:Y:S01]  /*08b0*/  SEL R2, R2, 0x10, !P0 ;  /* 0x0000001002027807 */ /* 0x000fe20004000000 */
[----:B------:R-:W-:Y:S01]  /*08c0*/  VIADD R248, R250, UR6 ;  /* 0x00000006faf87c36 */ /* 0x000fe20008000000 */
[----:B------:R-:W-:Y:S01]  /*08d0*/  LEA R3, R3, UR6, 0x1 ;  /* 0x0000000603037c11 */ /* 0x000fe2000f8e08ff */
[----:B------:R-:W-:Y:S01]  /*08e0*/  IMAD.U32 R0, RZ, RZ, UR5 ;  /* 0x00000005ff007e24 */ /* 0x000fe2000f8e00ff */
[----:B------:R-:W-:Y:S01]  /*08f0*/  UIADD3 UR5, UR4, 0x28000, URZ ;  /* 0x0002800004057890 */ /* 0x000fe2000fffe03f */
[----:B--2---:R-:W-:Y:S01]  /*0900*/  IMAD.IADD R6, R6, 0x1, R2 ;  /* 0x0000000106067824 */ /* 0x004fe200078e0202 */
[----:B------:R-:W-:Y:S01]  /*0910*/  ULDC.64 UR6, c[0x0][0x208] ;  /* 0x0000820000067ab9 */ /* 0x000fe20000000a00 */
[C---:B------:R-:W-:Y:S01]  /*0920*/  VIADD R4, R3.reuse, 0x40 ;  /* 0x0000004003047836 */ /* 0x040fe20000000000 */
[----:B------:R1:W-:Y:S01]  /*0930*/  STL [R1+0x18], R3 ;  /* 0x0000180301007387 */ /* 0x0003e20000100800 */
[----:B------:R-:W-:Y:S01]  /*0940*/  @P2 VIADD R4, R3, 0xffffffc0 ;  /* 0xffffffc003042836 */ /* 0x000fe20000000000 */
[----:B------:R-:W-:Y:S01]  /*0950*/  LEA R245, R245, UR5, 0x1 ;  /* 0x00000005f5f57c11 */ /* 0x000fe2000f8e08ff */
[----:B------:R-:W-:Y:S01]  /*0960*/  IMAD.IADD R2, R2, 0x1, R5 ;  /* 0x0000000102027824 */ /* 0x000fe200078e0205 */
[----:B------:R1:W-:Y:S01]  /*0970*/  STL [R1+0x28], R6 ;  /* 0x0000280601007387 */ /* 0x0003e20000100800 */
[----:B------:R-:W-:-:S02]  /*0980*/  IMAD.IADD R249, R248, 0x1, R249 ;  /* 0x00000001f8f97824 */ /* 0x000fc400078e02f9 */
[--C-:B------:R-:W-:Y:S01]  /*0990*/  IMAD.IADD R248, R248, 0x1, R247.reuse ;  /* 0x00000001f8f87824 */ /* 0x100fe200078e02f7 */
[----:B------:R1:W-:Y:S01]  /*09a0*/  STL [R1+0x20], R5 ;  /* 0x0000200501007387 */ /* 0x0003e20000100800 */
[----:B------:R-:W-:Y:S02]  /*09b0*/  IMAD.IADD R0, R247, 0x1, R246 ;  /* 0x00000001f7007824 */ /* 0x000fe400078e02f6 */
[----:B------:R-:W-:Y:S01]  /*09c0*/  IMAD.IADD R247, R249, 0x1, R247 ;  /* 0x00000001f9f77824 */ /* 0x000fe200078e02f7 */
[----:B------:R1:W-:Y:S04]  /*09d0*/  STL [R1+0x24], R4 ;  /* 0x0000240401007387 */ /* 0x0003e80000100800 */
[----:B------:R1:W-:Y:S02]  /*09e0*/  STL [R1+0x48], R2 ;  /* 0x0000480201007387 */ /* 0x0003e40000100800 */
.L_x_377:
        /* <DEDUP_REMOVED lines=19> */
[----:B---3--:R-:W-:Y:S01]  /*0b20*/  IMAD.U32 R14, RZ, RZ, UR8 ;  /* 0x00000008ff0e7e24 */ /* 0x008fe2000f8e00ff */
[----:B------:R-:W-:Y:S01]  /*0b30*/  ULDC.U8 UR18, c[0x0][0x3c2] ;  /* 0x0000f08000127ab9 */ /* 0x000fe20000000000 */
[----:B------:R-:W-:Y:S01]  /*0b40*/  ULDC.64 UR12, c[0x0][0x2f8] ;  /* 0x0000be00000c7ab9 */ /* 0x000fe20000000a00 */
[----:B------:R-:W-:Y:S01]  /*0b50*/  @UP4 UIADD3.X UR11, UR5, UR11, URZ, UP1, !UPT ;  /* 0x0000000b050b4290 */ /* 0x000fe20008ffe43f */
[----:B-12-4-:R-:W-:Y:S01]  /*0b60*/  IMAD.U32 R4, RZ, RZ, UR10 ;  /* 0x0000000aff047e24 */ /* 0x016fe2000f8e00ff */
[----:B------:R-:W-:Y:S01]  /*0b70*/  UISETP.NE.AND UP4, UPT, UR18, URZ, UPT ;  /* 0x0000003f1200728c */ /* 0x000fe2000bf85270 */
[----:B------:R-:W-:Y:S01]  /*0b80*/  IMAD.U32 R15, RZ, RZ, UR9 ;  /* 0x00000009ff0f7e24 */ /* 0x000fe2000f8e00ff */
[----:B------:R-:W-:Y:S01]  /*0b90*/  UISETP.EQ.U32.AND UP1, UPT, UR12, URZ, UPT ;  /* 0x0000003f0c00728c */ /* 0x000fe2000bf22070 */
[----:B------:R-:W-:Y:S01]  /*0ba0*/  PLOP3.LUT P3, PT, PT, PT, UP2, 0x80, 0x0 ;  /* 0x000000000000781c */ /* 0x000fe20003f6f028 */
[----:B------:R-:W-:Y:S01]  /*0bb0*/  IMAD.U32 R5, RZ, RZ, UR11 ;  /* 0x0000000bff057e24 */ /* 0x000fe2000f8e00ff */
[----:B------:R-:W-:Y:S01]  /*0bc0*/  UIADD3 UR10, UP0, UR16, UR12, URZ ;  /* 0x0000000c100a7290 */ /* 0x000fe2000ff1e03f */
[----:B------:R-:W2:Y:S01]  /*0bd0*/  @P0 LDG.E R2, desc[UR6][R14.64] ;  /* 0x000000060e020981 */ /* 0x000ea2000c1e1900 */
[----:B------:R-:W-:Y:S01]  /*0be0*/  UISETP.EQ.OR.EX UP1, UPT, UR13, URZ, !UP4, UP1 ;  /* 0x0000003f0d00728c */ /* 0x000fe2000e722710 */
[----:B------:R-:W-:-:S02]  /*0bf0*/  IMAD.U32 R12, RZ, RZ, UR15 ;  /* 0x0000000fff0c7e24 */ /* 0x000fc4000f8e00ff */
[----:B------:R-:W-:Y:S01]  /*0c00*/  IMAD.U32 R13, RZ, RZ, UR14 ;  /* 0x0000000eff0d7e24 */ /* 0x000fe2000f8e00ff */
[----:B------:R-:W3:Y:S01]  /*0c10*/  @P1 LDG.E R4, desc[UR6][R4.64] ;  /* 0x0000000604041981 */ /* 0x000ee2000c1e1900 */
[----:B------:R-:W1:Y:S01]  /*0c20*/  S2R R9, SR_TID.X ;  /* 0x0000000000097919 */ /* 0x000e620000002100 */
[----:B------:R-:W-:Y:S01]  /*0c30*/  PLOP3.LUT P2, PT, PT, PT, UP1, 0x80, 0x0 ;  /* 0x000000000000781c */ /* 0x000fe20003f4f018 */
[----:B------:R-:W-:Y:S01]  /*0c40*/  UIADD3.X UR5, UR5, UR13, URZ, UP0, !UPT ;  /* 0x0000000d05057290 */ /* 0x000fe200087fe43f */
[----:B------:R-:W-:Y:S01]  /*0c50*/  IMAD.U32 R10, RZ, RZ, UR10 ;  /* 0x0000000aff0a7e24 */ /* 0x000fe2000f8e00ff */
[----:B------:R-:W4:Y:S01]  /*0c60*/  @P3 LDG.E R6, desc[UR6][R12.64] ;  /* 0x000000060c063981 */ /* 0x000f22000c1e1900 */
[----:B------:R-:W-:Y:S01]  /*0c70*/  UMOV UR18, URZ ;  /* 0x0000003f00127c82 */ /* 0x000fe20008000000 */
[----:B------:R-:W-:Y:S02]  /*0c80*/  @!UP3 ULDC.64 UR8, c[0x0][0x318] ;  /* 0x0000c6000008bab9 */ /* 0x000fe40000000a00 */
[----:B------:R-:W-:Y:S01]  /*0c90*/  IMAD.U32 R11, RZ, RZ, UR5 ;  /* 0x00000005ff0b7e24 */ /* 0x000fe2000f8e00ff */
[----:B------:R-:W5:Y:S05]  /*0ca0*/  @P3 LDG.E R3, desc[UR6][R12.64+0x4] ;  /* 0x000004060c033981 */ /* 0x000f6a000c1e1900 */
[----:B------:R-:W5:Y:S01]  /*0cb0*/  @!P2 LDG.E R5, desc[UR6][R10.64] ;  /* 0x000000060a05a981 */ /* 0x000f62000c1e1900 */
[----:B------:R-:W3:Y:S01]  /*0cc0*/  S2UR UR15, SR_CTAID.X ;  /* 0x00000000000f79c3 */ /* 0x000ee20000002500 */
        /* <DEDUP_REMOVED lines=10> */
[----:B-1----:R-:W-:Y:S02]  /*0d70*/  SHF.R.S32.HI R8, RZ, 0x1f, R9 ;  /* 0x0000001fff087819 */ /* 0x002fe40000011409 */
[----:B--2---:R-:W-:Y:S02]  /*0d80*/  @P0 R2UR UR10, R2 ;  /* 0x00000000020a02ca */ /* 0x004fe400000e0000 */
[----:B------:R-:W-:-:S02]  /*0d90*/  ISETP.NE.U32.AND P0, PT, RZ, UR12, PT ;  /* 0x0000000cff007c0c */ /* 0x000fc4000bf05070 */
[----:B---3--:R-:W-:Y:S02]  /*0da0*/  @P1 R2UR UR18, R4 ;  /* 0x00000000041212ca */ /* 0x008fe400000e0000 */
[----:B------:R-:W-:Y:S01]  /*0db0*/  ISETP.NE.AND.EX P0, PT, RZ, UR13, PT, P0 ;  /* 0x0000000dff007c0c */ /* 0x000fe2000bf05300 */
[----:B------:R-:W-:Y:S01]  /*0dc0*/  USHF.L.U32 UR12, UR15, 0x6, URZ ;  /* 0x000000060f0c7899 */ /* 0x000fe2000800063f */
[----:B----4-:R-:W-:Y:S02]  /*0dd0*/  @P3 R2UR UR5, R6 ;  /* 0x00000000060532ca */ /* 0x010fe400000e0000 */
[----:B-----5:R-:W-:-:S07]  /*0de0*/  @P3 R2UR UR11, R3 ;  /* 0x00000000030b32ca */ /* 0x020fce00000e0000 */
[----:B------:R-:W-:Y:S01]  /*0df0*/  @UP3 UIADD3 UR10, UR10, -UR18, URZ ;  /* 0x800000120a0a3290 */ /* 0x000fe2000fffe03f */
        /* <DEDUP_REMOVED lines=8> */
.L_x_331:
        /* <DEDUP_REMOVED lines=15> */
[----:B------:R-:W-:Y:S01]  /*0f70*/  ULDC.64 UR8, c[0x0][0x228] ;  /* 0x00008a0000087ab9 */ /* 0x000fe20000000a00 */
[----:B------:R-:W-:Y:S01]  /*0f80*/  ULDC.64 UR12, c[0x0][0x488] ;  /* 0x00012200000c7ab9 */ /* 0x000fe20000000a00 */
[----:B------:R-:W-:Y:S02]  /*0f90*/  UIMAD UR11, UR59, UR8, URZ ;  /* 0x000000083b0b72a4 */ /* 0x000fe4000f8e023f */
[----:B------:R-:W-:Y:S02]  /*0fa0*/  UIMAD.WIDE.U32 UR26, UR51, UR8, URZ ;  /* 0x00000008331a72a5 */ /* 0x000fe4000f8e003f */
[----:B------:R-:W-:Y:S02]  /*0fb0*/  UIMAD UR39, UR51, UR9, UR11 ;  /* 0x00000009332772a4 */ /* 0x000fe4000f8e020b */
[----:B------:R-:W-:-:S02]  /*0fc0*/  UIMAD.WIDE.U32 UR34, UR15, UR12, URZ ;  /* 0x0000000c0f2272a5 */ /* 0x000fc4000f8e003f */
[----:B------:R-:W-:Y:S01]  /*0fd0*/  @!UP1 ULDC.64 UR8, c[0x0][0x418] ;  /* 0x0001060000089ab9 */ /* 0x000fe20000000a00 */
[----:B------:R-:W-:Y:S02]  /*0fe0*/  UISETP.NE.AND UP0, UPT, UR38, -0x1, UPT ;  /* 0xffffffff2600788c */ /* 0x000fe4000bf05270 */
[----:B------:R-:W-:Y:S02]  /*0ff0*/  @!UP1 UIMAD UR11, UR59, UR8, URZ ;  /* 0x000000083b0b92a4 */ /* 0x000fe4000f8e023f */
[----:B------:R-:W-:Y:S02]  /*1000*/  UIMAD UR54, UR15, UR13, UR35 ;  /* 0x0000000d0f3672a4 */ /* 0x000fe4000f8e0223 */
[----:B------:R-:W-:Y:S02]  /*1010*/  @!UP1 UIMAD UR35, UR51, UR9, UR11 ;  /* 0x00000009332392a4 */ /* 0x000fe4000f8e020b */
[----:B------:R-:W-:Y:S01]  /*1020*/  UIADD3 UR11, UR37, 0x3f, URZ ;  /* 0x0000003f250b7890 */ /* 0x000fe2000fffe03f */
[----:B-1----:R-:W-:Y:S01]  /*1030*/  IABS R5, R2 ;  /* 0x0000000200057213 */ /* 0x002fe20000000000 */
[----:B------:R-:W-:Y:S01]  /*1040*/  @UP1 ULDC.64 UR12, c[0x0][0x420] ;  /* 0x00010800000c1ab9 */ /* 0x000fe20000000a00 */
[----:B------:R-:W-:Y:S01]  /*1050*/  USHF.L.U32 UR14, UR51, 0x7, URZ ;  /* 0x00000007330e7899 */ /* 0x000fe2000800063f */
[----:B------:R-:W-:Y:S01]  /*1060*/  ISETP.NE.AND P3, PT, R2, RZ, PT ;  /* 0x000000ff0200720c */ /* 0x000fe20003f65270 */
[----:B------:R-:W1:Y:S01]  /*1070*/  I2F.RP R14, R5 ;  /* 0x00000005000e7306 */ /* 0x000e620000209400 */
[----:B------:R-:W-:Y:S01]  /*1080*/  @UP1 UIMAD.WIDE.U32 UR46, UR5, UR12, URZ ;  /* 0x0000000c052e12a5 */ /* 0x000fe2000f8e003f */
[----:B------:R-:W-:Y:S01]  /*1090*/  ULDC UR60, c[0x0][0x2d4] ;  /* 0x0000b500003c7ab9 */ /* 0x000fe20000000800 */
[----:B------:R-:W-:Y:S01]  /*10a0*/  ULDC.U8 UR20, c[0x0][0x3d8] ;  /* 0x0000f60000147ab9 */ /* 0x000fe20000000000 */
[----:B------:R-:W-:Y:S01]  /*10b0*/  USHF.R.S32.HI UR28, URZ, 0x1f, UR11 ;  /* 0x0000001f3f1c7899 */ /* 0x000fe2000801140b */
[----:B------:R-:W-:Y:S01]  /*10c0*/  ULDC.64 UR24, c[0x0][0x240] ;  /* 0x0000900000187ab9 */ /* 0x000fe20000000a00 */
[----:B------:R-:W-:Y:S01]  /*10d0*/  USHF.R.S32.HI UR43, URZ, 0x1f, UR60 ;  /* 0x0000001f3f2b7899 */ /* 0x000fe2000801143c */
[----:B------:R-:W-:Y:S01]  /*10e0*/  ULDC UR22, c[0x0][0x2dc] ;  /* 0x0000b70000167ab9 */ /* 0x000fe20000000800 */
[----:B------:R-:W-:Y:S01]  /*10f0*/  ULDC UR49, c[0x0][0x270] ;  /* 0x00009c0000317ab9 */ /* 0x000fe20000000800 */
[----:B------:R-:W-:-:S02]  /*1100*/  USEL UR42, UR14, URZ, UP2 ;  /* 0x0000003f0e2a7287 */ /* 0x000fc40009000000 */
[----:B------:R-:W-:Y:S01]  /*1110*/  UISETP.NE.AND UP3, UPT, UR20, URZ, UPT ;  /* 0x0000003f1400728c */ /* 0x000fe2000bf65270 */
[----:B-1----:R-:W1:Y:S01]  /*1120*/  MUFU.RCP R14, R14 ;  /* 0x0000000e000e7308 */ /* 0x002e620000001000 */
[----:B------:R-:W-:Y:S02]  /*1130*/  @UP1 UIMAD UR40, UR5, UR13, UR47 ;  /* 0x0000000d052812a4 */ /* 0x000fe4000f8e022f */
[----:B------:R-:W-:Y:S02]  /*1140*/  @!UP1 UIMAD.WIDE.U32 UR44, UR51, UR8, URZ ;  /* 0x00000008332c92a5 */ /* 0x000fe4000f8e003f */
[----:B------:R-:W-:Y:S02]  /*1150*/  USHF.L.U64.HI UR19, UR51, 0x7, UR59 ;  /* 0x0000000733137899 */ /* 0x000fe4000801023b */
[----:B------:R-:W-:Y:S02]  /*1160*/  UIMAD.WIDE.U32 UR14, UR5, UR24, URZ ;  /* 0x00000018050e72a5 */ /* 0x000fe4000f8e003f */
[----:B------:R-:W-:-:S02]  /*1170*/  UIMAD.WIDE UR8, UR22, UR49, URZ ;  /* 0x00000031160872a5 */ /* 0x000fc4000f8e023f */
[----:B------:R-:W-:Y:S02]  /*1180*/  UIMAD.WIDE.U32 UR12, UR51, UR60, URZ ;  /* 0x0000003c330c72a5 */ /* 0x000fe4000f8e003f */
[----:B------:R-:W-:Y:S02]  /*1190*/  ULEA.HI UR28, UR28, UR11, URZ, 0x6 ;  /* 0x0000000b1c1c7291 */ /* 0x000fe4000f8f303f */
[----:B------:R-:W-:Y:S01]  /*11a0*/  UIMAD UR11, UR43, UR51, URZ ;  /* 0x000000332b0b72a4 */ /* 0x000fe2000f8e023f */
[----:B-1----:R-:W-:Y:S01]  /*11b0*/  VIADD R14, R14, 0xffffffe ;  /* 0x0ffffffe0e0e7836 */ /* 0x002fe20000000000 */
[----:B------:R-:W-:Y:S01]  /*11c0*/  ULDC.U8 UR21, c[0x0][0x480] ;  /* 0x0001200000157ab9 */ /* 0x000fe20000000000 */
[----:B------:R-:W-:Y:S02]  /*11d0*/  USEL UR36, UR19, URZ, UP2 ;  /* 0x0000003f13247287 */ /* 0x000fe40009000000 */
[----:B------:R-:W1:Y:S01]  /*11e0*/  F2I.FTZ.U32.TRUNC.NTZ R15, R14 ;  /* 0x0000000e000f7305 */ /* 0x000e62000021f000 */
[----:B------:R-:W-:-:S02]  /*11f0*/  USEL UR41, UR26, UR14, !UP1 ;  /* 0x0000000e1a297287 */ /* 0x000fc4000c800000 */
[----:B------:R-:W-:Y:S02]  /*1200*/  UIADD3 UR39, UR27, UR39, URZ ;  /* 0x000000271b277290 */ /* 0x000fe4000fffe03f */
[----:B------:R-:W-:Y:S02]  /*1210*/  @UP0 UIADD3 UR16, UR18, UR38, URZ ;  /* 0x0000002612100290 */ /* 0x000fe4000fffe03f */
[----:B------:R-:W-:Y:S02]  /*1220*/  UIMAD.WIDE.U32 UR26, UR8, UR12, URZ ;  /* 0x0000000c081a72a5 */ /* 0x000fe4000f8e003f */
[----:B------:R-:W-:Y:S02]  /*1230*/  UIMAD UR19, UR9, UR12, URZ ;  /* 0x0000000c091372a4 */ /* 0x000fe4000f8e023f */
[----:B------:R-:W-:Y:S02]  /*1240*/  UISETP.NE.AND UP4, UPT, UR21, URZ, UPT ;  /* 0x0000003f1500728c */ /* 0x000fe4000bf85270 */
[----:B------:R-:W-:Y:S01]  /*1250*/  UIMAD UR12, UR59, UR60, UR11 ;  /* 0x0000003c3b0c72a4 */ /* 0x000fe2000f8e020b */
[----:B-1----:R-:W-:Y:S01]  /*1260*/  IMAD.MOV R3, RZ, RZ, -R15 ;  /* 0x000000ffff037224 */ /* 0x002fe200078e0a0f */
[----:B------:R-:W-:Y:S01]  /*1270*/  @UP0 ULDC.64 UR20, c[0x0][0x248] ;  /* 0x0000920000140ab9 */ /* 0x000fe20000000a00 */
[----:B------:R-:W-:Y:S01]  /*1280*/  IMAD.MOV.U32 R14, RZ, RZ, RZ ;  /* 0x000000ffff0e7224 */ /* 0x000fe200078e00ff */
[----:B------:R-:W-:Y:S01]  /*1290*/  ULDC UR48, c[0x0][0x2c4] ;  /* 0x0000b10000307ab9 */ /* 0x000fe20000000800 */
[----:B------:R-:W-:Y:S01]  /*12a0*/  IMAD R4, R3, R5, RZ ;  /* 0x0000000503047224 */ /* 0x000fe200078e02ff */
[----:B------:R-:W-:Y:S01]  /*12b0*/  IABS R3, UR58 ;  /* 0x0000003a00037c13 */ /* 0x000fe20008000000 */
[----:B------:R-:W-:-:S02]  /*12c0*/  @UP0 UIMAD.WIDE.U32 UR30, UR16, UR20, URZ ;  /* 0x00000014101e02a5 */ /* 0x000fc4000f8e003f */
[----:B------:R-:W-:Y:S01]  /*12d0*/  IMAD.HI.U32 R4, R15, R4, R14 ;  /* 0x000000040f047227 */ /* 0x000fe200078e000e */
[----:B------:R-:W-:Y:S02]  /*12e0*/  @UP0 UIMAD UR50, UR16, UR21, URZ ;  /* 0x00000015103202a4 */ /* 0x000fe4000f8e023f */
[----:B------:R-:W-:Y:S02]  /*12f0*/  @UP3 UIMAD UR16, UR51, UR48, URZ ;  /* 0x00000030331032a4 */ /* 0x000fe4000f8e023f */
[----:B------:R-:W-:Y:S01]  /*1300*/  UIADD3 UR12, UR13, UR12, URZ ;  /* 0x0000000c0d0c7290 */ /* 0x000fe2000fffe03f */
[----:B------:R-:W-:Y:S01]  /*1310*/  IMAD.HI.U32 R10, R4, R3, RZ ;  /* 0x00000003040a7227 */ /* 0x000fe200078e00ff */
[----:B------:R-:W-:Y:S02]  /*1320*/  ULOP3.LUT UR11, UR28, 0xffffffc0, URZ, 0xc0, !UPT ;  /* 0xffffffc01c0b7892 */ /* 0x000fe4000f8ec03f */
[----:B------:R-:W-:Y:S01]  /*1330*/  UIMAD UR33, UR5, UR25, URZ ;  /* 0x00000019052172a4 */ /* 0x000fe2000f8e023f */
[----:B------:R-:W-:Y:S01]  /*1340*/  IMAD.MOV R4, RZ, RZ, -R10 ;  /* 0x000000ffff047224 */ /* 0x000fe200078e0a0a */
[----:B------:R-:W-:-:S02]  /*1350*/  @UP3 USEL UR16, UR16, UR5, !UP1 ;  /* 0x0000000510103287 */ /* 0x000fc4000c800000 */
[----:B------:R-:W-:Y:S01]  /*1360*/  UIMAD UR19, UR8, UR12, UR19 ;  /* 0x0000000c081372a4 */ /* 0x000fe2000f8e0213 */
[C---:B------:R-:W-:Y:S01]  /*1370*/  IMAD R4, R5.reuse, R4, R3 ;  /* 0x0000000405047224 */ /* 0x040fe200078e0203 */
[----:B------:R-:W-:Y:S01]  /*1380*/  @!UP3 UIMAD UR12, UR51, UR49, UR58 ;  /* 0x00000031330cb2a4 */ /* 0x000fe2000f8e023a */
[----:B------:R-:W-:Y:S01]  /*1390*/  LOP3.LUT R3, R2, UR58, RZ, 0x3c, !PT ;  /* 0x0000003a02037c12 */ /* 0x000fe2000f8e3cff */
[----:B------:R-:W-:Y:S01]  /*13a0*/  @UP3 ULDC UR13, c[0x0][0x2e4] ;  /* 0x0000b900000d3ab9 */ /* 0x000fe20000000800 */
[----:B------:R-:W-:Y:S01]  /*13b0*/  UIADD3 UR11, UR11, -0x40, URZ ;  /* 0xffffffc00b0b7890 */ /* 0x000fe2000fffe03f */
[----:B------:R-:W-:Y:S01]  /*13c0*/  ISETP.GT.U32.AND P1, PT, R5, R4, PT ;  /* 0x000000040500720c */ /* 0x000fe20003f24070 */
[----:B------:R-:W-:Y:S01]  /*13d0*/  @UP1 UIADD3 UR39, UR15, UR33, URZ ;  /* 0x000000210f271290 */ /* 0x000fe2000fffe03f */
[----:B------:R-:W-:Y:S01]  /*13e0*/  ISETP.GE.AND P2, PT, R3, RZ, PT ;  /* 0x000000ff0300720c */ /* 0x000fe20003f46270 */
[----:B------:R-:W-:Y:S02]  /*13f0*/  @UP3 UIMAD UR52, UR58, UR13, UR16 ;  /* 0x0000000d3a3432a4 */ /* 0x000fe4000f8e0210 */
[----:B------:R-:W-:-:S02]  /*1400*/  @!UP1 UIADD3 UR40, UR45, UR35, URZ ;  /* 0x000000232d289290 */ /* 0x000fc4000fffe03f */
[----:B------:R-:W-:Y:S02]  /*1410*/  UIMAD.WIDE.U32 UR14, UR8, UR5, URZ ;  /* 0x00000005080e72a5 */ /* 0x000fe4000f8e003f */
[----:B------:R-:W-:Y:S02]  /*1420*/  @!UP3 UIMAD UR52, UR12, UR48, URZ ;  /* 0x000000300c34b2a4 */ /* 0x000fe4000f8e023f */
[----:B------:R-:W-:Y:S02]  /*1430*/  USHF.R.S32.HI UR35, URZ, 0x1f, UR11 ;  /* 0x0000001f3f237899 */ /* 0x000fe4000801140b */
[-C--:B------:R-:W-:Y:S01]  /*1440*/  @!P1 IADD3 R4, R4, -R5.reuse, RZ ;  /* 0x8000000504049210 */ /* 0x080fe20007ffe0ff */
[----:B------:R-:W-:Y:S01]  /*1450*/  UIADD3 UR12, UP2, UR11, UR42, URZ ;  /* 0x0000002a0b0c7290 */ /* 0x000fe2000ff5e03f */
[----:B------:R-:W-:Y:S01]  /*1460*/  @!P1 VIADD R10, R10, 0x1 ;  /* 0x000000010a0a9836 */ /* 0x000fe20000000000 */
[----:B------:R-:W-:Y:S01]  /*1470*/  USEL UR57, UR26, UR14, !UP1 ;  /* 0x0000000e1a397287 */ /* 0x000fe2000c800000 */
[----:B------:R-:W-:Y:S01]  /*1480*/  ISETP.GE.U32.AND P0, PT, R4, R5, PT ;  /* 0x000000050400720c */ /* 0x000fe20003f06070 */
[----:B------:R-:W-:Y:S01]  /*1490*/  UIADD3.X UR14, UR35, UR36, URZ, UP2, !UPT ;  /* 0x00000024230e7290 */ /* 0x000fe200097fe43f */
[----:B------:R-:W-:Y:S01]  /*14a0*/  PLOP3.LUT P1, PT, PT, PT, UP0, 0x80, 0x0 ;  /* 0x000000000000781c */ /* 0x000fe20003f2f008 */
[----:B------:R-:W-:-:S02]  /*14b0*/  UIMAD UR13, UR9, UR12, URZ ;  /* 0x0000000c090d72a4 */ /* 0x000fc4000f8e023f */
[----:B------:R-:W-:Y:S02]  /*14c0*/  @UP0 UIADD3 UR29, UR18, UR38, URZ ;  /* 0x00000026121d0290 */ /* 0x000fe4000fffe03f */
[----:B------:R-:W-:Y:S02]  /*14d0*/  UIMAD UR53, UR58, UR22, URZ ;  /* 0x000000163a3572a4 */ /* 0x000fe4000f8e023f */
[----:B------:R-:W-:Y:S01]  /*14e0*/  UIMAD.WIDE.U32 UR42, UR8, UR12, URZ ;  /* 0x0000000c082a72a5 */ /* 0x000fe2000f8e003f */
[----:B------:R-:W-:Y:S01]  /*14f0*/  @UP0 ULDC.64 UR22, c[0x0][0x250] ;  /* 0x0000940000160ab9 */ /* 0x000fe20000000a00 */
[----:B------:R-:W-:Y:S02]  /*1500*/  UIMAD UR16, UR9, UR5, URZ ;  /* 0x00000005091072a4 */ /* 0x000fe4000f8e023f */
[----:B------:R-:W-:Y:S01]  /*1510*/  @P0 VIADD R10, R10, 0x1 ;  /* 0x000000010a0a0836 */ /* 0x000fe20000000000 */
[----:B------:R-:W-:Y:S01]  /*1520*/  UIMAD UR12, UR8, UR14, UR13 ;  /* 0x0000000e080c72a4 */ /* 0x000fe2000f8e020d */
[----:B------:R-:W-:Y:S01]  /*1530*/  PLOP3.LUT P0, PT, PT, PT, UP3, 0x80, 0x0 ;  /* 0x000000000000781c */ /* 0x000fe20003f0f038 */
[----:B------:R-:W-:-:S02]  /*1540*/  @UP0 UIMAD.WIDE.U32 UR8, UR29, UR22, URZ ;  /* 0x000000161d0802a5 */ /* 0x000fc4000f8e003f */
[----:B------:R-:W-:Y:S01]  /*1550*/  @UP0 UIMAD UR13, UR29, UR23, URZ ;  /* 0x000000171d0d02a4 */ /* 0x000fe2000f8e023f */
[----:B------:R-:W-:Y:S01]  /*1560*/  @!P2 IADD3 R10, -R10, RZ, RZ ;  /* 0x000000ff0a0aa210 */ /* 0x000fe20007ffe1ff */
[----:B------:R-:W-:Y:S01]  /*1570*/  UIADD3 UR48, UR27, UR19, URZ ;  /* 0x000000131b307290 */ /* 0x000fe2000fffe03f */
[----:B------:R-:W-:Y:S01]  /*1580*/  @!P3 LOP3.LUT R10, RZ, R2, RZ, 0x33, !PT ;  /* 0x00000002ff0ab212 */ /* 0x000fe200078e33ff */
[----:B------:R-:W-:Y:S02]  /*1590*/  USEL UR55, UR34, URZ, UP4 ;  /* 0x0000003f22377287 */ /* 0x000fe4000a000000 */
[----:B------:R-:W-:Y:S02]  /*15a0*/  @UP0 UIADD3 UR33, UR31, UR50, URZ ;  /* 0x000000321f210290 */ /* 0x000fe4000fffe03f */
[----:B------:R-:W-:Y:S02]  /*15b0*/  USHF.R.S32.HI UR56, URZ, 0x1f, UR53 ;  /* 0x0000001f3f387899 */ /* 0x000fe40008011435 */
[----:B------:R-:W-:-:S02]  /*15c0*/  USHF.R.S32.HI UR49, URZ, 0x6, UR28 ;  /* 0x000000063f317899 */ /* 0x000fc4000801141c */
[----:B------:R-:W-:Y:S02]  /*15d0*/  @UP0 UIADD3 UR36, UR9, UR13, URZ ;  /* 0x0000000d09240290 */ /* 0x000fe4000fffe03f */
[----:B------:R-:W-:Y:S02]  /*15e0*/  USEL UR54, UR54, URZ, UP4 ;  /* 0x0000003f36367287 */ /* 0x000fe4000a000000 */
[----:B------:R-:W-:Y:S02]  /*15f0*/  @UP1 UIADD3 UR48, UR15, UR16, URZ ;  /* 0x000000100f301290 */ /* 0x000fe4000fffe03f */
[----:B------:R-:W-:Y:S01]  /*1600*/  UIADD3 UR34, UR43, UR12, URZ ;  /* 0x0000000c2b227290 */ /* 0x000fe2000fffe03f */
        /* <DEDUP_REMOVED lines=14> */
.L_x_333:
        /* <DEDUP_REMOVED lines=13> */
.L_x_334:
        /* <DEDUP_REMOVED lines=11> */
.L_x_335:
[----:B------:R-:W-:Y:S02]  /*1870*/  ULDC UR5, c[0x0][0x270] ;  /* 0x00009c0000057ab9 */ /* 0x000fe40000000800 */
[----:B------:R-:W-:-:S04]  /*1880*/  UIMAD UR5, UR51, UR5, UR58 ;  /* 0x00000005330572a4 */ /* 0x000fc8000f8e023a */
[----:B------:R-:W-:-:S12]  /*1890*/  UIMAD UR5, UR5, UR60, URZ ;  /* 0x0000003c050572a4 */ /* 0x000fd8000f8e023f */
.L_x_336:
[----:B------:R-:W2:Y:S01]  /*18a0*/  LDL.64 R14, [R1+0x10] ;  /* 0x00001000010e7983 */ /* 0x000ea20000100a00 */
[----:B------:R-:W1:Y:S01]  /*18b0*/  LDC.64 R2, c[0x0][0x420] ;  /* 0x00010800ff027b82 */ /* 0x000e620000000a00 */
[----:B------:R-:W-:Y:S01]  /*18c0*/  ULDC UR8, c[0x0][0x2dc] ;  /* 0x0000b70000087ab9 */ /* 0x000fe20000000800 */
[----:B------:R-:W-:Y:S01]  /*18d0*/  ULDC UR12, c[0x0][0x270] ;  /* 0x00009c00000c7ab9 */ /* 0x000fe20000000800 */
[----:B------:R3:W2:Y:S01]  /*18e0*/  LDL.64 R32, [R1+0x10] ;  /* 0x0000100001207983 */ /* 0x0006a20000100a00 */
[----:B------:R-:W-:Y:S01]  /*18f0*/  UIADD3 UR13, -UR10, UR37, UR32 ;  /* 0x000000250a0d7290 */ /* 0x000fe2000fffe120 */
[----:B------:R-:W-:Y:S01]  /*1900*/  LEA.HI R5, R8, R9, RZ, 0x5 ;  /* 0x0000000908057211 */ /* 0x000fe200078f28ff */
[----:B------:R-:W-:Y:S01]  /*1910*/  UIMAD UR12, UR8, UR12, URZ ;  /* 0x0000000c080c72a4 */ /* 0x000fe2000f8e023f */
[----:B------:R-:W-:Y:S01]  /*1920*/  BSSY B1, `(.L_x_332) ;  /* 0x000092c000017945 */ /* 0x000fe20003800000 */
[----:B------:R-:W-:Y:S01]  /*1930*/  USHF.R.S32.HI UR50, URZ, 0x1f, UR58 ;  /* 0x0000001f3f327899 */ /* 0x000fe2000801143a */
[----:B------:R-:W-:Y:S01]  /*1940*/  ULDC UR8, c[0x0][0x398] ;  /* 0x0000e60000087ab9 */ /* 0x000fe20000000800 */
[----:B------:R-:W-:Y:S01]  /*1950*/  ULDC.64 UR14, c[0x0][0x428] ;  /* 0x00010a00000e7ab9 */ /* 0x000fe20000000a00 */
[----:B------:R-:W-:-:S02]  /*1960*/  UIADD3 UR13, UR13, -UR8, URZ ;  /* 0x800000080d0d7290 */ /* 0x000fc4000fffe03f */
[----:B------:R-:W-:Y:S02]  /*1970*/  USHF.L.U32 UR8, UR12, 0x6, URZ ;  /* 0x000000060c087899 */ /* 0x000fe4000800063f */
[----:B------:R-:W-:Y:S02]  /*1980*/  UIMAD UR19, UR50, UR14, URZ ;  /* 0x0000000e321372a4 */ /* 0x000fe4000f8e023f */
[----:B------:R-:W-:Y:S02]  /*1990*/  UIADD3 UR16, UP2, UP1, UR42, UR8, UR53 ;  /* 0x000000082a107290 */ /* 0x000fe4000f95e035 */
[----:B------:R-:W-:Y:S01]  /*19a0*/  USHF.R.S32.HI UR8, URZ, 0x1f, UR8 ;  /* 0x0000001f3f087899 */ /* 0x000fe20008011408 */
[----:B------:R-:W-:Y:S01]  /*19b0*/  ULDC.64 UR28, c[0x0][0x400] ;  /* 0x00010000001c7ab9 */ /* 0x000fe20000000a00 */
[----:B------:R-:W-:Y:S01]  /*19c0*/  UIMAD UR19, UR58, UR15, UR19 ;  /* 0x0000000f3a1372a4 */ /* 0x000fe2000f8e0213 */
[----:B-1----:R-:W-:Y:S01]  /*19d0*/  IMAD R24, R2, UR35, RZ ;  /* 0x0000002302187c24 */ /* 0x002fe2000f8e02ff */
[----:B------:R-:W-:Y:S01]  /*19e0*/  UIADD3.X UR8, UR34, UR8, UR56, UP2, UP1 ;  /* 0x0000000822087290 */ /* 0x000fe200097e2438 */
[----:B------:R-:W-:-:S02]  /*19f0*/  ULDC.64 UR26, c[0x0][0x258] ;  /* 0x00009600001a7ab9 */ /* 0x000fc40000000a00 */
[----:B------:R-:W-:Y:S01]  /*1a00*/  IMAD R24, R3, UR11, R24 ;  /* 0x0000000b03187c24 */ /* 0x000fe2000f8e0218 */
[----:B------:R-:W-:Y:S01]  /*1a10*/  UIMAD UR15, UR50, UR26, URZ ;  /* 0x0000001a320f72a4 */ /* 0x000fe2000f8e023f */
[----:B------:R-:W-:Y:S01]  /*1a20*/  MOV R13, UR26 ;  /* 0x0000001a000d7c02 */ /* 0x000fe20008000f00 */
[----:B------:R-:W-:Y:S02]  /*1a30*/  UIADD3 UR43, UR11, UR5, URZ ;  /* 0x000000050b2b7290 */ /* 0x000fe4000fffe03f */
[----:B------:R-:W-:Y:S02]  /*1a40*/  UIMAD UR15, UR58, UR27, UR15 ;  /* 0x0000001b3a0f72a4 */ /* 0x000fe4000f8e020f */
[----:B------:R-:W-:Y:S01]  /*1a50*/  UIADD3 UR34, UR11, UR52, URZ ;  /* 0x000000340b227290 */ /* 0x000fe2000fffe03f */
[----:B------:R-:W-:Y:S01]  /*1a60*/  ULDC.64 UR26, c[0x0][0x210] ;  /* 0x00008400001a7ab9 */ /* 0x000fe20000000a00 */
[----:B------:R-:W-:Y:S01]  /*1a70*/  ULDC.64 UR46, c[0x0][0x478] ;  /* 0x00011e00002e7ab9 */ /* 0x000fe20000000a00 */
[----:B------:R-:W-:Y:S01]  /*1a80*/  ULDC.64 UR44, c[0x0][0x2b0] ;  /* 0x0000ac00002c7ab9 */ /* 0x000fe20000000a00 */
[----:B------:R-:W-:Y:S01]  /*1a90*/  UIADD3 UR5, UR49, -0x1, URZ ;  /* 0xffffffff31057890 */ /* 0x000fe2000fffe03f */
[----:B--2---:R-:W-:Y:S01]  /*1aa0*/  IMAD.MOV.U32 R32, RZ, RZ, R14 ;  /* 0x000000ffff207224 */ /* 0x004fe200078e000e */
[----:B------:R-:W-:-:S02]  /*1ab0*/  LOP3.LUT R14, R5, 0xffffffe0, RZ, 0xc0, !PT ;  /* 0xffffffe0050e7812 */ /* 0x000fc400078ec0ff */
[----:B------:R-:W-:Y:S01]  /*1ac0*/  SHF.R.S32.HI R5, RZ, 0x5, R5 ;  /* 0x00000005ff057819 */ /* 0x000fe20000011405 */
[C---:B------:R-:W-:Y:S01]  /*1ad0*/  VIADD R34, R32.reuse, 0x40 ;  /* 0x0000004020227836 */ /* 0x040fe20000000000 */
[----:B------:R-:W-:Y:S01]  /*1ae0*/  SHF.R.S32.HI R33, RZ, 0x1f, R32 ;  /* 0x0000001fff217819 */ /* 0x000fe20000011420 */
[----:B------:R-:W-:Y:S01]  /*1af0*/  IMAD.IADD R14, R9, 0x1, -R14 ;  /* 0x00000001090e7824 */ /* 0x000fe200078e0a0e */
[C---:B------:R-:W-:Y:S01]  /*1b00*/  IADD3 R16, P0, R32.reuse, UR9, RZ ;  /* 0x0000000920107c10 */ /* 0x040fe2000ff1e0ff */
[C---:B------:R-:W-:Y:S01]  /*1b10*/  VIADD R31, R32.reuse, 0x80 ;  /* 0x00000080201f7836 */ /* 0x040fe20000000000 */
[----:B------:R-:W-:Y:S01]  /*1b20*/  IADD3 R30, R32, 0xc0, RZ ;  /* 0x000000c0201e7810 */ /* 0x000fe20007ffe0ff */
[----:B------:R-:W-:Y:S01]  /*1b30*/  IMAD R5, R5, UR12, R14 ;  /* 0x0000000c05057c24 */ /* 0x000fe2000f8e020e */
[----:B------:R-:W-:Y:S01]  /*1b40*/  IADD3.X R17, R33, UR40, RZ, P0, !PT ;  /* 0x0000002821117c10 */ /* 0x000fe200087fe4ff */
[----:B------:R-:W-:Y:S01]  /*1b50*/  UIADD3 UR12, UP2, UP1, UR55, UR16, UR57 ;  /* 0x00000010370c7290 */ /* 0x000fe2000f95e039 */
[----:B------:R-:W-:Y:S01]  /*1b60*/  IADD3 R15, P0, R6, UR11, RZ ;  /* 0x0000000b060f7c10 */ /* 0x000fe2000ff1e0ff */
[----:B------:R-:W-:Y:S01]  /*1b70*/  USHF.R.S32.HI UR16, URZ, 0x1f, UR13 ;  /* 0x0000001f3f107899 */ /* 0x000fe2000801140d */
[----:B------:R3:W-:Y:S01]  /*1b80*/  STL [R1+0x14], R33 ;  /* 0x0000142101007387 */ /* 0x0007e20000100800 */
[----:B------:R-:W-:Y:S01]  /*1b90*/  IMAD.WIDE.U32 R16, R2, UR11, R16 ;  /* 0x0000000b02107c25 */ /* 0x000fe2000f8e0010 */
[----:B------:R-:W-:Y:S01]  /*1ba0*/  IADD3.X R19, R7, UR35, RZ, P0, !PT ;  /* 0x0000002307137c10 */ /* 0x000fe200087fe4ff */
[----:B------:R-:W-:Y:S01]  /*1bb0*/  UIADD3.X UR8, UR54, UR8, UR48, UP2, UP1 ;  /* 0x0000000836087290 */ /* 0x000fe200097e2430 */
[----:B------:R-:W-:Y:S01]  /*1bc0*/  IADD3 R14, P0, R5, UR12, RZ ;  /* 0x0000000c050e7c10 */ /* 0x000fe2000ff1e0ff */
[----:B------:R-:W-:Y:S01]  /*1bd0*/  IMAD.IADD R25, R17, 0x1, R24 ;  /* 0x0000000111197824 */ /* 0x000fe200078e0218 */
[----:B------:R-:W-:Y:S01]  /*1be0*/  MOV R24, R16 ;  /* 0x0000001000187202 */ /* 0x000fe20000000f00 */
[----:B------:R-:W-:Y:S01]  /*1bf0*/  IMAD R16, R19, UR24, RZ ;  /* 0x0000001813107c24 */ /* 0x000fe2000f8e02ff */
[----:B------:R-:W-:Y:S01]  /*1c00*/  ULEA.HI UR16, UR16, UR13, URZ, 0x6 ;  /* 0x0000000d10107291 */ /* 0x000fe2000f8f303f */
[----:B------:R-:W-:Y:S01]  /*1c10*/  IMAD.WIDE.U32 R20, R15, UR24, R32 ;  /* 0x000000180f147c25 */ /* 0x000fe2000f8e0020 */
[----:B------:R-:W-:Y:S01]  /*1c20*/  LEA.HI.X.SX32 R5, R5, UR8, 0x1, P0 ;  /* 0x0000000805057c11 */ /* 0x000fe200080f0eff */
[----:B------:R-:W-:Y:S01]  /*1c30*/  UIMAD.WIDE UR12, UR43, 0x4, UR46 ;  /* 0x000000042b0c78a5 */ /* 0x000fe2000f8e022e */
[----:B------:R-:W-:Y:S01]  /*1c40*/  LEA R22, P0, R14, UR28, 0x2 ;  /* 0x0000001c0e167c11 */ /* 0x000fe2000f8010ff */
[----:B------:R-:W-:Y:S01]  /*1c50*/  IMAD.U32 R17, RZ, RZ, UR14 ;  /* 0x0000000eff117e24 */ /* 0x000fe2000f8e00ff */
[----:B------:R-:W-:Y:S01]  /*1c60*/  IADD3 R20, P2, R20, UR41, RZ ;  /* 0x0000002914147c10 */ /* 0x000fe2000ff5e0ff */
[----:B------:R-:W-:Y:S01]  /*1c70*/  IMAD R16, R15, UR25, R16 ;  /* 0x000000190f107c24 */ /* 0x000fe2000f8e0210 */
[----:B------:R-:W-:Y:S01]  /*1c80*/  LEA.HI.X R23, R14, UR29, R5, 0x2, P0 ;  /* 0x0000001d0e177c11 */ /* 0x000fe200080f1405 */
[----:B------:R-:W-:Y:S01]  /*1c90*/  IMAD.WIDE.U32 R24, R17, UR58, R24 ;  /* 0x0000003a11187c25 */ /* 0x000fe2000f8e0018 */
[----:B------:R-:W-:-:S02]  /*1ca0*/  USHF.R.S32.HI UR16, URZ, 0x6, UR16 ;  /* 0x000000063f107899 */ /* 0x000fc40008011410 */
[----:B------:R-:W-:Y:S01]  /*1cb0*/  IADD3.X R21, R21, UR39, R16, P2, !PT ;  /* 0x0000002715157c10 */ /* 0x000fe200097fe410 */
[----:B------:R-:W-:Y:S01]  /*1cc0*/  VIADD R25, R25, UR19 ;  /* 0x0000001319197c36 */ /* 0x000fe20008000000 */
[----:B------:R-:W-:Y:S01]  /*1cd0*/  ULDC.64 UR28, c[0x0][0x3e0] ;  /* 0x0000f800001c7ab9 */ /* 0x000fe20000000a00 */
[-C--:B------:R-:W-:Y:S01]  /*1ce0*/  IMAD R5, R7, R2.reuse, RZ ;  /* 0x0000000207057224 */ /* 0x080fe200078e02ff */
[----:B------:R-:W-:Y:S01]  /*1cf0*/  UISETP.LT.AND UP1, UPT, URZ, UR16, UPT ;  /* 0x000000103f00728c */ /* 0x000fe2000bf21270 */
[----:B------:R-:W-:Y:S01]  /*1d00*/  IMAD.WIDE.U32 R20, R13, UR58, R20 ;  /* 0x0000003a0d147c25 */ /* 0x000fe2000f8e0014 */
[----:B------:R3:W-:Y:S01]  /*1d10*/  STL.64 [R1+0x70], R22 ;  /* 0x0000701601007387 */ /* 0x0007e20000100a00 */
[----:B------:R-:W-:Y:S02]  /*1d20*/  UIMAD.WIDE UR34, UR34, 0x4, UR44 ;  /* 0x00000004222278a5 */ /* 0x000fe4000f8e022c */
[----:B------:R-:W-:Y:S01]  /*1d30*/  IMAD.WIDE.U32 R24, R6, R2, R24 ;  /* 0x0000000206187225 */ /* 0x000fe200078e0018 */
[----:B------:R-:W-:Y:S01]  /*1d40*/  LEA R35, P3, R20, UR26, 0x1 ;  /* 0x0000001a14237c11 */ /* 0x000fe2000f8608ff */
[----:B------:R3:W-:Y:S01]  /*1d50*/  STL [R1+0x40], R34 ;  /* 0x0000402201007387 */ /* 0x0007e20000100800 */
[----:B------:R-:W-:Y:S01]  /*1d60*/  USEL UR16, URZ, UR16, !UP1 ;  /* 0x000000103f107287 */ /* 0x000fe2000c800000 */
[----:B------:R-:W-:Y:S01]  /*1d70*/  IMAD R5, R6, R3, R5 ;  /* 0x0000000306057224 */ /* 0x000fe200078e0205 */
[----:B------:R-:W-:Y:S01]  /*1d80*/  LEA R37, P2, R24, UR28, 0x1 ;  /* 0x0000001c18257c11 */ /* 0x000fe2000f8408ff */
[----:B------:R-:W-:Y:S01]  /*1d90*/  VIADD R14, R21, UR15 ;  /* 0x0000000f150e7c36 */ /* 0x000fe20008000000 */
[----:B------:R3:W-:Y:S01]  /*1da0*/  STL [R1+0x3c], R31 ;  /* 0x00003c1f01007387 */ /* 0x0007e20000100800 */
[----:B------:R-:W-:Y:S01]  /*1db0*/  UISETP.GT.AND UP1, UPT, UR49, UR16, UPT ;  /* 0x000000103100728c */ /* 0x000fe2000bf24270 */
[----:B------:R-:W-:Y:S01]  /*1dc0*/  IADD3 R18, R25, R5, RZ ;  /* 0x0000000519127210 */ /* 0x000fe20007ffe0ff */
[----:B------:R-:W-:Y:S01]  /*1dd0*/  UMOV UR14, UR12 ;  /* 0x0000000c000e7c82 */ /* 0x000fe20008000000 */
[----:B------:R-:W-:Y:S01]  /*1de0*/  LEA.HI.X R28, R20, UR27, R14, 0x1, P3 ;  /* 0x0000001b141c7c11 */ /* 0x000fe200098f0c0e */
[----:B------:R3:W-:Y:S01]  /*1df0*/  STL [R1+0x38], R30 ;  /* 0x0000381e01007387 */ /* 0x0007e20000100800 */
[----:B------:R-:W-:Y:S01]  /*1e00*/  LEA.HI.X R36, R24, UR29, R18, 0x1, P2 ;  /* 0x0000001d18247c11 */ /* 0x000fe200090f0c12 */
[----:B------:R-:W-:Y:S01]  /*1e10*/  UMOV UR12, UR34 ;  /* 0x00000022000c7c82 */ /* 0x000fe20008000000 */
[----:B------:R-:W-:Y:S01]  /*1e20*/  PLOP3.LUT P0, PT, PT, PT, UP1, 0x80, 0x0 ;  /* 0x000000000000781c */ /* 0x000fe20003f0f018 */
[----:B------:R3:W-:Y:S01]  /*1e30*/  STL [R1+0x50], R35 ;  /* 0x0000502301007387 */ /* 0x0007e20000100800 */
[----:B------:R-:W-:-:S03]  /*1e40*/  UMOV UR11, UR35 ;  /* 0x00000023000b7c82 */ /* 0x000fc60008000000 */
[----:B------:R3:W-:Y:S04]  /*1e50*/  STL [R1+0x58], R37 ;  /* 0x0000582501007387 */ /* 0x0007e80000100800 */
[----:B------:R3:W-:Y:S04]  /*1e60*/  STL [R1+0x4c], R28 ;  /* 0x00004c1c01007387 */ /* 0x0007e80000100800 */
[----:B------:R3:W-:Y:S01]  /*1e70*/  STL [R1+0x54], R36 ;  /* 0x0000542401007387 */ /* 0x0007e20000100800 */
        /* <DEDUP_REMOVED lines=20> */
.L_x_338:
        /* <DEDUP_REMOVED lines=20> */
.L_x_339:
[----:B------:R-:W-:Y:S01]  /*2100*/  UIMAD UR5, UR20, UR12, URZ ;  /* 0x0000000c140572a4 */ /* 0x000fe2000f8e023f */
[----:B------:R-:W-:Y:S01]  /*2110*/  IMAD.U32 R4, RZ, RZ, UR12 ;  /* 0x0000000cff047e24 */ /* 0x000fe2000f8e00ff */
[----:B------:R-:W-:Y:S01]  /*2120*/  UIADD3 UR10, -UR32, UR10, URZ ;  /* 0x0000000a200a7290 */ /* 0x000fe2000fffe13f */
[----:B------:R-:W-:Y:S01]  /*2130*/  VIADD R2, R6, 0x20 ;  /* 0x0000002006027836 */ /* 0x000fe20000000000 */
[----:B------:R-:W-:Y:S01]  /*2140*/  UIMAD UR5, UR32, UR13, UR5 ;  /* 0x0000000d200572a4 */ /* 0x000fe2000f8e0205 */
[----:B------:R-:W-:Y:S01]  /*2150*/  IMAD.WIDE.U32 R4, R4, UR32, R32 ;  /* 0x0000002004047c25 */ /* 0x000fe2000f8e0020 */
[----:B------:R-:W-:Y:S01]  /*2160*/  USHF.R.S32.HI UR18, URZ, 0x1f, UR58 ;  /* 0x0000001f3f127899 */ /* 0x000fe2000801143a */
[----:B------:R-:W-:Y:S01]  /*2170*/  BSSY B0, `(.L_x_340) ;  /* 0x000001e000007945 */ /* 0x000fe20003800000 */
[----:B------:R-:W-:Y:S01]  /*2180*/  ULDC.64 UR14, c[0x0][0x468] ;  /* 0x00011a00000e7ab9 */ /* 0x000fe20000000a00 */
[----:B------:R-:W-:Y:S02]  /*2190*/  ISETP.GE.AND P5, PT, R6, UR10, PT ;  /* 0x0000000a06007c0c */ /* 0x000fe4000bfa6270 */
[----:B------:R-:W-:Y:S01]  /*21a0*/  MOV R3, UR5 ;  /* 0x0000000500037c02 */ /* 0x000fe20008000f00 */
[----:B------:R-:W-:Y:S01]  /*21b0*/  UIMAD UR5, UR18, UR14, URZ ;  /* 0x0000000e120572a4 */ /* 0x000fe2000f8e023f */
[----:B------:R-:W-:-:S02]  /*21c0*/  IADD3 R4, P0, R4, UR11, RZ ;  /* 0x0000000b04047c10 */ /* 0x000fc4000ff1e0ff */
[----:B------:R-:W-:Y:S01]  /*21d0*/  MOV R8, UR14 ;  /* 0x0000000e00087c02 */ /* 0x000fe20008000f00 */
[----:B------:R-:W-:Y:S01]  /*21e0*/  UIMAD UR15, UR58, UR15, UR5 ;  /* 0x0000000f3a0f72a4 */ /* 0x000fe2000f8e0205 */
[----:B------:R-:W-:Y:S02]  /*21f0*/  IADD3.X R5, R5, UR21, R3, P0, !PT ;  /* 0x0000001505057c10 */ /* 0x000fe400087fe403 */
[----:B------:R-:W-:Y:S01]  /*2200*/  ISETP.GE.AND P4, PT, R2, UR10, PT ;  /* 0x0000000a02007c0c */ /* 0x000fe2000bf86270 */
[----:B------:R-:W-:-:S04]  /*2210*/  IMAD.WIDE.U32 R8, R8, UR58, R4 ;  /* 0x0000003a08087c25 */ /* 0x000fc8000f8e0004 */
[----:B------:R-:W-:Y:S01]  /*2220*/  VIADD R3, R9, UR15 ;  /* 0x0000000f09037c36 */ /* 0x000fe20008000000 */
[----:B------:R-:W-:Y:S07]  /*2230*/  @P5 BRA `(.L_x_341) ;  /* 0x0000000000445947 */ /* 0x000fee0003800000 */
[----:B------:R-:W-:Y:S01]  /*2240*/  IMAD.MOV.U32 R2, RZ, RZ, R8 ;  /* 0x000000ffff027224 */ /* 0x000fe200078e0008 */
[----:B------:R-:W-:Y:S01]  /*2250*/  ULDC UR5, c[0x0][0x2d0] ;  /* 0x0000b40000057ab9 */ /* 0x000fe20000000800 */
[----:B------:R-:W-:Y:S01]  /*2260*/  IMAD R5, R7, UR12, RZ ;  /* 0x0000000c07057c24 */ /* 0x000fe2000f8e02ff */
[----:B------:R-:W-:Y:S01]  /*2270*/  ISETP.GE.AND P6, PT, R32, UR5, PT ;  /* 0x0000000520007c0c */ /* 0x000fe2000bfc6270 */
[----:B------:R-:W-:Y:S01]  /*2280*/  IMAD.WIDE.U32 R10, R6, UR12, R2 ;  /* 0x0000000c060a7c25 */ /* 0x000fe2000f8e0002 */
[----:B------:R-:W-:Y:S01]  /*2290*/  ISETP.GE.AND P3, PT, R34, UR5, PT ;  /* 0x0000000522007c0c */ /* 0x000fe2000bf66270 */
[----:B------:R-:W-:Y:S01]  /*22a0*/  ULDC.64 UR14, c[0x0][0x3f0] ;  /* 0x0000fc00000e7ab9 */ /* 0x000fe20000000a00 */
[----:B------:R-:W-:Y:S01]  /*22b0*/  ISETP.GE.AND P2, PT, R31, UR5, PT ;  /* 0x000000051f007c0c */ /* 0x000fe2000bf46270 */
[----:B------:R-:W-:Y:S01]  /*22c0*/  IMAD R2, R6, UR13, R5 ;  /* 0x0000000d06027c24 */ /* 0x000fe2000f8e0205 */
[----:B------:R-:W-:Y:S02]  /*22d0*/  ISETP.GE.AND P1, PT, R30, UR5, PT ;  /* 0x000000051e007c0c */ /* 0x000fe4000bf26270 */
[----:B------:R-:W-:Y:S01]  /*22e0*/  LEA R4, P0, R10, UR14, 0x1 ;  /* 0x0000000e0a047c11 */ /* 0x000fe2000f8008ff */
[----:B------:R-:W-:-:S05]  /*22f0*/  IMAD.IADD R2, R11, 0x1, R2 ;  /* 0x000000010b027824 */ /* 0x000fca00078e0202 */
[----:B------:R-:W-:-:S05]  /*2300*/  LEA.HI.X R5, R10, UR15, R2, 0x1, P0 ;  /* 0x0000000f0a057c11 */ /* 0x000fca00080f0c02 */
[----:B------:R1:W-:Y:S04]  /*2310*/  @!P6 STG.E.128 desc[UR6][R4.64], RZ ;  /* 0x000000ff0400e986 */ /* 0x0003e8000c101d06 */
[----:B------:R1:W-:Y:S04]  /*2320*/  @!P3 STG.E.128 desc[UR6][R4.64+0x80], RZ ;  /* 0x000080ff0400b986 */ /* 0x0003e8000c101d06 */
[----:B------:R1:W-:Y:S04]  /*2330*/  @!P2 STG.E.128 desc[UR6][R4.64+0x100], RZ ;  /* 0x000100ff0400a986 */ /* 0x0003e8000c101d06 */
[----:B------:R1:W-:Y:S02]  /*2340*/  @!P1 STG.E.128 desc[UR6][R4.64+0x180], RZ ;  /* 0x000180ff04009986 */ /* 0x0003e4000c101d06 */
.L_x_341:
[----:B------:R-:W-:Y:S05]  /*2350*/  BSYNC B0 ;  /* 0x0000000000007941 */ /* 0x000fea0003800000 */
.L_x_340:
[----:B------:R-:W-:Y:S04]  /*2360*/  BSSY B0, `(.L_x_342) ;  /* 0x0000015000007945 */ /* 0x000fe80003800000 */
[----:B------:R-:W-:Y:S05]  /*2370*/  @P4 BRA `(.L_x_343) ;  /* 0x00000000004c4947 */ /* 0x000fea0003800000 */
[----:B-1----:R-:W-:Y:S01]  /*2380*/  IADD3 R5, P0, R6, 0x20, RZ ;  /* 0x0000002006057810 */ /* 0x002fe20007f1e0ff */
[----:B------:R-:W-:Y:S01]  /*2390*/  IMAD.MOV.U32 R9, RZ, RZ, R3 ;  /* 0x000000ffff097224 */ /* 0x000fe200078e0003 */
[----:B------:R-:W-:Y:S01]  /*23a0*/  ULDC UR5, c[0x0][0x2d0] ;  /* 0x0000b40000057ab9 */ /* 0x000fe20000000800 */
[----:B------:R-:W-:Y:S01]  /*23b0*/  ULDC.64 UR10, c[0x0][0x3f0] ;  /* 0x0000fc00000a7ab9 */ /* 0x000fe20000000a00 */
[----:B------:R-:W-:Y:S01]  /*23c0*/  ISETP.GE.AND P3, PT, R32, UR5, PT ;  /* 0x0000000520007c0c */ /* 0x000fe2000bf66270 */
[----:B------:R-:W-:Y:S01]  /*23d0*/  IMAD.X R2, RZ, RZ, R7, P0 ;  /* 0x000000ffff027224 */ /* 0x000fe200000e0607 */
[----:B------:R-:W-:Y:S01]  /*23e0*/  ISETP.GE.AND P2, PT, R34, UR5, PT ;  /* 0x0000000522007c0c */ /* 0x000fe2000bf46270 */
[----:B------:R-:W-:Y:S01]  /*23f0*/  IMAD.WIDE.U32 R8, R5, UR12, R8 ;  /* 0x0000000c05087c25 */ /* 0x000fe2000f8e0008 */
[----:B------:R-:W-:Y:S02]  /*2400*/  ISETP.GE.AND P1, PT, R31, UR5, PT ;  /* 0x000000051f007c0c */ /* 0x000fe4000bf26270 */
[----:B------:R-:W-:Y:S01]  /*2410*/  ISETP.GE.AND P0, PT, R30, UR5, PT ;  /* 0x000000051e007c0c */ /* 0x000fe2000bf06270 */
[----:B------:R-:W-:Y:S01]  /*2420*/  IMAD R2, R2, UR12, RZ ;  /* 0x0000000c02027c24 */ /* 0x000fe2000f8e02ff */
[----:B------:R-:W-:-:S03]  /*2430*/  LEA R4, P6, R8, UR10, 0x1 ;  /* 0x0000000a08047c11 */ /* 0x000fc6000f8c08ff */
[----:B------:R-:W-:-:S04]  /*2440*/  IMAD R2, R5, UR13, R2 ;  /* 0x0000000d05027c24 */ /* 0x000fc8000f8e0202 */
[----:B------:R-:W-:-:S05]  /*2450*/  IMAD.IADD R3, R9, 0x1, R2 ;  /* 0x0000000109037824 */ /* 0x000fca00078e0202 */
[----:B------:R-:W-:-:S05]  /*2460*/  LEA.HI.X R5, R8, UR11, R3, 0x1, P6 ;  /* 0x0000000b08057c11 */ /* 0x000fca000b0f0c03 */
[----:B------:R2:W-:Y:S04]  /*2470*/  @!P3 STG.E.128 desc[UR6][R4.64], RZ ;  /* 0x000000ff0400b986 */ /* 0x0005e8000c101d06 */
[----:B------:R2:W-:Y:S04]  /*2480*/  @!P2 STG.E.128 desc[UR6][R4.64+0x80], RZ ;  /* 0x000080ff0400a986 */ /* 0x0005e8000c101d06 */
[----:B------:R2:W-:Y:S04]  /*2490*/  @!P1 STG.E.128 desc[UR6][R4.64+0x100], RZ ;  /* 0x000100ff04009986 */ /* 0x0005e8000c101d06 */
[----:B------:R2:W-:Y:S02]  /*24a0*/  @!P0 STG.E.128 desc[UR6][R4.64+0x180], RZ ;  /* 0x000180ff04008986 */ /* 0x0005e4000c101d06 */
.L_x_343:
[----:B------:R-:W-:Y:S05]  /*24b0*/  BSYNC B0 ;  /* 0x0000000000007941 */ /* 0x000fea0003800000 */
.L_x_342:
[----:B------:R-:W-:Y:S01]  /*24c0*/  IMAD.U32 R2, RZ, RZ, UR8 ;  /* 0x00000008ff027e24 */ /* 0x000fe2000f8e00ff */
[----:B------:R-:W-:Y:S01]  /*24d0*/  UIMAD UR5, UR20, UR8, URZ ;  /* 0x00000008140572a4 */ /* 0x000fe2000f8e023f */
[----:B------:R-:W-:Y:S01]  /*24e0*/  BSSY B0, `(.L_x_344) ;  /* 0x000001f000007945 */ /* 0x000fe20003800000 */
[----:B------:R-:W-:Y:S01]  /*24f0*/  USHF.R.S32.HI UR12, URZ, 0x1f, UR58 ;  /* 0x0000001f3f0c7899 */ /* 0x000fe2000801143a */
[----:B------:R-:W-:Y:S01]  /*2500*/  IMAD.WIDE.U32 R2, R2, UR32, R32 ;  /* 0x0000002002027c25 */ /* 0x000fe2000f8e0020 */
[----:B------:R-:W-:Y:S01]  /*2510*/  UIMAD UR5, UR32, UR9, UR5 ;  /* 0x00000009200572a4 */ /* 0x000fe2000f8e0205 */
[----:B------:R-:W-:Y:S01]  /*2520*/  ULDC.64 UR10, c[0x0][0x470] ;  /* 0x00011c00000a7ab9 */ /* 0x000fe20000000a00 */
[----:B-12---:R-:W-:-:S04]  /*2530*/  IADD3 R4, P0, R2, UR16, RZ ;  /* 0x0000001002047c10 */ /* 0x006fc8000ff1e0ff */
[----:B------:R-:W-:Y:S01]  /*2540*/  IMAD.U32 R2, RZ, RZ, UR5 ;  /* 0x00000005ff027e24 */ /* 0x000fe2000f8e00ff */
[----:B------:R-:W-:Y:S01]  /*2550*/  UIMAD UR5, UR12, UR10, URZ ;  /* 0x0000000a0c0572a4 */ /* 0x000fe2000f8e023f */
[----:B------:R-:W-:-:S03]  /*2560*/  MOV R8, UR10 ;  /* 0x0000000a00087c02 */ /* 0x000fc60008000f00 */
[----:B------:R-:W-:Y:S01]  /*2570*/  IADD3.X R5, R3, UR19, R2, P0, !PT ;  /* 0x0000001303057c10 */ /* 0x000fe200087fe402 */
[----:B------:R-:W-:Y:S02]  /*2580*/  UIMAD UR11, UR58, UR11, UR5 ;  /* 0x0000000b3a0b72a4 */ /* 0x000fe4000f8e0205 */
[----:B------:R-:W-:-:S05]  /*2590*/  IMAD.WIDE.U32 R8, R8, UR58, R4 ;  /* 0x0000003a08087c25 */ /* 0x000fca000f8e0004 */
[----:B------:R-:W-:Y:S01]  /*25a0*/  IADD3 R3, R9, UR11, RZ ;  /* 0x0000000b09037c10 */ /* 0x000fe2000fffe0ff */
[----:B------:R-:W-:Y:S06]  /*25b0*/  @P5 BRA `(.L_x_345) ;  /* 0x0000000000445947 */ /* 0x000fec0003800000 */
        /* <DEDUP_REMOVED lines=17> */
.L_x_345:
[----:B------:R-:W-:Y:S05]  /*26d0*/  BSYNC B0 ;  /* 0x0000000000007941 */ /* 0x000fea0003800000 */
.L_x_344:
[----:B------:R-:W-:Y:S05]  /*26e0*/  @P4 BRA `(.L_x_346) ;  /* 0x00000084003c4947 */ /* 0x000fea0003800000 */
[----:B------:R-:W-:Y:S01]  /*26f0*/  IADD3 R6, P0, R6, 0x20, RZ ;  /* 0x0000002006067810 */ /* 0x000fe20007f1e0ff */
[----:B------:R-:W-:Y:S01]  /*2700*/  IMAD.MOV.U32 R2, RZ, RZ, R8 ;  /* 0x000000ffff027224 */ /* 0x000fe200078e0008 */
[----:B------:R-:W-:Y:S01]  /*2710*/  ULDC UR5, c[0x0][0x2d0] ;  /* 0x0000b40000057ab9 */ /* 0x000fe20000000800 */
[----:B------:R-:W-:Y:S01]  /*2720*/  ULDC.64 UR10, c[0x0][0x3f8] ;  /* 0x0000fe00000a7ab9 */ /* 0x000fe20000000a00 */
[----:B------:R-:W-:Y:S01]  /*2730*/  ISETP.GE.AND P1, PT, R34, UR5, PT ;  /* 0x0000000522007c0c */ /* 0x000fe2000bf26270 */
[----:B------:R-:W-:Y:S01]  /*2740*/  IMAD.X R7, RZ, RZ, R7, P0 ;  /* 0x000000ffff077224 */ /* 0x000fe200000e0607 */
[----:B------:R-:W-:Y:S01]  /*2750*/  ISETP.GE.AND P2, PT, R32, UR5, PT ;  /* 0x0000000520007c0c */ /* 0x000fe2000bf46270 */
[----:B------:R-:W-:Y:S01]  /*2760*/  IMAD.WIDE.U32 R2, R6, UR8, R2 ;  /* 0x0000000806027c25 */ /* 0x000fe2000f8e0002 */
[----:B------:R-:W-:-:S03]  /*2770*/  ISETP.GE.AND P0, PT, R31, UR5, PT ;  /* 0x000000051f007c0c */ /* 0x000fc6000bf06270 */
[----:B------:R-:W-:Y:S01]  /*2780*/  IMAD R7, R7, UR8, RZ ;  /* 0x0000000807077c24 */ /* 0x000fe2000f8e02ff */
[----:B-1----:R-:W-:-:S03]  /*2790*/  LEA R4, P3, R2, UR10, 0x1 ;  /* 0x0000000a02047c11 */ /* 0x002fc6000f8608ff */
[----:B------:R-:W-:-:S04]  /*27a0*/  IMAD R7, R6, UR9, R7 ;  /* 0x0000000906077c24 */ /* 0x000fc8000f8e0207 */
[----:B------:R-:W-:-:S05]  /*27b0*/  IMAD.IADD R7, R3, 0x1, R7 ;  /* 0x0000000103077824 */ /* 0x000fca00078e0207 */
        /* <DEDUP_REMOVED lines=8> */
.L_x_337:
[----:B------:R-:W2:Y:S01]  /*2840*/  LDL R38, [R1+0x8] ;  /* 0x0000080001267983 */ /* 0x000ea20000100800 */
[----:B------:R-:W-:Y:S01]  /*2850*/  PLOP3.LUT P0, PT, PT, PT, UP4, 0x80, 0x0 ;  /* 0x000000000000781c */ /* 0x000fe20003f0f048 */
[----:B------:R-:W-:Y:S01]  /*2860*/  UIMAD UR8, UR5, -0x40, UR37 ;  /* 0xffffffc0050878a4 */ /* 0x000fe2000f8e0225 */
[C---:B------:R-:W-:Y:S01]  /*2870*/  VIADD R5, R6.reuse, 0x20 ;  /* 0x0000002006057836 */ /* 0x040fe20000000000 */
[----:B------:R-:W-:Y:S01]  /*2880*/  ULEA.HI UR34, UR5, UR5, URZ, 0x1 ;  /* 0x0000000505227291 */ /* 0x000fe2000f8f083f */
[----:B------:R-:W-:Y:S09]  /*2890*/  BSSY B0, `(.L_x_347) ;  /* 0x0000036000007945 */ /* 0x000ff20003800000 */
[----:B------:R-:W-:Y:S01]  /*28a0*/  @P0 BAR.SYNC.DEFER_BLOCKING 0x0 ;  /* 0x0000000000000b1d */ /* 0x000fe20000010000 */
[----:B------:R-:W-:Y:S01]  /*28b0*/  ISETP.GE.AND P6, PT, R6, UR8, PT ;  /* 0x0000000806007c0c */ /* 0x000fe2000bfc6270 */
[----:B------:R-:W-:Y:S01]  /*28c0*/  ULOP3.LUT UR34, UR34, 0xfffffffe, URZ, 0xc0, !UPT ;  /* 0xfffffffe22227892 */ /* 0x000fe2000f8ec03f */
[----:B------:R-:W-:-:S03]  /*28d0*/  ISETP.GE.AND P5, PT, R5, UR8, PT ;  /* 0x0000000805007c0c */ /* 0x000fc6000bfa6270 */
[----:B------:R-:W-:-:S04]  /*28e0*/  UIADD3 UR34, UR5, -UR34, URZ ;  /* 0x8000002205227290 */ /* 0x000fc8000fffe03f */
[----:B------:R-:W-:Y:S01]  /*28f0*/  UISETP.NE.AND UP0, UPT, UR34, 0x1, UPT ;  /* 0x000000012200788c */ /* 0x000fe2000bf05270 */
[----:B--2---:R-:W-:-:S05]  /*2900*/  LEA R29, R38, UR4, 0x1 ;  /* 0x00000004261d7c11 */ /* 0x004fca000f8e08ff */
[----:B------:R1:W-:Y:S04]  /*2910*/  @P6 STS.128 [R29+0x10000], RZ ;  /* 0x010000ff1d006388 */ /* 0x0003e80000000c00 */
[----:B------:R1:W-:Y:S04]  /*2920*/  @P6 STS.128 [R29+0x12000], RZ ;  /* 0x012000ff1d006388 */ /* 0x0003e80000000c00 */
[----:B------:R1:W-:Y:S04]  /*2930*/  @P6 STS.128 [R29+0x14000], RZ ;  /* 0x014000ff1d006388 */ /* 0x0003e80000000c00 */
[----:B------:R1:W-:Y:S04]  /*2940*/  STL [R1+0x34], R29 ;  /* 0x0000341d01007387 */ /* 0x0003e80000100800 */
[----:B------:R1:W-:Y:S01]  /*2950*/  @P6 STS.128 [R29+0x16000], RZ ;  /* 0x016000ff1d006388 */ /* 0x0003e20000000c00 */
[----:B------:R-:W-:Y:S05]  /*2960*/  @P6 BRA `(.L_x_348) ;  /* 0x0000000000a06947 */ /* 0x000fea0003800000 */
[----:B------:R-:W2:Y:S01]  /*2970*/  LDC.64 R26, c[0x0][0x3e0] ;  /* 0x0000f800ff1a7b82 */ /* 0x000ea20000000a00 */
[----:B---3--:R-:W-:Y:S01]  /*2980*/  IMAD R22, R19, R2, RZ ;  /* 0x0000000213167224 */ /* 0x008fe200078e02ff */
        /* <DEDUP_REMOVED lines=38> */
.L_x_348:
[----:B------:R-:W-:Y:S05]  /*2bf0*/  BSYNC B0 ;  /* 0x0000000000007941 */ /* 0x000fea0003800000 */
.L_x_347:
[----:B------:R1:W-:Y:S01]  /*2c00*/  @P5 STS.128 [R29+0x11000], RZ ;  /* 0x011000ff1d005388 */ /* 0x0003e20000000c00 */
[----:B------:R-:W-:Y:S01]  /*2c10*/  VIADD R19, R38, 0x4000 ;  /* 0x0000400026137836 */ /* 0x000fe20000000000 */
[----:B------:R-:W-:Y:S01]  /*2c20*/  PLOP3.LUT P0, PT, PT, PT, UP0, 0x80, 0x0 ;  /* 0x000000000000781c */ /* 0x000fe20003f0f008 */
[----:B------:R-:W-:Y:S01]  /*2c30*/  BSSY B0, `(.L_x_349) ;  /* 0x000002c000007945 */ /* 0x000fe20003800000 */
[----:B------:R1:W-:Y:S02]  /*2c40*/  @P5 STS.128 [R29+0x13000], RZ ;  /* 0x013000ff1d005388 */ /* 0x0003e40000000c00 */
[----:B------:R-:W-:Y:S02]  /*2c50*/  SEL R19, R19, R38, !P0 ;  /* 0x0000002613137207 */ /* 0x000fe40004000000 */
[----:B------:R1:W-:Y:S04]  /*2c60*/  @P5 STS.128 [R29+0x15000], RZ ;  /* 0x015000ff1d005388 */ /* 0x0003e80000000c00 */
[----:B------:R1:W-:Y:S01]  /*2c70*/  @P5 STS.128 [R29+0x17000], RZ ;  /* 0x017000ff1d005388 */ /* 0x0003e20000000c00 */
[----:B------:R-:W-:Y:S05]  /*2c80*/  @P5 BRA `(.L_x_350) ;  /* 0x0000000000985947 */ /* 0x000fea0003800000 */
[----:B------:R-:W-:Y:S01]  /*2c90*/  ULDC UR9, c[0x0][0x2d0] ;  /* 0x0000b40000097ab9 */ /* 0x000fe20000000800 */
[----:B--23--:R-:W-:Y:S01]  /*2ca0*/  IMAD.WIDE.U32 R22, R2, 0x20, RZ ;  /* 0x0000002002167825 */ /* 0x00cfe200078e00ff */
[----:B------:R-:W-:Y:S02]  /*2cb0*/  ISETP.GE.AND P2, PT, R32, UR9, PT ;  /* 0x0000000920007c0c */ /* 0x000fe4000bf46270 */
[----:B------:R-:W-:Y:S01]  /*2cc0*/  ISETP.GE.AND P4, PT, R34, UR9, PT ;  /* 0x0000000922007c0c */ /* 0x000fe2000bf86270 */
[----:B------:R-:W-:Y:S01]  /*2cd0*/  IMAD.SHL.U32 R17, R3, 0x20, RZ ;  /* 0x0000002003117824 */ /* 0x000fe200078e00ff */
[----:B------:R-:W-:Y:S02]  /*2ce0*/  IADD3 R24, P1, R24, R22, RZ ;  /* 0x0000001618187210 */ /* 0x000fe40007f3e0ff */
[----:B------:R-:W-:Y:S02]  /*2cf0*/  ISETP.GE.AND P3, PT, R31, UR9, PT ;  /* 0x000000091f007c0c */ /* 0x000fe4000bf66270 */
[----:B------:R-:W-:-:S05]  /*2d00*/  IADD3.X R17, R18, R23, R17, P1, !PT ;  /* 0x0000001712117210 */ /* 0x000fca0000ffe411 */
[C---:B------:R-:W-:Y:S01]  /*2d10*/  @!P2 LEA R22, P1, R2.reuse, R37, 0x6 ;  /* 0x000000250216a211 */ /* 0x040fe200078230ff */
[----:B------:R2:W-:Y:S03]  /*2d20*/  @P2 STS.128 [R29+0x11000], RZ ;  /* 0x011000ff1d002388 */ /* 0x0005e60000000c00 */
[----:B------:R-:W-:Y:S02]  /*2d30*/  @!P2 LEA.HI.X R23, R2, R36, R3, 0x6, P1 ;  /* 0x000000240217a211 */ /* 0x000fe400008f3403 */
[----:B------:R-:W-:-:S03]  /*2d40*/  @!P4 LEA R2, P1, R24, UR28, 0x1 ;  /* 0x0000001c1802cc11 */ /* 0x000fc6000f8208ff */
[----:B------:R-:W-:Y:S01]  /*2d50*/  @!PT LDS RZ, [RZ] ;  /* 0x00000000fffff984 */ /* 0x000fe20000000800 */
[----:B------:R-:W-:Y:S01]  /*2d60*/  @!PT LDS RZ, [RZ] ;  /* 0x00000000fffff984 */ /* 0x000fe20000000800 */
[----:B------:R-:W-:Y:S01]  /*2d70*/  @!PT LDS RZ, [RZ] ;  /* 0x00000000fffff984 */ /* 0x000fe20000000800 */
[----:B------:R2:W-:Y:S01]  /*2d80*/  @!P2 LDGSTS.E.BYPASS.LTC128B.128 [R29+0x11000], desc[UR6][R22.64] ;  /* 0x11000000161dafae */ /* 0x0005e2000b901d46 */
[----:B------:R-:W-:Y:S02]  /*2d90*/  @!P4 LEA.HI.X R3, R24, UR29, R17, 0x1, P1 ;  /* 0x0000001d1803cc11 */ /* 0x000fe400088f0c11 */
[----:B------:R-:W-:Y:S01]  /*2da0*/  ISETP.GE.AND P1, PT, R30, UR9, PT ;  /* 0x000000091e007c0c */ /* 0x000fe2000bf26270 */
[----:B------:R2:W-:Y:S01]  /*2db0*/  @P4 STS.128 [R29+0x13000], RZ ;  /* 0x013000ff1d004388 */ /* 0x0005e20000000c00 */
[----:B----4-:R-:W-:-:S03]  /*2dc0*/  @!P3 LEA R26, P2, R24, UR28, 0x1 ;  /* 0x0000001c181abc11 */ /* 0x010fc6000f8408ff */
        /* <DEDUP_REMOVED lines=18> */
.L_x_350:
[----:B------:R-:W-:Y:S05]  /*2ef0*/  BSYNC B0 ;  /* 0x0000000000007941 */ /* 0x000fea0003800000 */
.L_x_349:
[----:B--2-4-:R-:W-:Y:S01]  /*2f00*/  LEA R26, R19, UR4, 0x1 ;  /* 0x00000004131a7c11 */ /* 0x014fe2000f8e08ff */
[----:B------:R-:W-:Y:S04]  /*2f10*/  BSSY B0, `(.L_x_351) ;  /* 0x0000046000007945 */ /* 0x000fe80003800000 */
[----:B------:R2:W-:Y:S01]  /*2f20*/  STL [R1+0x68], R26 ;  /* 0x0000681a01007387 */ /* 0x0005e20000100800 */
[----:B------:R-:W-:Y:S05]  /*2f30*/  @!P6 BRA `(.L_x_352) ;  /* 0x000000000044e947 */ /* 0x000fea0003800000 */
[----:B------:R4:W-:Y:S04]  /*2f40*/  STS [R26], RZ ;  /* 0x000000ff1a007388 */ /* 0x0009e80000000800 */
[----:B------:R4:W-:Y:S04]  /*2f50*/  STS [R26+0x4], RZ ;  /* 0x000004ff1a007388 */ /* 0x0009e80000000800 */
        /* <DEDUP_REMOVED lines=13> */
[----:B------:R4:W-:Y:S01]  /*3030*/  STS [R26+0x600c], RZ ;  /* 0x00600cff1a007388 */ /* 0x0009e20000000800 */
[----:B------:R-:W-:Y:S05]  /*3040*/  BRA `(.L_x_353) ;  /* 0x0000000000c87947 */ /* 0x000fea0003800000 */
.L_x_352:
[----:B------:R-:W4:Y:S01]  /*3050*/  LDC.64 R2, c[0x0][0x210] ;  /* 0x00008400ff027b82 */ /* 0x000f220000000a00 */
[----:B------:R-:W-:Y:S01]  /*3060*/  IMAD.U32 R18, RZ, RZ, UR41 ;  /* 0x00000029ff127e24 */ /* 0x000fe2000f8e00ff */
[----:B------:R-:W-:Y:S01]  /*3070*/  ULDC UR9, c[0x0][0x2d0] ;  /* 0x0000b40000097ab9 */ /* 0x000fe20000000800 */
[----:B------:R-:W-:Y:S01]  /*3080*/  IMAD.U32 R19, RZ, RZ, UR39 ;  /* 0x00000027ff137e24 */ /* 0x000fe2000f8e00ff */
[----:B------:R-:W-:Y:S02]  /*3090*/  ISETP.GE.AND P1, PT, R32, UR9, PT ;  /* 0x0000000920007c0c */ /* 0x000fe4000bf26270 */
[----:B------:R-:W-:Y:S01]  /*30a0*/  ISETP.GE.AND P3, PT, R34, UR9, PT ;  /* 0x0000000922007c0c */ /* 0x000fe2000bf66270 */
[----:B------:R-:W-:Y:S01]  /*30b0*/  IMAD.WIDE.U32 R18, R15, UR24, R18 ;  /* 0x000000180f127c25 */ /* 0x000fe2000f8e0012 */
[----:B------:R-:W-:-:S04]  /*30c0*/  ISETP.GE.AND P2, PT, R31, UR9, PT ;  /* 0x000000091f007c0c */ /* 0x000fc8000bf46270 */
[----:B------:R-:W-:-:S03]  /*30d0*/  IADD3 R19, R16, R19, RZ ;  /* 0x0000001310137210 */ /* 0x000fc60007ffe0ff */
[----:B------:R-:W-:Y:S02]  /*30e0*/  IMAD.WIDE.U32 R16, R13, UR58, R18 ;  /* 0x0000003a0d107c25 */ /* 0x000fe4000f8e0012 */
[----:B---3--:R-:W-:Y:S01]  /*30f0*/  @!P1 MOV R22, R35 ;  /* 0x0000002300169202 */ /* 0x008fe20000000f00 */
[----:B------:R3:W-:Y:S01]  /*3100*/  @P1 STS [R26], RZ ;  /* 0x000000ff1a001388 */ /* 0x0007e20000000800 */
[----:B------:R-:W-:-:S03]  /*3110*/  @!P1 IMAD.MOV.U32 R23, RZ, RZ, R28 ;  /* 0x000000ffff179224 */ /* 0x000fc600078e001c */
[----:B------:R3:W-:Y:S01]  /*3120*/  @P1 STS [R26+0x4], RZ ;  /* 0x000004ff1a001388 */ /* 0x0007e20000000800 */
[----:B----4-:R-:W-:-:S03]  /*3130*/  IMAD.WIDE R18, R32, 0x2, R2 ;  /* 0x0000000220127825 */ /* 0x010fc600078e0202 */
[----:B------:R3:W-:Y:S01]  /*3140*/  @P1 STS [R26+0x8], RZ ;  /* 0x000008ff1a001388 */ /* 0x0007e20000000800 */
[----:B------:R-:W-:Y:S01]  /*3150*/  VIADD R2, R17, UR15 ;  /* 0x0000000f11027c36 */ /* 0x000fe20008000000 */
[C---:B------:R-:W-:Y:S02]  /*3160*/  LEA R18, P4, R16.reuse, R18, 0x1 ;  /* 0x0000001210127211 */ /* 0x040fe400078808ff */
[----:B------:R3:W-:Y:S02]  /*3170*/  @P1 STS [R26+0xc], RZ ;  /* 0x00000cff1a001388 */ /* 0x0007e40000000800 */
[----:B------:R-:W-:Y:S02]  /*3180*/  LEA.HI.X R19, R16, R19, R2, 0x1, P4 ;  /* 0x0000001310137211 */ /* 0x000fe400020f0c02 */
[----:B------:R-:W-:Y:S01]  /*3190*/  @!PT LDS RZ, [RZ] ;  /* 0x00000000fffff984 */ /* 0x000fe20000000800 */
[----:B------:R-:W-:Y:S01]  /*31a0*/  @!PT LDS RZ, [RZ] ;  /* 0x00000000fffff984 */ /* 0x000fe20000000800 */
[----:B------:R-:W-:Y:S01]  /*31b0*/  @!PT LDS RZ, [RZ] ;  /* 0x00000000fffff984 */ /* 0x000fe20000000800 */
[----:B------:R3:W-:Y:S01]  /*31c0*/  @!P1 LDGSTS.E.BYPASS.LTC128B.128 [R26], desc[UR6][R22.64] ;  /* 0x00000000161a9fae */ /* 0x0007e2000b901d46 */
[----:B------:R-:W-:-:S03]  /*31d0*/  ISETP.GE.AND P1, PT, R30, UR9, PT ;  /* 0x000000091e007c0c */ /* 0x000fc6000bf26270 */
[----:B------:R3:W-:Y:S04]  /*31e0*/  @P3 STS [R26+0x2000], RZ ;  /* 0x002000ff1a003388 */ /* 0x0007e80000000800 */
[----:B------:R3:W-:Y:S04]  /*31f0*/  @P3 STS [R26+0x2004], RZ ;  /* 0x002004ff1a003388 */ /* 0x0007e80000000800 */
[----:B------:R3:W-:Y:S04]  /*3200*/  @P3 STS [R26+0x2008], RZ ;  /* 0x002008ff1a003388 */ /* 0x0007e80000000800 */
[----:B------:R3:W-:Y:S04]  /*3210*/  @P3 STS [R26+0x200c], RZ ;  /* 0x00200cff1a003388 */ /* 0x0007e80000000800 */
[----:B------:R-:W-:Y:S01]  /*3220*/  @!PT LDS RZ, [RZ] ;  /* 0x00000000fffff984 */ /* 0x000fe20000000800 */
[----:B------:R-:W-:Y:S01]  /*3230*/  @!PT LDS RZ, [RZ] ;  /* 0x00000000fffff984 */ /* 0x000fe20000000800 */
[----:B------:R-:W-:Y:S01]  /*3240*/  @!PT LDS RZ, [RZ] ;  /* 0x00000000fffff984 */ /* 0x000fe20000000800 */
[----:B------:R3:W-:Y:S04]  /*3250*/  @!P3 LDGSTS.E.BYPASS.LTC128B.128 [R26+0x2000], desc[UR6][R18.64+0x80] ;  /* 0x02000080121abfae */ /* 0x0007e8000b901d46 */
        /* <DEDUP_REMOVED lines=11> */
[----:B------:R3:W-:Y:S01]  /*3310*/  @P1 STS [R26+0x600c], RZ ;  /* 0x00600cff1a001388 */ /* 0x0007e20000000800 */
[----:B------:R-:W-:Y:S05]  /*3320*/  @P1 BRA `(.L_x_353) ;  /* 0x0000000000101947 */ /* 0x000fea0003800000 */
[----:B------:R-:W-:Y:S01]  /*3330*/  @!PT LDS RZ, [RZ] ;  /* 0x00000000fffff984 */ /* 0x000fe20000000800 */
[----:B------:R-:W-:Y:S01]  /*3340*/  @!PT LDS RZ, [RZ] ;  /* 0x00000000fffff984 */ /* 0x000fe20000000800 */
[----:B------:R-:W-:Y:S01]  /*3350*/  @!PT LDS RZ, [RZ] ;  /* 0x00000000fffff984 */ /* 0x000fe20000000800 */
[----:B------:R4:W-:Y:S02]  /*3360*/  LDGSTS.E.BYPASS.LTC128B.128 [R26+0x6000], desc[UR6][R18.64+0x180] ;  /* 0x06000180121a7fae */ /* 0x0009e4000b901d46 */
.L_x_353:
[----:B------:R-:W-:Y:S05]  /*3370*/  BSYNC B0 ;  /* 0x0000000000007941 */ /* 0x000fea0003800000 */
.L_x_351:
[----:B------:R-:W-:Y:S01]  /*3380*/  UIMAD.WIDE.U32 UR28, UR24, 0x20, URZ ;  /* 0x00000020181c78a5 */ /* 0x000fe2000f8e003f */
[----:B------:R-:W-:Y:S01]  /*3390*/  BSSY B0, `(.L_x_354) ;  /* 0x0000047000007945 */ /* 0x000fe20003800000 */
[----:B------:R-:W-:-:S03]  /*33a0*/  USHF.L.U32 UR9, UR25, 0x5, URZ ;  /* 0x0000000519097899 */ /* 0x000fc6000800063f */
[----:B------:R-:W-:Y:S09]  /*33b0*/  @!P5 BRA `(.L_x_355) ;  /* 0x000000000044d947 */ /* 0x000ff20003800000 */
        /* <DEDUP_REMOVED lines=17> */
.L_x_355:
[----:B------:R-:W-:Y:S01]  /*34d0*/  ULDC UR15, c[0x0][0x2d0] ;  /* 0x0000b400000f7ab9 */ /* 0x000fe20000000800 */
[----:B------:R-:W-:Y:S01]  /*34e0*/  IMAD.U32 R2, RZ, RZ, UR24 ;  /* 0x00000018ff027e24 */ /* 0x000fe2000f8e00ff */
[----:B------:R-:W-:Y:S01]  /*34f0*/  ISETP.GE.AND P4, PT, R32, UR15, PT ;  /* 0x0000000f20007c0c */ /* 0x000fe2000bf86270 */
[----:B------:R-:W-:Y:S01]  /*3500*/  IMAD.U32 R3, RZ, RZ, UR25 ;  /* 0x00000019ff037e24 */ /* 0x000fe2000f8e00ff */
[----:B------:R-:W-:Y:S01]  /*3510*/  ISETP.GE.AND P2, PT, R31, UR15, PT ;  /* 0x0000000f1f007c0c */ /* 0x000fe2000bf46270 */
[----:B------:R-:W-:Y:S01]  /*3520*/  IMAD.U32 R13, RZ, RZ, UR9 ;  /* 0x00000009ff0d7e24 */ /* 0x000fe2000f8e00ff */
[----:B------:R-:W-:Y:S02]  /*3530*/  ISETP.GE.AND P3, PT, R34, UR15, PT ;  /* 0x0000000f22007c0c */ /* 0x000fe4000bf66270 */
[----:B------:R-:W-:-:S04]  /*3540*/  IADD3 R20, P5, R20, UR28, RZ ;  /* 0x0000001c14147c10 */ /* 0x000fc8000ffbe0ff */
[----:B------:R-:W-:-:S03]  /*3550*/  IADD3.X R13, R14, UR29, R13, P5, !PT ;  /* 0x0000001d0e0d7c10 */ /* 0x000fc6000affe40d */
[C---:B------:R-:W-:Y:S01]  /*3560*/  @!P4 LEA R16, P1, R2.reuse, R35, 0x6 ;  /* 0x000000230210c211 */ /* 0x040fe200078230ff */
[----:B------:R1:W-:Y:S03]  /*3570*/  @P4 STS [R26+0x1000], RZ ;  /* 0x001000ff1a004388 */ /* 0x0003e60000000800 */
[----:B------:R-:W-:Y:S01]  /*3580*/  @!P4 LEA.HI.X R17, R2, R28, R3, 0x6, P1 ;  /* 0x0000001c0211c211 */ /* 0x000fe200008f3403 */
[----:B------:R1:W-:Y:S01]  /*3590*/  @P4 STS [R26+0x1004], RZ ;  /* 0x001004ff1a004388 */ /* 0x0003e20000000800 */
[C---:B------:R-:W-:Y:S02]  /*35a0*/  @!P2 LEA R2, P1, R20.reuse, UR26, 0x1 ;  /* 0x0000001a1402ac11 */ /* 0x040fe4000f8208ff */
[C---:B------:R-:W-:Y:S01]  /*35b0*/  @!P3 LEA R14, P5, R20.reuse, UR26, 0x1 ;  /* 0x0000001a140ebc11 */ /* 0x040fe2000f8a08ff */
[----:B------:R1:W-:Y:S01]  /*35c0*/  @P4 STS [R26+0x1008], RZ ;  /* 0x001008ff1a004388 */ /* 0x0003e20000000800 */
[----:B------:R-:W-:-:S02]  /*35d0*/  @!P2 LEA.HI.X R3, R20, UR27, R13, 0x1, P1 ;  /* 0x0000001b1403ac11 */ /* 0x000fc400088f0c0d */
[----:B------:R-:W-:Y:S01]  /*35e0*/  ISETP.GE.AND P1, PT, R30, UR15, PT ;  /* 0x0000000f1e007c0c */ /* 0x000fe2000bf26270 */
[----:B------:R1:W-:Y:S01]  /*35f0*/  @P4 STS [R26+0x100c], RZ ;  /* 0x00100cff1a004388 */ /* 0x0003e20000000800 */
[----:B------:R-:W-:-:S03]  /*3600*/  @!P3 LEA.HI.X R15, R20, UR27, R13, 0x1, P5 ;  /* 0x0000001b140fbc11 */ /* 0x000fc6000a8f0c0d */
        /* <DEDUP_REMOVED lines=25> */
[----:B-1----:R-:W-:-:S04]  /*37a0*/  LEA R2, P1, R20, UR26, 0x1 ;  /* 0x0000001a14027c11 */ /* 0x002fc8000f8208ff */
[----:B------:R-:W-:-:S05]  /*37b0*/  LEA.HI.X R3, R20, UR27, R13, 0x1, P1 ;  /* 0x0000001b14037c11 */ /* 0x000fca00088f0c0d */
[----:B------:R-:W-:Y:S01]  /*37c0*/  @!PT LDS RZ, [RZ] ;  /* 0x00000000fffff984 */ /* 0x000fe20000000800 */
[----:B------:R-:W-:Y:S01]  /*37d0*/  @!PT LDS RZ, [RZ] ;  /* 0x00000000fffff984 */ /* 0x000fe20000000800 */
[----:B------:R-:W-:Y:S01]  /*37e0*/  @!PT LDS RZ, [RZ] ;  /* 0x00000000fffff984 */ /* 0x000fe20000000800 */
[----:B------:R1:W-:Y:S04]  /*37f0*/  LDGSTS.E.BYPASS.LTC128B.128 [R26+0x7000], desc[UR6][R2.64+0x180] ;  /* 0x07000180021a7fae */ /* 0x0003e8000b901d46 */
.L_x_356:
[----:B------:R-:W-:Y:S05]  /*3800*/  BSYNC B0 ;  /* 0x0000000000007941 */ /* 0x000fea0003800000 */
.L_x_354:
[----:B------:R-:W5:Y:S01]  /*3810*/  LDL R84, [R1+0x4] ;  /* 0x0000040001547983 */ /* 0x000f620000100800 */
[----:B------:R-:W-:Y:S01]  /*3820*/  UIADD3 UR15, -UR32, UR10, URZ ;  /* 0x0000000a200f7290 */ /* 0x000fe2000fffe13f */
[----:B-1----:R-:W-:Y:S01]  /*3830*/  IMAD.U32 R2, RZ, RZ, UR20 ;  /* 0x00000014ff027e24 */ /* 0x002fe2000f8e00ff */
[----:B------:R-:W-:Y:S01]  /*3840*/  USHF.R.S32.HI UR9, URZ, 0x1f, UR32 ;  /* 0x0000001f3f097899 */ /* 0x000fe20008011420 */
[----:B------:R-:W-:Y:S01]  /*3850*/  BSSY B0, `(.L_x_357) ;  /* 0x0000044000007945 */ /* 0x000fe20003800000 */
[----:B------:R-:W-:Y:S01]  /*3860*/  ULDC.64 UR24, c[0x0][0x260] ;  /* 0x0000980000187ab9 */ /* 0x000fe20000000a00 */
[----:B------:R-:W-:Y:S01]  /*3870*/  IMAD.WIDE.U32 R14, R2, UR32, R32 ;  /* 0x00000020020e7c25 */ /* 0x000fe2000f8e0020 */
[----:B------:R-:W-:Y:S01]  /*3880*/  ISETP.GE.AND P3, PT, R6, UR15, PT ;  /* 0x0000000f06007c0c */ /* 0x000fe2000bf66270 */
[----:B------:R-:W-:Y:S02]  /*3890*/  UIMAD UR19, UR9, UR20, URZ ;  /* 0x00000014091372a4 */ /* 0x000fe4000f8e023f */
[----:B------:R-:W-:Y:S01]  /*38a0*/  IMAD R13, R4, UR24, RZ ;  /* 0x00000018040d7c24 */ /* 0x000fe2000f8e02ff */
[----:B---34-:R-:W-:Y:S01]  /*38b0*/  IADD3 R18, P1, R14, UR30, RZ ;  /* 0x0000001e0e127c10 */ /* 0x018fe2000ff3e0ff */
[----:B------:R-:W-:-:S02]  /*38c0*/  UIMAD UR19, UR32, UR21, UR19 ;  /* 0x00000015201372a4 */ /* 0x000fc4000f8e0213 */
[----:B------:R-:W-:-:S04]  /*38d0*/  IMAD R14, R10, UR25, R13 ;  /* 0x000000190a0e7c24 */ /* 0x000fc8000f8e020d */
[----:B------:R-:W-:Y:S02]  /*38e0*/  IMAD.U32 R2, RZ, RZ, UR19 ;  /* 0x00000013ff027e24 */ /* 0x000fe4000f8e00ff */
[----:B------:R1:W-:Y:S03]  /*38f0*/  @P3 STS.128 [R29+0x18000], RZ ;  /* 0x018000ff1d003388 */ /* 0x0003e60000000c00 */
[----:B------:R-:W-:Y:S01]  /*3900*/  IADD3.X R19, R15, UR33, R2, P1, !PT ;  /* 0x000000210f137c10 */ /* 0x000fe20008ffe402 */
[----:B------:R1:W-:Y:S04]  /*3910*/  @P3 STS.128 [R29+0x1a000], RZ ;  /* 0x01a000ff1d003388 */ /* 0x0003e80000000c00 */
[----:B------:R1:W-:Y:S01]  /*3920*/  @P3 STS.128 [R29+0x1c000], RZ ;  /* 0x01c000ff1d003388 */ /* 0x0003e20000000c00 */
[----:B------:R-:W-:-:S03]  /*3930*/  IMAD.WIDE.U32 R18, R10, UR24, R18 ;  /* 0x000000180a127c25 */ /* 0x000fc6000f8e0012 */
[----:B------:R1:W-:Y:S02]  /*3940*/  @P3 STS.128 [R29+0x1e000], RZ ;  /* 0x01e000ff1d003388 */ /* 0x0003e40000000c00 */
[----:B------:R-:W-:Y:S02]  /*3950*/  IADD3 R13, R19, R14, RZ ;  /* 0x0000000e130d7210 */ /* 0x000fe40007ffe0ff */
[C---:B-----5:R-:W-:Y:S02]  /*3960*/  IADD3 R3, R84.reuse, 0x8, RZ ;  /* 0x0000000854037810 */ /* 0x060fe40007ffe0ff */
[----:B------:R-:W-:Y:S02]  /*3970*/  ISETP.GE.AND P6, PT, R84, UR8, PT ;  /* 0x0000000854007c0c */ /* 0x000fe4000bfc6270 */
[----:B------:R-:W-:Y:S01]  /*3980*/  ISETP.GE.AND P5, PT, R3, UR8, PT ;  /* 0x0000000803007c0c */ /* 0x000fe2000bfa6270 */
[----:B-1----:R-:W-:-:S12]  /*3990*/  @P3 BRA `(.L_x_358) ;  /* 0x0000000000bc3947 */ /* 0x002fd80003800000 */
        /* <DEDUP_REMOVED lines=18> */
[----:B-1----:R-:W-:-:S04]  /*3ac0*/  IMAD.WIDE R20, R32, 0x2, R20 ;  /* 0x0000000220147825 */ /* 0x002fc800078e0214 */
[----:B------:R-:W-:-:S04]  /*3ad0*/  IMAD.WIDE.U32 R22, R10, UR24, R22 ;  /* 0x000000180a167c25 */ /* 0x000fc8000f8e0016 */
[----:B------:R-:W-:Y:S01]  /*3ae0*/  IMAD.IADD R15, R14, 0x1, R23 ;  /* 0x000000010e0f7824 */ /* 0x000fe200078e0217 */
[----:B---3--:R-:W-:-:S04]  /*3af0*/  @!P2 LEA R2, P1, R24, R2, 0x1 ;  /* 0x000000021802a211 */ /* 0x008fc800078208ff */
[----:B------:R-:W-:Y:S02]  /*3b00*/  @!P2 LEA.HI.X R3, R24, R3, R16, 0x1, P1 ;  /* 0x000000031803a211 */ /* 0x000fe400008f0c10 */
[----:B------:R-:W-:-:S03]  /*3b10*/  LEA R16, P1, R22, R20, 0x1 ;  /* 0x0000001416107211 */ /* 0x000fc600078208ff */
[----:B------:R-:W-:Y:S01]  /*3b20*/  @!PT LDS RZ, [RZ] ;  /* 0x00000000fffff984 */ /* 0x000fe20000000800 */
[----:B------:R-:W-:Y:S01]  /*3b30*/  @!PT LDS RZ, [RZ] ;  /* 0x00000000fffff984 */ /* 0x000fe20000000800 */
[----:B------:R-:W-:Y:S01]  /*3b40*/  @!PT LDS RZ, [RZ] ;  /* 0x00000000fffff984 */ /* 0x000fe20000000800 */
[----:B------:R4:W-:Y:S01]  /*3b50*/  @!P2 LDGSTS.E.BYPASS.LTC128B.128 [R29+0x18000], desc[UR6][R2.64] ;  /* 0x18000000021dafae */ /* 0x0009e2000b901d46 */
[----:B------:R-:W-:Y:S02]  /*3b60*/  ISETP.GE.AND P2, PT, R31, UR8, PT ;  /* 0x000000081f007c0c */ /* 0x000fe4000bf46270 */
[----:B------:R-:W-:Y:S01]  /*3b70*/  LEA.HI.X R17, R22, R21, R15, 0x1, P1 ;  /* 0x0000001516117211 */ /* 0x000fe200008f0c0f */
[----:B------:R4:W-:Y:S01]  /*3b80*/  @P4 STS.128 [R29+0x1a000], RZ ;  /* 0x01a000ff1d004388 */ /* 0x0009e20000000c00 */
[----:B------:R-:W-:-:S03]  /*3b90*/  ISETP.GE.AND P1, PT, R30, UR8, PT ;  /* 0x000000081e007c0c */ /* 0x000fc6000bf26270 */
[----:B------:R-:W-:Y:S01]  /*3ba0*/  @!PT LDS RZ, [RZ] ;  /* 0x00000000fffff984 */ /* 0x000fe20000000800 */
[----:B------:R-:W-:Y:S01]  /*3bb0*/  @!PT LDS RZ, [RZ] ;  /* 0x00000000fffff984 */ /* 0x000fe20000000800 */
[----:B------:R-:W-:Y:S01]  /*3bc0*/  @!PT LDS RZ, [RZ] ;  /* 0x00000000fffff984 */ /* 0x000fe20000000800 */
[----:B------:R4:W-:Y:S06]  /*3bd0*/  @!P4 LDGSTS.E.BYPASS.LTC128B.128 [R29+0x1a000], desc[UR6][R16.64+0x80] ;  /* 0x1a000080101dcfae */ /* 0x0009ec000b901d46 */
        /* <DEDUP_REMOVED lines=11> */
.L_x_358:
[----:B------:R-:W-:Y:S05]  /*3c90*/  BSYNC B0 ;  /* 0x0000000000007941 */ /* 0x000fea0003800000 */
.L_x_357:
        /* <DEDUP_REMOVED lines=11> */
[----:B------:R-:W-:Y:S01]  /*3d50*/  IMAD.U32 R22, RZ, RZ, UR30 ;  /* 0x0000001eff167e24 */ /* 0x000fe2000f8e00ff */
[----:B-1--4-:R-:W-:Y:S01]  /*3d60*/  IADD3 R16, P1, R12, 0x20, RZ ;  /* 0x000000200c107810 */ /* 0x012fe20007f3e0ff */
[----:B------:R-:W-:Y:S01]  /*3d70*/  IMAD.MOV.U32 R19, RZ, RZ, R13 ;  /* 0x000000ffff137224 */ /* 0x000fe200078e000d */
[----:B------:R-:W-:-:S03]  /*3d80*/  MOV R23, UR33 ;  /* 0x0000002100177c02 */ /* 0x000fc60008000f00 */
[----:B------:R-:W-:Y:S02]  /*3d90*/  IMAD.X R15, RZ, RZ, R11, P1 ;  /* 0x000000ffff0f7224 */ /* 0x000fe400008e060b */
[----:B------:R-:W-:-:S04]  /*3da0*/  IMAD.WIDE.U32 R22, R16, UR20, R22 ;  /* 0x0000001410167c25 */ /* 0x000fc8000f8e0016 */
[----:B------:R-:W1:Y:S01]  /*3db0*/  @!P2 LDC.64 R2, c[0x0][0x218] ;  /* 0x00008600ff02ab82 */ /* 0x000e620000000a00 */
[----:B------:R-:W-:Y:S01]  /*3dc0*/  IMAD R15, R15, UR20, RZ ;  /* 0x000000140f0f7c24 */ /* 0x000fe2000f8e02ff */
[----:B------:R4:W-:Y:S03]  /*3dd0*/  @P2 STS.128 [R29+0x19000], RZ ;  /* 0x019000ff1d002388 */ /* 0x0009e60000000c00 */
[----:B------:R-:W-:Y:S01]  /*3de0*/  IMAD R15, R16, UR21, R15 ;  /* 0x00000015100f7c24 */ /* 0x000fe2000f8e020f */
[----:B------:R-:W-:-:S03]  /*3df0*/  IADD3 R16, P1, R6, 0x20, RZ ;  /* 0x0000002006107810 */ /* 0x000fc60007f3e0ff */
[----:B------:R-:W-:Y:S01]  /*3e00*/  IMAD.IADD R23, R23, 0x1, R15 ;  /* 0x0000000117177824 */ /* 0x000fe200078e020f */
[----:B------:R-:W-:Y:S01]  /*3e10*/  IADD3.X R15, RZ, R7, RZ, P1, !PT ;  /* 0x00000007ff0f7210 */ /* 0x000fe20000ffe4ff */
[----:B-----5:R-:W-:-:S04]  /*3e20*/  IMAD.WIDE R20, R32, 0x2, R20 ;  /* 0x0000000220147825 */ /* 0x020fc800078e0214 */
[----:B------:R-:W-:-:S04]  /*3e30*/  IMAD.WIDE.U32 R22, R10, UR24, R22 ;  /* 0x000000180a167c25 */ /* 0x000fc8000f8e0016 */
[----:B------:R-:W-:Y:S01]  /*3e40*/  IMAD R15, R15, UR20, RZ ;  /* 0x000000140f0f7c24 */ /* 0x000fe2000f8e02ff */
[----:B------:R-:W-:Y:S01]  /*3e50*/  IADD3 R13, R14, R23, RZ ;  /* 0x000000170e0d7210 */ /* 0x000fe20007ffe0ff */
[----:B------:R-:W-:Y:S01]  /*3e60*/  IMAD.WIDE.U32 R18, R16, UR20, R18 ;  /* 0x0000001410127c25 */ /* 0x000fe2000f8e0012 */
[----:B------:R-:W-:-:S03]  /*3e70*/  LEA R20, P1, R22, R20, 0x1 ;  /* 0x0000001416147211 */ /* 0x000fc600078208ff */
[----:B------:R-:W-:Y:S01]  /*3e80*/  IMAD R15, R16, UR21, R15 ;  /* 0x00000015100f7c24 */ /* 0x000fe2000f8e020f */
[----:B------:R-:W-:Y:S02]  /*3e90*/  LEA.HI.X R21, R22, R21, R13, 0x1, P1 ;  /* 0x0000001516157211 */ /* 0x000fe400008f0c0d */
[----:B-1----:R-:W-:Y:S01]  /*3ea0*/  @!P2 LEA R2, P1, R18, R2, 0x1 ;  /* 0x000000021202a211 */ /* 0x002fe200078208ff */
[----:B------:R-:W-:-:S05]  /*3eb0*/  IMAD.IADD R15, R19, 0x1, R15 ;  /* 0x00000001130f7824 */ /* 0x000fca00078e020f */
[----:B------:R-:W-:Y:S02]  /*3ec0*/  @!P2 LEA.HI.X R3, R18, R3, R15, 0x1, P1 ;  /* 0x000000031203a211 */ /* 0x000fe400008f0c0f */
[----:B------:R-:W-:-:S03]  /*3ed0*/  ISETP.GE.AND P1, PT, R34, UR8, PT ;  /* 0x0000000822007c0c */ /* 0x000fc6000bf26270 */
        /* <DEDUP_REMOVED lines=9> */
[----:B------:R4:W-:Y:S01]  /*3f70*/  @!P1 LDGSTS.E.BYPASS.LTC128B.128 [R29+0x1b000], desc[UR6][R20.64+0x80] ;  /* 0x1b000080141d9fae */ /* 0x0009e2000b901d46 */
[----:B------:R-:W-:-:S03]  /*3f80*/  ISETP.GE.AND P1, PT, R30, UR8, PT ;  /* 0x000000081e007c0c */ /* 0x000fc6000bf26270 */
[----:B------:R4:W-:Y:S04]  /*3f90*/  @P2 STS.128 [R29+0x1d000], RZ ;  /* 0x01d000ff1d002388 */ /* 0x0009e80000000c00 */
[----:B------:R-:W-:Y:S01]  /*3fa0*/  @!PT LDS RZ, [RZ] ;  /* 0x00000000fffff984 */ /* 0x000fe20000000800 */
[----:B------:R-:W-:Y:S01]  /*3fb0*/  @!PT LDS RZ, [RZ] ;  /* 0x00000000fffff984 */ /* 0x000fe20000000800 */
[----:B------:R-:W-:Y:S01]  /*3fc0*/  @!PT LDS RZ, [RZ] ;  /* 0x00000000fffff984 */ /* 0x000fe20000000800 */
[----:B------:R4:W-:Y:S06]  /*3fd0*/  @!P2 LDGSTS.E.BYPASS.LTC128B.128 [R29+0x1d000], desc[UR6][R20.64+0x100] ;  /* 0x1d000100141dafae */ /* 0x0009ec000b901d46 */
[----:B------:R4:W-:Y:S01]  /*3fe0*/  @P1 STS.128 [R29+0x1f000], RZ ;  /* 0x01f000ff1d001388 */ /* 0x0009e20000000c00 */
[----:B------:R-:W-:Y:S05]  /*3ff0*/  @P1 BRA `(.L_x_360) ;  /* 0x0000000000101947 */ /* 0x000fea0003800000 */
[----:B------:R-:W-:Y:S01]  /*4000*/  @!PT LDS RZ, [RZ] ;  /* 0x00000000fffff984 */ /* 0x000fe20000000800 */
[----:B------:R-:W-:Y:S01]  /*4010*/  @!PT LDS RZ, [RZ] ;  /* 0x00000000fffff984 */ /* 0x000fe20000000800 */
[----:B------:R-:W-:Y:S01]  /*4020*/  @!PT LDS RZ, [RZ] ;  /* 0x00000000fffff984 */ /* 0x000fe20000000800 */
[----:B------:R1:W-:Y:S02]  /*4030*/  LDGSTS.E.BYPASS.LTC128B.128 [R29+0x1f000], desc[UR6][R20.64+0x180] ;  /* 0x1f000180141d7fae */ /* 0x0003e4000b901d46 */
.L_x_360:
[----:B------:R-:W-:Y:S05]  /*4040*/  BSYNC B0 ;  /* 0x0000000000007941 */ /* 0x000fea0003800000 */
.L_x_359:
[----:B------:R-:W-:Y:S01]  /*4050*/  IMAD.MOV.U32 R28, RZ, RZ, 0x7f800000 ;  /* 0x7f800000ff1c7424 */ /* 0x000fe200078e00ff */
[----:B------:R-:W-:Y:S01]  /*4060*/  MOV R27, 0x7f800000 ;  /* 0x7f800000001b7802 */ /* 0x000fe20000000f00 */
[----:B------:R-:W-:Y:S01]  /*4070*/  UIMAD UR8, UR9, UR22, URZ ;  /* 0x00000016090872a4 */ /* 0x000fe2000f8e023f */
[----:B------:R2:W-:Y:S01]  /*4080*/  @P3 STS.128 [R29+0x20000], RZ ;  /* 0x020000ff1d003388 */ /* 0x0005e20000000c00 */
[----:B------:R-:W-:Y:S01]  /*4090*/  IMAD.WIDE.U32 R14, R5, UR32, R32 ;  /* 0x00000020050e7c25 */ /* 0x000fe2000f8e0020 */
[----:B----4-:R-:W-:Y:S01]  /*40a0*/  SHF.R.S32.HI R2, RZ, 0x1f, R84 ;  /* 0x0000001fff027819 */ /* 0x010fe20000011454 */
[----:B------:R-:W-:Y:S01]  /*40b0*/  UIMAD UR8, UR32, UR23, UR8 ;  /* 0x00000017200872a4 */ /* 0x000fe2000f8e0208 */
[----:B------:R2:W-:Y:S01]  /*40c0*/  @P3 STS.128 [R29+0x22000], RZ ;  /* 0x022000ff1d003388 */ /* 0x0005e20000000c00 */
[----:B------:R-:W-:Y:S01]  /*40d0*/  IMAD.SHL.U32 R18, R84, 0x4, RZ ;  /* 0x0000000454127824 */ /* 0x000fe200078e00ff */
[----:B-1----:R-:W-:Y:S01]  /*40e0*/  IADD3 R16, P1, R14, UR31, RZ ;  /* 0x0000001f0e107c10 */ /* 0x002fe2000ff3e0ff */
[----:B------:R-:W-:Y:S01]  /*40f0*/  BSSY B0, `(.L_x_361) ;  /* 0x000003f000007945 */ /* 0x000fe20003800000 */
[----:B------:R2:W-:Y:S01]  /*4100*/  STL [R1+0x60], R28 ;  /* 0x0000601c01007387 */ /* 0x0005e20000100800 */
[----:B------:R-:W-:Y:S01]  /*4110*/  MOV R3, UR8 ;  /* 0x0000000800037c02 */ /* 0x000fe20008000f00 */
[----:B------:R-:W-:Y:S01]  /*4120*/  ULDC.64 UR8, c[0x0][0x268] ;  /* 0x00009a0000087ab9 */ /* 0x000fe20000000a00 */
[----:B------:R-:W-:Y:S01]  /*4130*/  IADD3 R18, P2, R18, UR12, RZ ;  /* 0x0000000c12127c10 */ /* 0x000fe2000ff5e0ff */
[----:B------:R2:W-:Y:S01]  /*4140*/  @P3 STS.128 [R29+0x24000], RZ ;  /* 0x024000ff1d003388 */ /* 0x0005e20000000c00 */
[----:B------:R-:W-:Y:S01]  /*4150*/  IADD3.X R17, R15, UR36, R3, P1, !PT ;  /* 0x000000240f117c10 */ /* 0x000fe20008ffe403 */
[----:B------:R-:W-:Y:S01]  /*4160*/  IMAD R13, R4, UR8, RZ ;  /* 0x00000008040d7c24 */ /* 0x000fe2000f8e02ff */
[----:B------:R-:W-:Y:S01]  /*4170*/  SHF.L.U64.HI R3, R84, 0x2, R2 ;  /* 0x0000000254037819 */ /* 0x000fe20000010202 */
[----:B------:R2:W-:Y:S02]  /*4180*/  STL [R1+0x64], R27 ;  /* 0x0000641b01007387 */ /* 0x0005e40000100800 */
[C---:B------:R-:W-:Y:S01]  /*4190*/  IMAD R13, R10.reuse, UR9, R13 ;  /* 0x000000090a0d7c24 */ /* 0x040fe2000f8e020d */
[----:B------:R-:W-:Y:S01]  /*41a0*/  IADD3.X R19, R3, UR11, RZ, P2, !PT ;  /* 0x0000000b03137c10 */ /* 0x000fe200097fe4ff */
[----:B------:R2:W-:Y:S01]  /*41b0*/  @P3 STS.128 [R29+0x26000], RZ ;  /* 0x026000ff1d003388 */ /* 0x0005e20000000c00 */
[----:B------:R-:W-:-:S04]  /*41c0*/  IMAD.WIDE.U32 R16, R10, UR8, R16 ;  /* 0x000000080a107c25 */ /* 0x000fc8000f8e0010 */
        /* <DEDUP_REMOVED lines=11> */
[----:B------:R-:W4:Y:S01]  /*4280*/  @!P2 LDC.64 R4, c[0x0][0x220] ;  /* 0x00008800ff04ab82 */ /* 0x000f220000000a00 */
        /* <DEDUP_REMOVED lines=9> */
[----:B------:R-:W-:Y:S01]  /*4320*/  IMAD.WIDE.U32 R22, R10, UR8, R22 ;  /* 0x000000080a167c25 */ /* 0x000fe2000f8e0016 */
[----:B----4-:R-:W-:-:S04]  /*4330*/  @!P2 LEA R4, P1, R24, R4, 0x1 ;  /* 0x000000041804a211 */ /* 0x010fc800078208ff */
[----:B------:R-:W-:Y:S01]  /*4340*/  @!P2 LEA.HI.X R5, R24, R5, R14, 0x1, P1 ;  /* 0x000000051805a211 */ /* 0x000fe200008f0c0e */
[----:B------:R-:W-:Y:S01]  /*4350*/  IMAD.IADD R14, R13, 0x1, R23 ;  /* 0x000000010d0e7824 */ /* 0x000fe200078e0217 */
        /* <DEDUP_REMOVED lines=24> */
.L_x_362:
[----:B------:R-:W-:Y:S05]  /*44e0*/  BSYNC B0 ;  /* 0x0000000000007941 */ /* 0x000fea0003800000 */
.L_x_361:
[----:B------:R1:W-:Y:S01]  /*44f0*/  @P4 STS.128 [R29+0x21000], RZ ;  /* 0x021000ff1d004388 */ /* 0x0003e20000000c00 */
[----:B------:R-:W-:Y:S03]  /*4500*/  BSSY B0, `(.L_x_363) ;  /* 0x0000037000007945 */ /* 0x000fe60003800000 */
[----:B------:R1:W-:Y:S04]  /*4510*/  @P4 STS.128 [R29+0x23000], RZ ;  /* 0x023000ff1d004388 */ /* 0x0003e80000000c00 */
[----:B------:R1:W-:Y:S04]  /*4520*/  @P4 STS.128 [R29+0x25000], RZ ;  /* 0x025000ff1d004388 */ /* 0x0003e80000000c00 */
[----:B------:R1:W-:Y:S01]  /*4530*/  @P4 STS.128 [R29+0x27000], RZ ;  /* 0x027000ff1d004388 */ /* 0x0003e20000000c00 */
[----:B------:R-:W-:Y:S05]  /*4540*/  @P4 BRA `(.L_x_364) ;  /* 0x0000000000c84947 */ /* 0x000fea0003800000 */
[----:B------:R-:W-:Y:S01]  /*4550*/  ULDC UR9, c[0x0][0x2d0] ;  /* 0x0000b40000097ab9 */ /* 0x000fe20000000800 */
[----:B------:R-:W-:Y:S01]  /*4560*/  IADD3 R6, P3, R6, 0x20, RZ ;  /* 0x0000002006067810 */ /* 0x000fe20007f7e0ff */
[----:B-1--4-:R-:W1:Y:S01]  /*4570*/  LDC.64 R20, c[0x0][0x220] ;  /* 0x00008800ff147b82 */ /* 0x012e620000000a00 */
[----:B------:R-:W-:Y:S01]  /*4580*/  ISETP.GE.AND P1, PT, R32, UR9, PT ;  /* 0x0000000920007c0c */ /* 0x000fe2000bf26270 */
[----:B------:R-:W-:Y:S01]  /*4590*/  IMAD.U32 R14, RZ, RZ, UR31 ;  /* 0x0000001fff0e7e24 */ /* 0x000fe2000f8e00ff */
[----:B------:R-:W-:Y:S01]  /*45a0*/  IADD3 R12, P2, R12, 0x20, RZ ;  /* 0x000000200c0c7810 */ /* 0x000fe20007f5e0ff */
[----:B------:R-:W-:Y:S01]  /*45b0*/  IMAD.X R7, RZ, RZ, R7, P3 ;  /* 0x000000ffff077224 */ /* 0x000fe200018e0607 */
[----:B------:R-:W-:Y:S02]  /*45c0*/  MOV R17, R3 ;  /* 0x0000000300117202 */ /* 0x000fe40000000f00 */
[----:B------:R-:W-:Y:S01]  /*45d0*/  MOV R15, UR36 ;  /* 0x00000024000f7c02 */ /* 0x000fe20008000f00 */
[----:B------:R-:W-:Y:S01]  /*45e0*/  IMAD.X R11, RZ, RZ, R11, P2 ;  /* 0x000000ffff0b7224 */ /* 0x000fe200010e060b */
[----:B------:R-:W-:Y:S01]  /*45f0*/  ISETP.GE.AND P3, PT, R34, UR9, PT ;  /* 0x0000000922007c0c */ /* 0x000fe2000bf66270 */
[----:B------:R-:W-:-:S02]  /*4600*/  IMAD R7, R7, UR22, RZ ;  /* 0x0000001607077c24 */ /* 0x000fc4000f8e02ff */
[----:B------:R-:W-:Y:S02]  /*4610*/  IMAD R11, R11, UR22, RZ ;  /* 0x000000160b0b7c24 */ /* 0x000fe4000f8e02ff */
[----:B------:R-:W4:Y:S01]  /*4620*/  @!P1 LDC.64 R4, c[0x0][0x220] ;  /* 0x00008800ff049b82 */ /* 0x000f220000000a00 */
[C---:B------:R-:W-:Y:S01]  /*4630*/  IMAD.WIDE.U32 R16, R6.reuse, UR22, R16 ;  /* 0x0000001606107c25 */ /* 0x040fe2000f8e0010 */
[----:B------:R1:W-:Y:S03]  /*4640*/  @P1 STS.128 [R29+0x21000], RZ ;  /* 0x021000ff1d001388 */ /* 0x0003e60000000c00 */
[----:B------:R-:W-:Y:S02]  /*4650*/  IMAD R7, R6, UR23, R7 ;  /* 0x0000001706077c24 */ /* 0x000fe4000f8e0207 */
[----:B------:R-:W-:-:S04]  /*4660*/  IMAD.WIDE.U32 R14, R12, UR22, R14 ;  /* 0x000000160c0e7c25 */ /* 0x000fc8000f8e000e */
[----:B------:R-:W-:Y:S02]  /*4670*/  IMAD R11, R12, UR23, R11 ;  /* 0x000000170c0b7c24 */ /* 0x000fe4000f8e020b */
[----:B-1----:R-:W-:-:S04]  /*4680*/  IMAD.WIDE R20, R32, 0x2, R20 ;  /* 0x0000000220147825 */ /* 0x002fc800078e0214 */
[----:B------:R-:W-:Y:S02]  /*4690*/  IMAD.IADD R15, R15, 0x1, R11 ;  /* 0x000000010f0f7824 */ /* 0x000fe400078e020b */
[----:B------:R-:W-:Y:S01]  /*46a0*/  IMAD.WIDE.U32 R10, R10, UR8, R14 ;  /* 0x000000080a0a7c25 */ /* 0x000fe2000f8e000e */
[----:B----4-:R-:W-:-:S03]  /*46b0*/  @!P1 LEA R6, P2, R16, R4, 0x1 ;  /* 0x0000000410069211 */ /* 0x010fc600078408ff */
[----:B------:R-:W-:Y:S01]  /*46c0*/  IMAD.IADD R13, R13, 0x1, R11 ;  /* 0x000000010d0d7824 */ /* 0x000fe200078e020b */
[----:B------:R-:W-:-:S04]  /*46d0*/  IADD3 R4, R17, R7, RZ ;  /* 0x0000000711047210 */ /* 0x000fc80007ffe0ff */
[----:B------:R-:W-:Y:S02]  /*46e0*/  @!P1 LEA.HI.X R7, R16, R5, R4, 0x1, P2 ;  /* 0x0000000510079211 */ /* 0x000fe400010f0c04 */
[----:B------:R-:W-:Y:S02]  /*46f0*/  ISETP.GE.AND P2, PT, R31, UR9, PT ;  /* 0x000000091f007c0c */ /* 0x000fe4000bf46270 */
[----:B------:R-:W-:Y:S01]  /*4700*/  LEA R4, P4, R10, R20, 0x1 ;  /* 0x000000140a047211 */ /* 0x000fe200078808ff */
[----:B------:R-:W-:Y:S01]  /*4710*/  @!PT LDS RZ, [RZ] ;  /* 0x00000000fffff984 */ /* 0x000fe20000000800 */
[----:B------:R-:W-:Y:S01]  /*4720*/  @!PT LDS RZ, [RZ] ;  /* 0x00000000fffff984 */ /* 0x000fe20000000800 */
[----:B------:R-:W-:Y:S01]  /*4730*/  @!PT LDS RZ, [RZ] ;  /* 0x00000000fffff984 */ /* 0x000fe20000000800 */
[----:B------:R1:W-:Y:S01]  /*4740*/  @!P1 LDGSTS.E.BYPASS.LTC128B.128 [R29+0x21000], desc[UR6][R6.64] ;  /* 0x21000000061d9fae */ /* 0x0003e2000b901d46 */
[----:B------:R-:W-:Y:S02]  /*4750*/  ISETP.GE.AND P1, PT, R30, UR9, PT ;  /* 0x000000091e007c0c */ /* 0x000fe4000bf26270 */
        /* <DEDUP_REMOVED lines=17> */
.L_x_364:
[----:B------:R-:W-:Y:S05]  /*4870*/  BSYNC B0 ;  /* 0x0000000000007941 */ /* 0x000fea0003800000 */
.L_x_363:
[----:B------:R-:W-:Y:S02]  /*4880*/  IMAD.MOV.U32 R3, RZ, RZ, R27 ;  /* 0x000000ffff037224 */ /* 0x000fe400078e001b */
[----:B-1--4-:R-:W-:Y:S01]  /*4890*/  IMAD.MOV.U32 R4, RZ, RZ, R28 ;  /* 0x000000ffff047224 */ /* 0x012fe200078e001c */
[----:B------:R-:W-:Y:S01]  /*48a0*/  LEA.HI R6, R8, R9, RZ, 0x4 ;  /* 0x0000000908067211 */ /* 0x000fe200078f20ff */
[----:B------:R-:W0:Y:S01]  /*48b0*/  LDGDEPBAR ;  /* 0x00000000000079af */ /* 0x000e220000000000 */
[C---:B------:R-:W-:Y:S01]  /*48c0*/  VIADD R5, R84.reuse, 0x1 ;  /* 0x0000000154057836 */ /* 0x040fe20000000000 */
[----:B------:R-:W-:Y:S01]  /*48d0*/  ULDC UR19, c[0x0][0x2d0] ;  /* 0x0000b40000137ab9 */ /* 0x000fe20000000800 */
[----:B------:R-:W-:Y:S01]  /*48e0*/  IMAD.MOV.U32 R242, RZ, RZ, 0x20 ;  /* 0x00000020fff27424 */ /* 0x000fe200078e00ff */
[----:B------:R-:W4:Y:S01]  /*48f0*/  @!P5 LDG.E R3, desc[UR6][R18.64+0x20] ;  /* 0x000020061203d981 */ /* 0x000f22000c1e1900 */
[----:B------:R-:W-:Y:S01]  /*4900*/  IMAD.MOV.U32 R241, RZ, RZ, 0x40 ;  /* 0x00000040fff17424 */ /* 0x000fe200078e00ff */
[----:B------:R-:W-:Y:S01]  /*4910*/  SHF.L.U64.HI R2, R84, 0x2, R2 ;  /* 0x0000000254027819 */ /* 0x000fe20000010202 */
[----:B------:R-:W-:Y:S01]  /*4920*/  UIADD3 UR20, UR37, 0x40, UR32 ;  /* 0x0000004025147890 */ /* 0x000fe2000fffe020 */
[----:B------:R-:W5:Y:S01]  /*4930*/  @!P6 LDG.E R4, desc[UR6][R18.64] ;  /* 0x000000061204e981 */ /* 0x000f62000c1e1900 */
[----:B------:R-:W-:-:S02]  /*4940*/  LOP3.LUT R6, R6, 0xfffffff0, RZ, 0xc0, !PT ;  /* 0xfffffff006067812 */ /* 0x000fc400078ec0ff */
[----:B------:R-:W-:Y:S02]  /*4950*/  CS2R R190, SRZ ;  /* 0x0000000000be7805 */ /* 0x000fe4000001ff00 */
[----:B------:R-:W-:Y:S02]  /*4960*/  CS2R R188, SRZ ;  /* 0x0000000000bc7805 */ /* 0x000fe4000001ff00 */
[----:B------:R-:W-:Y:S02]  /*4970*/  CS2R R194, SRZ ;  /* 0x0000000000c27805 */ /* 0x000fe4000001ff00 */
[----:B------:R-:W-:Y:S01]  /*4980*/  CS2R R192, SRZ ;  /* 0x0000000000c07805 */ /* 0x000fe2000001ff00 */
[----:B------:R-:W-:Y:S01]  /*4990*/  IMAD.IADD R6, R9, 0x1, -R6 ;  /* 0x0000000109067824 */ /* 0x000fe200078e0a06 */
        /* <DEDUP_REMOVED lines=53> */
[----:B--23--:R-:W-:Y:S02]  /*4cf0*/  CS2R R28, SRZ ;  /* 0x00000000001c7805 */ /* 0x00cfe4000001ff00 */
[----:B------:R-:W-:Y:S02]  /*4d00*/  CS2R R34, SRZ ;  /* 0x0000000000227805 */ /* 0x000fe4000001ff00 */
[----:B------:R-:W-:-:S02]  /*4d10*/  CS2R R32, SRZ ;  /* 0x0000000000207805 */ /* 0x000fc4000001ff00 */
[----:B------:R-:W-:Y:S02]  /*4d20*/  CS2R R24, SRZ ;  /* 0x0000000000187805 */ /* 0x000fe4000001ff00 */
[----:B------:R-:W-:Y:S02]  /*4d30*/  CS2R R22, SRZ ;  /* 0x0000000000167805 */ /* 0x000fe4000001ff00 */
[----:B------:R-:W-:Y:S01]  /*4d40*/  CS2R R20, SRZ ;  /* 0x0000000000147805 */ /* 0x000fe2000001ff00 */
[----:B------:R-:W-:Y:S01]  /*4d50*/  UIADD3 UR20, UR20, -UR10, URZ ;  /* 0x8000000a14147290 */ /* 0x000fe2000fffe03f */
[----:B------:R-:W-:Y:S01]  /*4d60*/  ULDC UR21, c[0x0][0x2dc] ;  /* 0x0000b70000157ab9 */ /* 0x000fe20000000800 */
[----:B------:R-:W-:Y:S01]  /*4d70*/  ULDC UR15, c[0x0][0x2ec] ;  /* 0x0000bb00000f7ab9 */ /* 0x000fe20000000800 */
[----:B----4-:R1:W-:Y:S04]  /*4d80*/  @!P5 STL [R1+0x64], R3 ;  /* 0x000064030100d387 */ /* 0x0103e80000100800 */
[----:B-----5:R2:W-:Y:S01]  /*4d90*/  @!P6 STL [R1+0x60], R4 ;  /* 0x000060040100e387 */ /* 0x0205e20000100800 */
[----:B-1----:R-:W-:-:S04]  /*4da0*/  SHF.R.S32.HI R3, RZ, 0x1f, R6 ;  /* 0x0000001fff037819 */ /* 0x002fc80000011406 */
[----:B------:R-:W-:-:S04]  /*4db0*/  LEA.HI R3, R3, R6, RZ, 0x3 ;  /* 0x0000000603037211 */ /* 0x000fc800078f18ff */
[----:B------:R-:W-:Y:S01]  /*4dc0*/  LOP3.LUT R3, R3, 0xfffffff8, RZ, 0xc0, !PT ;  /* 0xfffffff803037812 */ /* 0x000fe200078ec0ff */
[----:B--2---:R-:W-:-:S04]  /*4dd0*/  IMAD.U32 R4, RZ, RZ, UR37 ;  /* 0x00000025ff047e24 */ /* 0x004fc8000f8e00ff */
[----:B------:R-:W-:Y:S01]  /*4de0*/  IMAD.IADD R3, R6, 0x1, -R3 ;  /* 0x0000000106037824 */ /* 0x000fe200078e0a03 */
[----:B------:R-:W-:-:S04]  /*4df0*/  IADD3 R4, R5, UR10, -R4 ;  /* 0x0000000a05047c10 */ /* 0x000fc8000fffe804 */
[----:B------:R-:W-:Y:S01]  /*4e00*/  R2P PR, R3, 0x6 ;  /* 0x0000000603007804 */ /* 0x000fe20000000000 */
[----:B------:R1:W-:Y:S01]  /*4e10*/  STL [R1+0x44], R4 ;  /* 0x0000440401007387 */ /* 0x0003e20000100800 */
[----:B------:R-:W-:Y:S02]  /*4e20*/  VIADD R3, R252, 0x4000 ;  /* 0x00004000fc037836 */ /* 0x000fe40000000000 */
[----:B------:R-:W-:Y:S01]  /*4e30*/  IMAD.MOV.U32 R6, RZ, RZ, R26 ;  /* 0x000000ffff067224 */ /* 0x000fe200078e001a */
[----:B------:R-:W-:Y:S01]  /*4e40*/  SEL R242, R242, 0xffffffe0, !P1 ;  /* 0xffffffe0f2f27807 */ /* 0x000fe20004800000 */
[----:B------:R-:W-:Y:S01]  /*4e50*/  IMAD.SHL.U32 R5, R84, 0x4, RZ ;  /* 0x0000000454057824 */ /* 0x000fe200078e00ff */
[----:B------:R-:W-:Y:S02]  /*4e60*/  SEL R241, R241, 0xffffffc0, !P2 ;  /* 0xffffffc0f1f17807 */ /* 0x000fe40005000000 */
[----:B------:R-:W-:Y:S01]  /*4e70*/  SEL R244, R3, R252, !P0 ;  /* 0x000000fc03f47207 */ /* 0x000fe20004000000 */
[----:B------:R-:W-:Y:S01]  /*4e80*/  IMAD.IADD R240, R245, 0x1, R242 ;  /* 0x00000001f5f07824 */ /* 0x000fe200078e02f2 */
[----:B------:R-:W-:Y:S01]  /*4e90*/  STL [R1+0x5c], R6 ;  /* 0x00005c0601007387 */ /* 0x000fe20000100800 */
[----:B------:R-:W-:-:S02]  /*4ea0*/  CS2R R26, SRZ ;  /* 0x00000000001a7805 */ /* 0x000fc4000001ff00 */
[----:B------:R-:W-:Y:S01]  /*4eb0*/  LEA R244, R244, UR4, 0x1 ;  /* 0x00000004f4f47c11 */ /* 0x000fe2000f8e08ff */
[----:B------:R-:W-:Y:S01]  /*4ec0*/  STL [R1+0x2c], R5 ;  /* 0x00002c0501007387 */ /* 0x000fe20000100800 */
[----:B------:R-:W-:Y:S02]  /*4ed0*/  IMAD.IADD R3, R241, 0x1, R240 ;  /* 0x00000001f1037824 */ /* 0x000fe400078e02f0 */
[----:B-1----:R-:W-:Y:S01]  /*4ee0*/  VIADD R4, R251, 0x4000 ;  /* 0x00004000fb047836 */ /* 0x002fe20000000000 */
[----:B------:R1:W-:Y:S04]  /*4ef0*/  STL [R1+0x30], R2 ;  /* 0x0000300201007387 */ /* 0x0003e80000100800 */
[----:B------:R-:W-:-:S04]  /*4f00*/  SEL R243, R4, R251, !P0 ;  /* 0x000000fb04f37207 */ /* 0x000fc80004000000 */
[----:B------:R-:W-:Y:S01]  /*4f10*/  LEA R243, R243, UR4, 0x1 ;  /* 0x00000004f3f37c11 */ /* 0x000fe2000f8e08ff */
[----:B-1----:R-:W-:-:S07]  /*4f20*/  IMAD.IADD R2, R245, 0x1, R241 ;  /* 0x00000001f5027824 */ /* 0x002fce00078e02f1 */
.L_x_367:
[----:B------:R-:W0:Y:S01]  /*4f30*/  LDGDEPBAR ;  /* 0x00000000000079af */ /* 0x000e220000000000 */
[C---:B------:R-:W-:Y:S01]  /*4f40*/  IMAD.IADD R118, R244.reuse, 0x1, R242 ;  /* 0x00000001f4767824 */ /* 0x040fe200078e02f2 */
[----:B------:R-:W-:Y:S01]  /*4f50*/  USHF.L.U32 UR8, UR5, 0x6, URZ ;  /* 0x0000000605087899 */ /* 0x000fe2000800063f */
[----:B------:R-:W-:Y:S01]  /*4f60*/  IMAD.IADD R117, R244, 0x1, R241 ;  /* 0x00000001f4757824 */ /* 0x000fe200078e02f1 */
[----:B------:R-:W2:Y:S01]  /*4f70*/  LDL R121, [R1] ;  /* 0x0000000001797983 */ /* 0x000ea20000100800 */
[----:B------:R-:W-:Y:S01]  /*4f80*/  IMAD.U32 R130, RZ, RZ, UR17 ;  /* 0x00000011ff827e24 */ /* 0x000fe2000f8e00ff */
[----:B------:R-:W-:Y:S01]  /*4f90*/  IADD3 R116, R118, R241, RZ ;  /* 0x000000f176747210 */ /* 0x000fe20007ffe0ff */
[----:B------:R-:W-:Y:S01]  /*4fa0*/  UISETP.GE.AND UP0, UPT, UR8, UR20, UPT ;  /* 0x000000140800728c */ /* 0x000fe2000bf06270 */
[----:B------:R-:W3:Y:S01]  /*4fb0*/  LDL R122, [R1+0x44] ;  /* 0x00004400017a7983 */ /* 0x000ee20000100800 */
[----:B------:R-:W-:Y:S02]  /*4fc0*/  USHF.L.U32 UR9, UR17, 0x6, URZ ;  /* 0x0000000611097899 */ /* 0x000fe4000800063f */
[----:B------:R-:W-:Y:S01]  /*4fd0*/  UISETP.GT.AND UP3, UPT, UR5, UR16, UPT ;  /* 0x000000100500728c */ /* 0x000fe2000bf64270 */
[----:B------:R-:W4:Y:S01]  /*4fe0*/  LDL R119, [R1+0x60] ;  /* 0x0000600001777983 */ /* 0x000f220000100800 */
[----:B------:R-:W-:Y:S03]  /*4ff0*/  UIADD3 UR9, UR9, 0x40, URZ ;  /* 0x0000004009097890 */ /* 0x000fe6000fffe03f */
[----:B------:R-:W4:Y:S01]  /*5000*/  LDL R120, [R1+0x64] ;  /* 0x0000640001787983 */ /* 0x000f220000100800 */
[----:B------:R-:W-:Y:S03]  /*5010*/  UISETP.LT.AND UP0, UPT, UR9, UR10, UP0 ;  /* 0x0000000a0900728c */ /* 0x000fe60008701270 */
[----:B------:R-:W4:Y:S03]  /*5020*/  LDL R207, [R1+0x1c] ;  /* 0x00001c0001cf7983 */ /* 0x000f260000100800 */
[----:B------:R-:W-:Y:S01]  /*5030*/  PLOP3.LUT P0, PT, PT, PT, UP0, 0x80, 0x0 ;  /* 0x000000000000781c */ /* 0x000fe20003f0f008 */
[----:B------:R-:W4:Y:S04]  /*5040*/  LDL R209, [R1+0x2c] ;  /* 0x00002c0001d17983 */ /* 0x000f280000100800 */
[----:B------:R-:W4:Y:S01]  /*5050*/  LDL R208, [R1+0x30] ;  /* 0x0000300001d07983 */ /* 0x000f220000100800 */
[----:B------:R-:W-:Y:S04]  /*5060*/  DEPBAR.LE SB0, 0x0 ;  /* 0x000080000000791a */ /* 0x000fe80000000000 */
[----:B------:R-:W-:Y:S06]  /*5070*/  BAR.SYNC.DEFER_BLOCKING 0x0 ;  /* 0x0000000000007b1d */ /* 0x000fec0000010000 */
[----:B------:R-:W-:Y:S04]  /*5080*/  LDSM.16.M88.4 R84, [R244] ;  /* 0x00000000f454783b */ /* 0x000fe80000000200 */
[----:B------:R-:W1:Y:S04]  /*5090*/  LDSM.16.M88.4 R88, [R250+UR4+0x18000] ;  /* 0x01800004fa58783b */ /* 0x000e680008000200 */
[----:B------:R-:W1:Y:S04]  /*50a0*/  LDSM.16.M88.4 R92, [R250+UR4+0x18800] ;  /* 0x01880004fa5c783b */ /* 0x000e680008000200 */
[----:B------:R-:W-:Y:S04]  /*50b0*/  LDSM.16.M88.4 R96, [R118] ;  /* 0x000000007660783b */ /* 0x000fe80000000200 */
[----:B------:R-:W1:Y:S04]  /*50c0*/  LDSM.16.M88.4 R100, [R249] ;  /* 0x00000000f964783b */ /* 0x000e680000000200 */
[----:B------:R-:W1:Y:S04]  /*50d0*/  LDSM.16.M88.4 R104, [R249+0x800] ;  /* 0x00080000f968783b */ /* 0x000e680000000200 */
[----:B------:R-:W-:Y:S04]  /*50e0*/  LDSM.16.M88.4 R108, [R117] ;  /* 0x00000000756c783b */ /* 0x000fe80000000200 */
[----:B------:R-:W1:Y:S02]  /*50f0*/  LDSM.16.M88.4 R112, [R248] ;  /* 0x00000000f870783b */ /* 0x000e640000000200 */
[C---:B-1----:R-:W-:Y:S06]  /*5100*/  HMMA.16816.F32 R4, R84.reuse, R88, RZ ;  /* 0x000000585404723c */ /* 0x042fec00000018ff */
[C---:B------:R-:W-:Y:S01]  /*5110*/  HMMA.16816.F32 R8, R84.reuse, R90, RZ ;  /* 0x0000005a5408723c */ /* 0x040fe200000018ff */
[----:B------:R-:W-:Y:S05]  /*5120*/  LDSM.16.M88.4 R88, [R116] ;  /* 0x000000007458783b */ /* 0x000fea0000000200 */
[C---:B------:R-:W-:Y:S06]  /*5130*/  HMMA.16816.F32 R12, R84.reuse, R92, RZ ;  /* 0x0000005c540c723c */ /* 0x040fec00000018ff */
[----:B------:R-:W-:Y:S01]  /*5140*/  HMMA.16816.F32 R16, R84, R94, RZ ;  /* 0x0000005e5410723c */ /* 0x000fe200000018ff */
[----:B------:R-:W1:Y:S04]  /*5150*/  LDSM.16.M88.4 R84, [R248+0x800] ;  /* 0x00080000f854783b */ /* 0x000e680000000200 */
[----:B------:R-:W1:Y:S01]  /*5160*/  LDSM.16.M88.4 R92, [R247] ;  /* 0x00000000f75c783b */ /* 0x000e620000000200 */
[C---:B------:R-:W-:Y:S06]  /*5170*/  HMMA.16816.F32 R4, R96.reuse, R100, R4 ;  /* 0x000000646004723c */ /* 0x040fec0000001804 */
[C---:B------:R-:W-:Y:S01]  /*5180*/  HMMA.16816.F32 R8, R96.reuse, R102, R8 ;  /* 0x000000666008723c */ /* 0x040fe20000001808 */
[----:B------:R-:W-:Y:S05]  /*5190*/  LDSM.16.M88.4 R100, [R244+0x2000] ;  /* 0x00200000f464783b */ /* 0x000fea0000000200 */
[C---:B------:R-:W-:Y:S06]  /*51a0*/  HMMA.16816.F32 R12, R96.reuse, R104, R12 ;  /* 0x00000068600c723c */ /* 0x040fec000000180c */
[----:B------:R-:W-:Y:S01]  /*51b0*/  HMMA.16816.F32 R16, R96, R106, R16 ;  /* 0x0000006a6010723c */ /* 0x000fe20000001810 */
[----:B------:R-:W1:Y:S04]  /*51c0*/  LDSM.16.M88.4 R96, [R247+0x800] ;  /* 0x00080000f760783b */ /* 0x000e680000000200 */
[----:B------:R-:W1:Y:S01]  /*51d0*/  LDSM.16.M88.4 R104, [R250+UR4+0x1a000] ;  /* 0x01a00004fa68783b */ /* 0x000e620008000200 */
[C---:B------:R-:W-:Y:S06]  /*51e0*/  HMMA.16816.F32 R4, R108.reuse, R112, R4 ;  /* 0x000000706c04723c */ /* 0x040fec0000001804 */
[C---:B------:R-:W-:Y:S01]  /*51f0*/  HMMA.16816.F32 R8, R108.reuse, R114, R8 ;  /* 0x000000726c08723c */ /* 0x040fe20000001808 */
[----:B------:R-:W-:Y:S05]  /*5200*/  LDSM.16.M88.4 R112, [R249+0x2000] ;  /* 0x00200000f970783b */ /* 0x000fea0000000200 */
[C---:B-1----:R-:W-:Y:S06]  /*5210*/  HMMA.16816.F32 R12, R108.reuse, R84, R12 ;  /* 0x000000546c0c723c */ /* 0x042fec000000180c */
[----:B------:R-:W-:Y:S01]  /*5220*/  HMMA.16816.F32 R16, R108, R86, R16 ;  /* 0x000000566c10723c */ /* 0x000fe20000001810 */
[----:B------:R-:W1:Y:S04]  /*5230*/  LDSM.16.M88.4 R84, [R250+UR4+0x1a800] ;  /* 0x01a80004fa54783b */ /* 0x000e680008000200 */
[----:B------:R-:W1:Y:S01]  /*5240*/  LDSM.16.M88.4 R108, [R118+0x2000] ;  /* 0x00200000766c783b */ /* 0x000e620000000200 */
[C---:B------:R-:W-:Y:S06]  /*5250*/  HMMA.16816.F32 R4, R88.reuse, R92, R4 ;  /* 0x0000005c5804723c */ /* 0x040fec0000001804 */
[C---:B------:R-:W-:Y:S01]  /*5260*/  HMMA.16816.F32 R8, R88.reuse, R94, R8 ;  /* 0x0000005e5808723c */ /* 0x040fe20000001808 */
[----:B------:R-:W-:Y:S05]  /*5270*/  LDSM.16.M88.4 R92, [R117+0x2000] ;  /* 0x00200000755c783b */ /* 0x000fea0000000200 */
[C---:B------:R-:W-:Y:S06]  /*5280*/  HMMA.16816.F32 R12, R88.reuse, R96, R12 ;  /* 0x00000060580c723c */ /* 0x040fec000000180c */
[----:B------:R-:W-:Y:S01]  /*5290*/  HMMA.16816.F32 R16, R88, R98, R16 ;  /* 0x000000625810723c */ /* 0x000fe20000001810 */
[----:B------:R-:W1:Y:S04]  /*52a0*/  LDSM.16.M88.4 R88, [R249+0x2800] ;  /* 0x00280000f958783b */ /* 0x000e680000000200 */
[----:B------:R-:W1:Y:S01]  /*52b0*/  LDSM.16.M88.4 R96, [R248+0x2000] ;  /* 0x00200000f860783b */ /* 0x000e620000000200 */
[C---:B------:R-:W-:Y:S06]  /*52c0*/  HMMA.16816.F32 R4, R100.reuse, R104, R4 ;  /* 0x000000686404723c */ /* 0x040fec0000001804 */
[C---:B------:R-:W-:Y:S01]  /*52d0*/  HMMA.16816.F32 R8, R100.reuse, R106, R8 ;  /* 0x0000006a6408723c */ /* 0x040fe20000001808 */
[----:B------:R-:W-:Y:S05]  /*52e0*/  LDSM.16.M88.4 R104, [R247+0x2000] ;  /* 0x00200000f768783b */ /* 0x000fea0000000200 */
[C---:B-1----:R-:W-:Y:S06]  /*52f0*/  HMMA.16816.F32 R12, R100.reuse, R84, R12 ;  /* 0x00000054640c723c */ /* 0x042fec000000180c */
[----:B------:R-:W-:Y:S01]  /*5300*/  HMMA.16816.F32 R16, R100, R86, R16 ;  /* 0x000000566410723c */ /* 0x000fe20000001810 */
[----:B------:R-:W1:Y:S04]  /*5310*/  LDSM.16.M88.4 R84, [R248+0x2800] ;  /* 0x00280000f854783b */ /* 0x000e680000000200 */
[----:B------:R-:W1:Y:S01]  /*5320*/  LDSM.16.M88.4 R100, [R116+0x2000] ;  /* 0x002000007464783b */ /* 0x000e620000000200 */
[C---:B------:R-:W-:Y:S06]  /*5330*/  HMMA.16816.F32 R4, R108.reuse, R112, R4 ;  /* 0x000000706c04723c */ /* 0x040fec0000001804 */
[C---:B------:R-:W-:Y:S01]  /*5340*/  HMMA.16816.F32 R8, R108.reuse, R114, R8 ;  /* 0x000000726c08723c */ /* 0x040fe20000001808 */
[----:B------:R-:W-:Y:S05]  /*5350*/  LDSM.16.M88.4 R112, [R250+UR4+0x1c000] ;  /* 0x01c00004fa70783b */ /* 0x000fea0008000200 */
        /* <DEDUP_REMOVED lines=14> */
[C---:B------:R-:W-:Y:S06]  /*5440*/  HMMA.16816.F32 R12, R100.reuse, R88, R12 ;  /* 0x00000058640c723c */ /* 0x040fec000000180c */
[----:B------:R-:W-:Y:S01]  /*5450*/  HMMA.16816.F32 R16, R100, R90, R16 ;  /* 0x0000005a6410723c */ /* 0x000fe20000001810 */
[----:B------:R-:W4:Y:S04]  /*5460*/  LDSM.16.M88.4 R88, [R249+0x4800] ;  /* 0x00480000f958783b */ /* 0x000f280000000200 */
[----:B------:R-:W4:Y:S01]  /*5470*/  LDSM.16.M88.4 R100, [R117+0x4000] ;  /* 0x004000007564783b */ /* 0x000f220000000200 */
[C---:B------:R-:W-:Y:S06]  /*5480*/  HMMA.16816.F32 R4, R108.reuse, R112, R4 ;  /* 0x000000706c04723c */ /* 0x040fec0000001804 */
[C---:B------:R-:W-:Y:S01]  /*5490*/  HMMA.16816.F32 R8, R108.reuse, R114, R8 ;  /* 0x000000726c08723c */ /* 0x040fe20000001808 */
[----:B------:R-:W-:Y:S04]  /*54a0*/  LDSM.16.M88.4 R112, [R247+0x4000] ;  /* 0x00400000f770783b */ /* 0x000fe80000000200 */
[----:B--2---:R-:W-:Y:S01]  /*54b0*/  @!P0 LEA R130, R130, R121, 0x6 ;  /* 0x0000007982828211 */ /* 0x004fe200078e30ff */
[C---:B-1----:R-:W-:Y:S01]  /*54c0*/  HMMA.16816.F32 R12, R108.reuse, R84, R12 ;  /* 0x000000546c0c723c */ /* 0x042fe2000000180c */
[----:B------:R-:W-:Y:S04]  /*54d0*/  IMAD.MOV.U32 R121, RZ, RZ, 0x8 ;  /* 0x00000008ff797424 */ /* 0x000fe800078e00ff */
[----:B---3--:R-:W-:Y:S01]  /*54e0*/  @!P0 VIADD R197, R122, UR8 ;  /* 0x000000087ac58c36 */ /* 0x008fe20008000000 */
[----:B------:R-:W-:Y:S01]  /*54f0*/  HMMA.16816.F32 R16, R108, R86, R16 ;  /* 0x000000566c10723c */ /* 0x000fe20000001810 */
[----:B------:R-:W1:Y:S02]  /*5500*/  LDSM.16.M88.4 R84, [R248+0x4800] ;  /* 0x00480000f854783b */ /* 0x000e640000000200 */
[----:B----4-:R-:W-:Y:S02]  /*5510*/  FSETP.NEU.FTZ.AND P1, PT, R119, -INF , PT ;  /* 0xff8000007700780b */ /* 0x010fe40003f3d000 */
[----:B------:R-:W2:Y:S01]  /*5520*/  LDSM.16.M88.4 R108, [R116+0x4000] ;  /* 0x00400000746c783b */ /* 0x000ea20000000200 */
[C---:B------:R-:W-:Y:S05]  /*5530*/  HMMA.16816.F32 R4, R92.reuse, R96, R4 ;  /* 0x000000605c04723c */ /* 0x040fea0000001804 */
[C---:B------:R-:W-:Y:S01]  /*5540*/  @!P0 VIADD R122, R130.reuse, 0x1 ;  /* 0x00000001827a8836 */ /* 0x040fe20000000000 */
[C---:B------:R-:W-:Y:S01]  /*5550*/  HMMA.16816.F32 R8, R92.reuse, R98, R8 ;  /* 0x000000625c08723c */ /* 0x040fe20000001808 */
[----:B------:R-:W-:Y:S04]  /*5560*/  LDSM.16.M88.4 R96, [R250+UR4+0x1e000] ;  /* 0x01e00004fa60783b */ /* 0x000fe80008000200 */
[C---:B------:R-:W-:Y:S01]  /*5570*/  @!P0 VIMNMX R131, R197.reuse, UR10, PT ;  /* 0x0000000ac5838c48 */ /* 0x040fe2000bfe0100 */
[C---:B------:R-:W-:Y:S03]  /*5580*/  HMMA.16816.F32 R12, R92.reuse, R88, R12 ;  /* 0x000000585c0c723c */ /* 0x040fe6000000180c */
[C---:B------:R-:W-:Y:S02]  /*5590*/  @!P0 ISETP.GE.AND P2, PT, R130.reuse, R131, PT ;  /* 0x000000838200820c */ /* 0x040fe40003f46270 */
[----:B------:R-:W-:Y:S01]  /*55a0*/  @!P0 VIADDMNMX R197, R197, R121, UR10, PT ;  /* 0x0000000ac5c58e46 */ /* 0x000fe2000b800179 */
[----:B------:R-:W-:Y:S01]  /*55b0*/  HMMA.16816.F32 R16, R92, R90, R16 ;  /* 0x0000005a5c10723c */ /* 0x000fe20000001810 */
[----:B------:R-:W3:Y:S04]  /*55c0*/  LDSM.16.M88.4 R88, [R247+0x4800] ;  /* 0x00480000f758783b */ /* 0x000ee80000000200 */
[----:B------:R-:W4:Y:S01]  /*55d0*/  LDSM.16.M88.4 R92, [R244+0x6000] ;  /* 0x00600000f45c783b */ /* 0x000f220000000200 */
[C---:B------:R-:W-:Y:S05]  /*55e0*/  HMMA.16816.F32 R4, R100.reuse, R104, R4 ;  /* 0x000000686404723c */ /* 0x040fea0000001804 */
[C---:B------:R-:W-:Y:S01]  /*55f0*/  @!P0 IADD3 R124, R130.reuse, 0x8, RZ ;  /* 0x00000008827c8810 */ /* 0x040fe20007ffe0ff */
[C---:B------:R-:W-:Y:S01]  /*5600*/  HMMA.16816.F32 R8, R100.reuse, R106, R8 ;  /* 0x0000006a6408723c */ /* 0x040fe20000001808 */
[----:B------:R-:W-:Y:S04]  /*5610*/  LDSM.16.M88.4 R104, [R249+0x6000] ;  /* 0x00600000f968783b */ /* 0x000fe80000000200 */
[C---:B------:R-:W-:Y:S01]  /*5620*/  @!P0 VIADD R126, R130.reuse, 0x9 ;  /* 0x00000009827e8836 */ /* 0x040fe20000000000 */
[C---:B-1----:R-:W-:Y:S05]  /*5630*/  HMMA.16816.F32 R12, R100.reuse, R84, R12 ;  /* 0x00000054640c723c */ /* 0x042fea000000180c */
[C---:B------:R-:W-:Y:S01]  /*5640*/  @!P0 IADD3 R128, R130.reuse, 0x10, RZ ;  /* 0x0000001082808810 */ /* 0x040fe20007ffe0ff */
[----:B------:R-:W-:Y:S01]  /*5650*/  HMMA.16816.F32 R16, R100, R86, R16 ;  /* 0x000000566410723c */ /* 0x000fe20000001810 */
[----:B------:R-:W1:Y:S04]  /*5660*/  LDSM.16.M88.4 R84, [R250+UR4+0x1e800] ;  /* 0x01e80004fa54783b */ /* 0x000e680008000200 */
[----:B------:R4:W1:Y:S01]  /*5670*/  LDSM.16.M88.4 R100, [R118+0x6000] ;  /* 0x006000007664783b */ /* 0x0008620000000200 */
[C---:B--2---:R-:W-:Y:S05]  /*5680*/  HMMA.16816.F32 R4, R108.reuse, R112, R4 ;  /* 0x000000706c04723c */ /* 0x044fea0000001804 */
[C---:B------:R-:W-:Y:S01]  /*5690*/  @!P0 VIADD R200, R130.reuse, 0x11 ;  /* 0x0000001182c88836 */ /* 0x040fe20000000000 */
[C---:B------:R-:W-:Y:S01]  /*56a0*/  HMMA.16816.F32 R8, R108.reuse, R114, R8 ;  /* 0x000000726c08723c */ /* 0x040fe20000001808 */
[----:B------:R-:W-:Y:S04]  /*56b0*/  LDSM.16.M88.4 R112, [R248+0x6000] ;  /* 0x00600000f870783b */ /* 0x000fe80000000200 */
[----:B------:R-:W-:Y:S01]  /*56c0*/  @!P0 VIADD R202, R130, 0x19 ;  /* 0x0000001982ca8836 */ /* 0x000fe20000000000 */
[C---:B---3--:R-:W-:Y:S05]  /*56d0*/  HMMA.16816.F32 R12, R108.reuse, R88, R12 ;  /* 0x000000586c0c723c */ /* 0x048fea000000180c */
[----:B------:R-:W-:Y:S01]  /*56e0*/  FMUL.FTZ R196, R119, 1.4426950216293334961 ;  /* 0x3fb8aa3b77c47820 */ /* 0x000fe20000410000 */
[----:B------:R-:W-:Y:S01]  /*56f0*/  HMMA.16816.F32 R16, R108, R90, R16 ;  /* 0x0000005a6c10723c */ /* 0x000fe20000001810 */
[----:B------:R2:W-:Y:S04]  /*5700*/  LDSM.16.M88.4 R108, [R117+0x6000] ;  /* 0x00600000756c783b */ /* 0x0005e80000000200 */
[----:B----4-:R-:W3:Y:S01]  /*5710*/  LDL R118, [R1+0x28] ;  /* 0x0000280001767983 */ /* 0x010ee20000100800 */
[C---:B------:R-:W-:Y:S03]  /*5720*/  HMMA.16816.F32 R4, R92.reuse, R96, R4 ;  /* 0x000000605c04723c */ /* 0x040fe60000001804 */
[----:B------:R-:W4:Y:S02]  /*5730*/  LDSM.16.M88.4 R88, [R249+0x6800] ;  /* 0x00680000f958783b */ /* 0x000f240000000200 */
[----:B------:R-:W-:Y:S01]  /*5740*/  FSEL R196, R196, RZ, P1 ;  /* 0x000000ffc4c47208 */ /* 0x000fe20000800000 */
[C---:B------:R-:W-:Y:S01]  /*5750*/  HMMA.16816.F32 R8, R92.reuse, R98, R8 ;  /* 0x000000625c08723c */ /* 0x040fe20000001808 */
[----:B------:R-:W-:Y:S02]  /*5760*/  LDSM.16.M88.4 R96, [R247+0x6000] ;  /* 0x00600000f760783b */ /* 0x000fe40000000200 */
[----:B------:R-:W-:Y:S02]  /*5770*/  @!P0 ISETP.GE.AND P1, PT, R122, R131, PT ;  /* 0x000000837a00820c */ /* 0x000fe40003f26270 */
[----:B------:R-:W-:Y:S01]  /*5780*/  FMUL.FTZ R198, R120, 1.4426950216293334961 ;  /* 0x3fb8aa3b78c67820 */ /* 0x000fe20000410000 */
[C---:B-1----:R-:W-:Y:S06]  /*5790*/  HMMA.16816.F32 R12, R92.reuse, R84, R12 ;  /* 0x000000545c0c723c */ /* 0x042fec000000180c */
[----:B------:R-:W-:Y:S01]  /*57a0*/  HMMA.16816.F32 R16, R92, R86, R16 ;  /* 0x000000565c10723c */ /* 0x000fe20000001810 */
[----:B------:R1:W-:Y:S04]  /*57b0*/  LDSM.16.M88.4 R92, [R116+0x6000] ;  /* 0x00600000745c783b */ /* 0x0003e80000000200 */
[----:B--2---:R-:W2:Y:S01]  /*57c0*/  LDL R117, [R1+0x48] ;  /* 0x0000480001757983 */ /* 0x004ea20000100800 */
[C---:B------:R-:W-:Y:S03]  /*57d0*/  HMMA.16816.F32 R4, R100.reuse, R104, R4 ;  /* 0x000000686404723c */ /* 0x040fe60000001804 */
[----:B------:R-:W4:Y:S03]  /*57e0*/  LDSM.16.M88.4 R84, [R248+0x6800] ;  /* 0x00680000f854783b */ /* 0x000f260000000200 */
[C---:B------:R-:W-:Y:S01]  /*57f0*/  HMMA.16816.F32 R8, R100.reuse, R106, R8 ;  /* 0x0000006a6408723c */ /* 0x040fe20000001808 */
[----:B-1----:R-:W2:Y:S05]  /*5800*/  LDL R116, [R1+0x20] ;  /* 0x0000200001747983 */ /* 0x002eaa0000100800 */
[C---:B----4-:R-:W-:Y:S06]  /*5810*/  HMMA.16816.F32 R12, R100.reuse, R88, R12 ;  /* 0x00000058640c723c */ /* 0x050fec000000180c */
[----:B------:R-:W-:Y:S06]  /*5820*/  HMMA.16816.F32 R16, R100, R90, R16 ;  /* 0x0000005a6410723c */ /* 0x000fec0000001810 */
[C---:B------:R-:W-:Y:S06]  /*5830*/  HMMA.16816.F32 R4, R108.reuse, R112, R4 ;  /* 0x000000706c04723c */ /* 0x040fec0000001804 */
[C---:B------:R-:W-:Y:S06]  /*5840*/  HMMA.16816.F32 R8, R108.reuse, R114, R8 ;  /* 0x000000726c08723c */ /* 0x040fec0000001808 */
[C---:B------:R-:W-:Y:S05]  /*5850*/  HMMA.16816.F32 R12, R108.reuse, R84, R12 ;  /* 0x000000546c0c723c */ /* 0x040fea000000180c */
[----:B------:R-:W-:Y:S01]  /*5860*/  LEA R115, R252, UR4, 0x1 ;  /* 0x00000004fc737c11 */ /* 0x000fe2000f8e08ff */
[----:B------:R-:W-:Y:S01]  /*5870*/  HMMA.16816.F32 R16, R108, R86, R16 ;  /* 0x000000566c10723c */ /* 0x000fe20000001810 */
[----:B------:R-:W1:Y:S04]  /*5880*/  LDSM.16.M88.4 R84, [R247+0x6800] ;  /* 0x00680000f754783b */ /* 0x000e680000000200 */
[C---:B------:R-:W-:Y:S01]  /*5890*/  IMAD.IADD R113, R241.reuse, 0x1, R115 ;  /* 0x00000001f1717824 */ /* 0x040fe200078e0273 */
[C---:B------:R-:W-:Y:S05]  /*58a0*/  HMMA.16816.F32 R4, R92.reuse, R96, R4 ;  /* 0x000000605c04723c */ /* 0x040fea0000001804 */
[----:B------:R-:W-:Y:S01]  /*58b0*/  IADD3 R114, R242, R115, RZ ;  /* 0x00000073f2727210 */ /* 0x000fe20007ffe0ff */
[C---:B------:R-:W-:Y:S05]  /*58c0*/  HMMA.16816.F32 R8, R92.reuse, R98, R8 ;  /* 0x000000625c08723c */ /* 0x040fea0000001808 */
[----:B------:R-:W-:Y:S11]  /*58d0*/  IADD3 R112, R241, R114, RZ ;  /* 0x00000072f1707210 */ /* 0x000ff60007ffe0ff */
[----:B------:R-:W-:Y:S02]  /*58e0*/  @!UPT UIADD3 URZ, URZ, URZ, URZ ;  /* 0x0000003f3f3ff290 */ /* 0x000fe4000fffe03f */
[----:B------:R-:W-:Y:S02]  /*58f0*/  @!P0 FSEL R5, R5, -INF , !P1 ;  /* 0xff80000005058808 */ /* 0x000fe40004800000 */
[----:B------:R-:W-:Y:S02]  /*5900*/  FSETP.NEU.FTZ.AND P1, PT, R120, -INF , PT ;  /* 0xff8000007800780b */ /* 0x000fe40003f3d000 */
[----:B------:R-:W-:Y:S01]  /*5910*/  @!P0 FSEL R4, R4, -INF , !P2 ;  /* 0xff80000004048808 */ /* 0x000fe20005000000 */
[--C-:B------:R-:W-:Y:S01]  /*5920*/  FFMA.FTZ R120, R5, UR15, -R196.reuse ;  /* 0x0000000f05787c23 */ /* 0x100fe200080108c4 */
[----:B------:R-:W-:Y:S02]  /*5930*/  FSEL R198, R198, RZ, P1 ;  /* 0x000000ffc6c67208 */ /* 0x000fe40000800000 */
[-C--:B------:R-:W-:Y:S01]  /*5940*/  @!P0 ISETP.GE.AND P1, PT, R122, R197.reuse, PT ;  /* 0x000000c57a00820c */ /* 0x080fe20003f26270 */
[----:B------:R-:W-:Y:S01]  /*5950*/  FFMA.FTZ R119, R4, UR15, -R196 ;  /* 0x0000000f04777c23 */ /* 0x000fe200080108c4 */
[----:B------:R-:W-:Y:S01]  /*5960*/  @!P0 ISETP.GE.AND P2, PT, R130, R197, PT ;  /* 0x000000c58200820c */ /* 0x000fe20003f46270 */
[C---:B-1----:R-:W-:Y:S01]  /*5970*/  HMMA.16816.F32 R12, R92.reuse, R84, R12 ;  /* 0x000000545c0c723c */ /* 0x042fe2000000180c */
[----:B------:R-:W-:Y:S02]  /*5980*/  MUFU.EX2 R120, R120 ;  /* 0x0000007800787308 */ /* 0x000fe40000000800 */
[----:B------:R-:W-:Y:S02]  /*5990*/  @!P0 FSEL R7, R7, -INF , !P1 ;  /* 0xff80000007078808 */ /* 0x000fe40004800000 */
[-C--:B------:R-:W-:Y:S01]  /*59a0*/  @!P0 ISETP.GE.AND P1, PT, R124, R131.reuse, PT ;  /* 0x000000837c00820c */ /* 0x080fe20003f26270 */
[----:B------:R-:W-:Y:S05]  /*59b0*/  HMMA.16816.F32 R16, R92, R86, R16 ;  /* 0x000000565c10723c */ /* 0x000fea0000001810 */
[----:B------:R-:W1:Y:S01]  /*59c0*/  MUFU.EX2 R119, R119 ;  /* 0x0000007700777308 */ /* 0x000e620000000800 */
[----:B------:R-:W-:Y:S01]  /*59d0*/  @!P0 FSEL R8, R8, -INF , !P1 ;  /* 0xff80000008088808 */ /* 0x000fe20004800000 */
[----:B------:R-:W-:Y:S01]  /*59e0*/  FFMA.FTZ R122, R7, UR15, -R198 ;  /* 0x0000000f077a7c23 */ /* 0x000fe200080108c6 */
[----:B------:R-:W-:Y:S04]  /*59f0*/  @!P0 ISETP.GE.AND P1, PT, R126, R131, PT ;  /* 0x000000837e00820c */ /* 0x000fe80003f26270 */
[----:B------:R-:W-:Y:S01]  /*5a00*/  @!P0 FSEL R9, R9, -INF , !P1 ;  /* 0xff80000009098808 */ /* 0x000fe20004800000 */
[--C-:B------:R-:W-:Y:S01]  /*5a10*/  FFMA.FTZ R123, R8, UR15, -R196.reuse ;  /* 0x0000000f087b7c23 */ /* 0x100fe200080108c4 */
[-C--:B------:R-:W-:Y:S01]  /*5a20*/  @!P0 ISETP.GE.AND P1, PT, R124, R197.reuse, PT ;  /* 0x000000c57c00820c */ /* 0x080fe20003f26270 */
[----:B------:R-:W-:Y:S01]  /*5a30*/  MUFU.EX2 R122, R122 ;  /* 0x0000007a007a7308 */ /* 0x000fe20000000800 */
[----:B------:R-:W-:Y:S01]  /*5a40*/  @!P0 FSEL R6, R6, -INF , !P2 ;  /* 0xff80000006068808 */ /* 0x000fe20005000000 */
[----:B------:R-:W-:Y:S01]  /*5a50*/  FFMA.FTZ R124, R9, UR15, -R196 ;  /* 0x0000000f097c7c23 */ /* 0x000fe200080108c4 */
[----:B------:R-:W-:Y:S02]  /*5a60*/  @!P0 FSEL R10, R10, -INF , !P1 ;  /* 0xff8000000a0a8808 */ /* 0x000fe40004800000 */
[----:B------:R-:W-:Y:S01]  /*5a70*/  @!P0 ISETP.GE.AND P1, PT, R126, R197, PT ;  /* 0x000000c57e00820c */ /* 0x000fe20003f26270 */
[--C-:B------:R-:W-:Y:S01]  /*5a80*/  FFMA.FTZ R121, R6, UR15, -R198.reuse ;  /* 0x0000000f06797c23 */ /* 0x100fe200080108c6 */
[----:B-1----:R-:W-:Y:S01]  /*5a90*/  F2FP.F16.F32.PACK_AB R206, R120, R119 ;  /* 0x0000007778ce723e */ /* 0x002fe200000000ff */
[--C-:B------:R-:W-:Y:S01]  /*5aa0*/  FFMA.FTZ R125, R10, UR15, -R198.reuse ;  /* 0x0000000f0a7d7c23 */ /* 0x100fe200080108c6 */
[----:B------:R-:W-:Y:S01]  /*5ab0*/  @!P0 FSEL R11, R11, -INF , !P1 ;  /* 0xff8000000b0b8808 */ /* 0x000fe20004800000 */
[----:B------:R-:W-:Y:S01]  /*5ac0*/  MUFU.EX2 R123, R123 ;  /* 0x0000007b007b7308 */ /* 0x000fe20000000800 */
[-C--:B------:R-:W-:Y:S01]  /*5ad0*/  @!P0 ISETP.GE.AND P1, PT, R128, R131.reuse, PT ;  /* 0x000000838000820c */ /* 0x080fe20003f26270 */
[----:B------:R1:W-:Y:S02]  /*5ae0*/  STS [R207+0x2a000], R206 ;  /* 0x02a000cecf007388 */ /* 0x0003e40000000800 */
[----:B------:R-:W-:Y:S01]  /*5af0*/  FFMA.FTZ R126, R11, UR15, -R198 ;  /* 0x0000000f0b7e7c23 */ /* 0x000fe200080108c6 */
[----:B------:R-:W-:Y:S02]  /*5b00*/  @!P0 FSEL R12, R12, -INF , !P1 ;  /* 0xff8000000c0c8808 */ /* 0x000fe40004800000 */
[----:B------:R-:W-:Y:S03]  /*5b10*/  @!P0 ISETP.GE.AND P1, PT, R200, R131, PT ;  /* 0x00000083c800820c */ /* 0x000fe60003f26270 */
[----:B------:R-:W4:Y:S01]  /*5b20*/  MUFU.EX2 R121, R121 ;  /* 0x0000007900797308 */ /* 0x000f220000000800 */
[--C-:B------:R-:W-:Y:S01]  /*5b30*/  FFMA.FTZ R127, R12, UR15, -R196.reuse ;  /* 0x0000000f0c7f7c23 */ /* 0x100fe200080108c4 */
[----:B------:R-:W-:Y:S02]  /*5b40*/  @!P0 FSEL R13, R13, -INF , !P1 ;  /* 0xff8000000d0d8808 */ /* 0x000fe40004800000 */
[-C--:B------:R-:W-:Y:S06]  /*5b50*/  @!P0 ISETP.GE.AND P1, PT, R128, R197.reuse, PT ;  /* 0x000000c58000820c */ /* 0x080fec0003f26270 */
[----:B------:R-:W4:Y:S01]  /*5b60*/  MUFU.EX2 R124, R124 ;  /* 0x0000007c007c7308 */ /* 0x000f220000000800 */
[----:B------:R-:W-:Y:S01]  /*5b70*/  @!P0 FSEL R14, R14, -INF , !P1 ;  /* 0xff8000000e0e8808 */ /* 0x000fe20004800000 */
[----:B------:R-:W-:Y:S01]  /*5b80*/  FFMA.FTZ R128, R13, UR15, -R196 ;  /* 0x0000000f0d807c23 */ /* 0x000fe200080108c4 */
[----:B------:R-:W-:Y:S02]  /*5b90*/  @!P0 ISETP.GE.AND P1, PT, R200, R197, PT ;  /* 0x000000c5c800820c */ /* 0x000fe40003f26270 */
[----:B------:R-:W-:Y:S01]  /*5ba0*/  @!P0 IADD3 R200, R130, 0x18, RZ ;  /* 0x0000001882c88810 */ /* 0x000fe20007ffe0ff */
[--C-:B------:R-:W-:Y:S01]  /*5bb0*/  FFMA.FTZ R129, R14, UR15, -R198.reuse ;  /* 0x0000000f0e817c23 */ /* 0x100fe200080108c6 */
[----:B------:R-:W-:Y:S03]  /*5bc0*/  @!P0 FSEL R15, R15, -INF , !P1 ;  /* 0xff8000000f0f8808 */ /* 0x000fe60004800000 */
[----:B------:R-:W-:Y:S01]  /*5bd0*/  MUFU.EX2 R125, R125 ;  /* 0x0000007d007d7308 */ /* 0x000fe20000000800 */
[C---:B------:R-:W-:Y:S02]  /*5be0*/  @!P0 ISETP.GE.AND P1, PT, R200.reuse, R131, PT ;  /* 0x00000083c800820c */ /* 0x040fe40003f26270 */
[----:B------:R-:W-:Y:S01]  /*5bf0*/  @!P0 ISETP.GE.AND P2, PT, R200, R197, PT ;  /* 0x000000c5c800820c */ /* 0x000fe20003f46270 */
[----:B------:R-:W-:Y:S01]  /*5c00*/  FFMA.FTZ R199, R15, UR15, -R198 ;  /* 0x0000000f0fc77c23 */ /* 0x000fe200080108c6 */
[----:B------:R-:W-:Y:S01]  /*5c10*/  @!P0 FSEL R16, R16, -INF , !P1 ;  /* 0xff80000010108808 */ /* 0x000fe20004800000 */
[----:B-1----:R-:W5:Y:S01]  /*5c20*/  LDL R206, [R1+0x40] ;  /* 0x0000400001ce7983 */ /* 0x002f620000100800 */
[----:B------:R-:W-:Y:S03]  /*5c30*/  @!P0 ISETP.GE.AND P1, PT, R202, R131, PT ;  /* 0x00000083ca00820c */ /* 0x000fe60003f26270 */
[----:B------:R-:W1:Y:S01]  /*5c40*/  MUFU.EX2 R126, R126 ;  /* 0x0000007e007e7308 */ /* 0x000e620000000800 */
[----:B------:R-:W-:Y:S01]  /*5c50*/  @!P0 FSEL R18, R18, -INF , !P2 ;  /* 0xff80000012128808 */ /* 0x000fe20005000000 */
[----:B------:R-:W-:Y:S01]  /*5c60*/  FFMA.FTZ R131, R16, UR15, -R196 ;  /* 0x0000000f10837c23 */ /* 0x000fe200080108c4 */
[----:B------:R-:W-:Y:S02]  /*5c70*/  @!P0 FSEL R17, R17, -INF , !P1 ;  /* 0xff80000011118808 */ /* 0x000fe40004800000 */
[----:B------:R-:W-:Y:S01]  /*5c80*/  @!P0 ISETP.GE.AND P1, PT, R202, R197, PT ;  /* 0x000000c5ca00820c */ /* 0x000fe20003f26270 */
[----:B------:R-:W-:Y:S01]  /*5c90*/  FFMA.FTZ R197, R18, UR15, -R198 ;  /* 0x0000000f12c57c23 */ /* 0x000fe200080108c6 */
[----:B----4-:R-:W-:Y:S03]  /*5ca0*/  F2FP.F16.F32.PACK_AB R205, R122, R121 ;  /* 0x000000797acd723e */ /* 0x010fe600000000ff */
[----:B------:R-:W-:Y:S01]  /*5cb0*/  MUFU.EX2 R127, R127 ;  /* 0x0000007f007f7308 */ /* 0x000fe20000000800 */
[----:B------:R-:W-:Y:S01]  /*5cc0*/  @!P0 FSEL R19, R19, -INF , !P1 ;  /* 0xff80000013138808 */ /* 0x000fe20004800000 */
[----:B------:R-:W-:Y:S01]  /*5cd0*/  FFMA.FTZ R196, R17, UR15, -R196 ;  /* 0x0000000f11c47c23 */ /* 0x000fe200080108c4 */
[----:B------:R-:W-:Y:S01]  /*5ce0*/  F2FP.F16.F32.PACK_AB R204, R124, R123 ;  /* 0x0000007b7ccc723e */ /* 0x000fe200000000ff */
[----:B------:R4:W-:Y:S02]  /*5cf0*/  STS [R207+0x2a400], R205 ;  /* 0x02a400cdcf007388 */ /* 0x0009e40000000800 */
[----:B------:R-:W-:Y:S04]  /*5d00*/  FFMA.FTZ R198, R19, UR15, -R198 ;  /* 0x0000000f13c67c23 */ /* 0x000fe800080108c6 */
[----:B------:R-:W4:Y:S01]  /*5d10*/  MUFU.EX2 R128, R128 ;  /* 0x0000008000807308 */ /* 0x000f220000000800 */
[----:B-1----:R-:W-:Y:S09]  /*5d20*/  F2FP.F16.F32.PACK_AB R203, R126, R125 ;  /* 0x0000007d7ecb723e */ /* 0x002ff200000000ff */
[----:B------:R-:W-:Y:S10]  /*5d30*/  MUFU.EX2 R130, R199 ;  /* 0x000000c700827308 */ /* 0x000ff40000000800 */
[----:B------:R-:W1:Y:S01]  /*5d40*/  MUFU.EX2 R129, R129 ;  /* 0x0000008100817308 */ /* 0x000e620000000800 */
[----:B----4-:R-:W-:Y:S01]  /*5d50*/  F2FP.F16.F32.PACK_AB R202, R128, R127 ;  /* 0x0000007f80ca723e */ /* 0x010fe200000000ff */
[----:B------:R-:W5:Y:S08]  /*5d60*/  LDL R205, [R1+0x3c] ;  /* 0x00003c0001cd7983 */ /* 0x000f700000100800 */
[----:B------:R-:W-:Y:S10]  /*5d70*/  MUFU.EX2 R131, R131 ;  /* 0x0000008300837308 */ /* 0x000ff40000000800 */
[----:B------:R-:W4:Y:S01]  /*5d80*/  MUFU.EX2 R196, R196 ;  /* 0x000000c400c47308 */ /* 0x000f220000000800 */
[----:B-1----:R-:W-:Y:S09]  /*5d90*/  F2FP.F16.F32.PACK_AB R201, R130, R129 ;  /* 0x0000008182c9723e */ /* 0x002ff200000000ff */
[----:B------:R-:W-:Y:S10]  /*5da0*/  MUFU.EX2 R197, R197 ;  /* 0x000000c500c57308 */ /* 0x000ff40000000800 */
[----:B------:R-:W1:Y:S01]  /*5db0*/  MUFU.EX2 R198, R198 ;  /* 0x000000c600c67308 */ /* 0x000e620000000800 */
[----:B----4-:R-:W-:Y:S02]  /*5dc0*/  F2FP.F16.F32.PACK_AB R200, R196, R131 ;  /* 0x00000083c4c8723e */ /* 0x010fe400000000ff */
[----:B-1----:R-:W-:Y:S01]  /*5dd0*/  F2FP.F16.F32.PACK_AB R199, R198, R197 ;  /* 0x000000c5c6c7723e */ /* 0x002fe200000000ff */
[----:B---3--:R1:W-:Y:S04]  /*5de0*/  STS [R118+0x2a000], R204 ;  /* 0x02a000cc76007388 */ /* 0x0083e80000000800 */
[----:B------:R-:W-:Y:S04]  /*5df0*/  STS [R118+0x2a400], R203 ;  /* 0x02a400cb76007388 */ /* 0x000fe80000000800 */
[----:B-1----:R-:W5:Y:S04]  /*5e00*/  LDL R204, [R1+0x38] ;  /* 0x0000380001cc7983 */ /* 0x002f680000100800 */
[----:B--2---:R1:W-:Y:S04]  /*5e10*/  STS [R116+0x2a000], R202 ;  /* 0x02a000ca74007388 */ /* 0x0043e80000000800 */
[----:B------:R-:W-:Y:S04]  /*5e20*/  STS [R116+0x2a400], R201 ;  /* 0x02a400c974007388 */ /* 0x000fe80000000800 */
[----:B------:R-:W-:Y:S04]  /*5e30*/  STS [R117+0x2a000], R200 ;  /* 0x02a000c875007388 */ /* 0x000fe80000000800 */
[----:B------:R2:W-:Y:S04]  /*5e40*/  STS [R117+0x2a400], R199 ;  /* 0x02a400c775007388 */ /* 0x0005e80000000800 */
[----:B------:R-:W-:Y:S04]  /*5e50*/  LDSM.16.M88.4 R84, [R115+0x10000] ;  /* 0x010000007354783b */ /* 0x000fe80000000200 */
[----:B------:R-:W3:Y:S04]  /*5e60*/  LDSM.16.M88.4 R88, [R250+UR4+0x20000] ;  /* 0x02000004fa58783b */ /* 0x000ee80008000200 */
[----:B------:R-:W4:Y:S01]  /*5e70*/  LDSM.16.M88.4 R92, [R250+UR4+0x20800] ;  /* 0x02080004fa5c783b */ /* 0x000f220008000200 */
[----:B-1----:R-:W-:Y:S03]  /*5e80*/  IADD3 R202, P0, R209, UR14, RZ ;  /* 0x0000000ed1ca7c10 */ /* 0x002fe6000ff1e0ff */
[----:B------:R-:W-:Y:S01]  /*5e90*/  LDSM.16.M88.4 R96, [R114+0x10000] ;  /* 0x010000007260783b */ /* 0x000fe20000000200 */
[----:B------:R-:W-:Y:S02]  /*5ea0*/  IADD3.X R203, R208, UR13, RZ, P0, !PT ;  /* 0x0000000dd0cb7c10 */ /* 0x000fe400087fe4ff */
[----:B------:R-:W-:Y:S01]  /*5eb0*/  PLOP3.LUT P0, PT, PT, PT, UP3, 0x80, 0x0 ;  /* 0x000000000000781c */ /* 0x000fe20003f0f038 */
[----:B------:R-:W1:Y:S04]  /*5ec0*/  LDSM.16.M88.4 R100, [R249+0x8000] ;  /* 0x00800000f964783b */ /* 0x000e680000000200 */
[----:B------:R-:W1:Y:S04]  /*5ed0*/  LDSM.16.M88.4 R104, [R249+0x8800] ;  /* 0x00880000f968783b */ /* 0x000e680000000200 */
[----:B--2---:R-:W2:Y:S04]  /*5ee0*/  LDG.E R199, desc[UR6][R202.64] ;  /* 0x00000006cac77981 */ /* 0x004ea8000c1e1900 */
[----:B------:R-:W-:Y:S04]  /*5ef0*/  LDSM.16.M88.4 R108, [R248+0x8000] ;  /* 0x00800000f86c783b */ /* 0x000fe80000000200 */
[----:B------:R2:W2:Y:S04]  /*5f00*/  LDG.E R200, desc[UR6][R202.64+0x20] ;  /* 0x00002006cac87981 */ /* 0x0004a8000c1e1900 */
[----:B------:R1:W5:Y:S01]  /*5f10*/  LDL.64 R208, [R1+0x10] ;  /* 0x0000100001d07983 */ /* 0x0003620000100a00 */
[C---:B---3--:R-:W-:Y:S06]  /*5f20*/  HMMA.16816.F32 R4, R84.reuse, R88, RZ ;  /* 0x000000585404723c */ /* 0x048fec00000018ff */
[C---:B------:R-:W-:Y:S01]  /*5f30*/  HMMA.16816.F32 R8, R84.reuse, R90, RZ ;  /* 0x0000005a5408723c */ /* 0x040fe200000018ff */
[----:B------:R-:W3:Y:S05]  /*5f40*/  LDSM.16.M88.4 R88, [R113+0x10000] ;  /* 0x010000007158783b */ /* 0x000eea0000000200 */
[C---:B----4-:R-:W-:Y:S06]  /*5f50*/  HMMA.16816.F32 R12, R84.reuse, R92, RZ ;  /* 0x0000005c540c723c */ /* 0x050fec00000018ff */
[----:B------:R-:W-:Y:S01]  /*5f60*/  HMMA.16816.F32 R16, R84, R94, RZ ;  /* 0x0000005e5410723c */ /* 0x000fe200000018ff */
[----:B------:R-:W4:Y:S04]  /*5f70*/  LDSM.16.M88.4 R84, [R248+0x8800] ;  /* 0x00880000f854783b */ /* 0x000f280000000200 */
[----:B------:R-:W-:Y:S01]  /*5f80*/  LDSM.16.M88.4 R92, [R112+0x10000] ;  /* 0x01000000705c783b */ /* 0x000fe20000000200 */
[C---:B-1----:R-:W-:Y:S06]  /*5f90*/  HMMA.16816.F32 R4, R96.reuse, R100, R4 ;  /* 0x000000646004723c */ /* 0x042fec0000001804 */
[C---:B------:R-:W-:Y:S01]  /*5fa0*/  HMMA.16816.F32 R8, R96.reuse, R102, R8 ;  /* 0x000000666008723c */ /* 0x040fe20000001808 */
[----:B------:R-:W1:Y:S05]  /*5fb0*/  LDSM.16.M88.4 R100, [R247+0x8000] ;  /* 0x00800000f764783b */ /* 0x000e6a0000000200 */
[C---:B------:R-:W-:Y:S06]  /*5fc0*/  HMMA.16816.F32 R12, R96.reuse, R104, R12 ;  /* 0x00000068600c723c */ /* 0x040fec000000180c */
[----:B------:R-:W-:Y:S01]  /*5fd0*/  HMMA.16816.F32 R16, R96, R106, R16 ;  /* 0x0000006a6010723c */ /* 0x000fe20000001810 */
[----:B------:R-:W1:Y:S04]  /*5fe0*/  LDSM.16.M88.4 R96, [R247+0x8800] ;  /* 0x00880000f760783b */ /* 0x000e680000000200 */
[----:B------:R-:W-:Y:S01]  /*5ff0*/  LDSM.16.M88.4 R104, [R115+0x12000] ;  /* 0x012000007368783b */ /* 0x000fe20000000200 */
[C---:B---3--:R-:W-:Y:S06]  /*6000*/  HMMA.16816.F32 R4, R88.reuse, R108, R4 ;  /* 0x0000006c5804723c */ /* 0x048fec0000001804 */
[C---:B------:R-:W-:Y:S01]  /*6010*/  HMMA.16816.F32 R8, R88.reuse, R110, R8 ;  /* 0x0000006e5808723c */ /* 0x040fe20000001808 */
[----:B------:R-:W3:Y:S05]  /*6020*/  LDSM.16.M88.4 R108, [R250+UR4+0x22000] ;  /* 0x02200004fa6c783b */ /* 0x000eea0008000200 */
[C---:B----4-:R-:W-:Y:S06]  /*6030*/  HMMA.16816.F32 R12, R88.reuse, R84, R12 ;  /* 0x00000054580c723c */ /* 0x050fec000000180c */
[----:B------:R-:W-:Y:S01]  /*6040*/  HMMA.16816.F32 R16, R88, R86, R16 ;  /* 0x000000565810723c */ /* 0x000fe20000001810 */
[----:B------:R-:W4:Y:S04]  /*6050*/  LDSM.16.M88.4 R84, [R250+UR4+0x22800] ;  /* 0x02280004fa54783b */ /* 0x000f280008000200 */
        /* <DEDUP_REMOVED lines=10> */
[----:B------:R-:W3:Y:S05]  /*6100*/  LDSM.16.M88.4 R108, [R248+0xa000] ;  /* 0x00a00000f86c783b */ /* 0x000eea0000000200 */
[C---:B----4-:R-:W-:Y:S06]  /*6110*/  HMMA.16816.F32 R12, R104.reuse, R84, R12 ;  /* 0x00000054680c723c */ /* 0x050fec000000180c */
[----:B------:R-:W-:Y:S01]  /*6120*/  HMMA.16816.F32 R16, R104, R86, R16 ;  /* 0x000000566810723c */ /* 0x000fe20000001810 */
        /* <DEDUP_REMOVED lines=49> */
[----:B------:R-:W2:Y:S04]  /*6440*/  LDSM.16.M88.4 R88, [R249+0xe800] ;  /* 0x00e80000f958783b */ /* 0x000ea80000000200 */
        /* <DEDUP_REMOVED lines=11> */
[C---:B--2---:R-:W-:Y:S06]  /*6500*/  HMMA.16816.F32 R12, R100.reuse, R88, R12 ;  /* 0x00000058640c723c */ /* 0x044fec000000180c */
[----:B------:R-:W-:Y:S01]  /*6510*/  HMMA.16816.F32 R16, R100, R90, R16 ;  /* 0x0000005a6410723c */ /* 0x000fe20000001810 */
[----:B------:R-:W2:Y:S05]  /*6520*/  LDSM.16.M88.4 R88, [R247+0xe800] ;  /* 0x00e80000f758783b */ /* 0x000eaa0000000200 */
[C---:B---3--:R-:W-:Y:S06]  /*6530*/  HMMA.16816.F32 R4, R92.reuse, R108, R4 ;  /* 0x0000006c5c04723c */ /* 0x048fec0000001804 */
[C---:B------:R-:W-:Y:S06]  /*6540*/  HMMA.16816.F32 R8, R92.reuse, R110, R8 ;  /* 0x0000006e5c08723c */ /* 0x040fec0000001808 */
[C---:B----4-:R-:W-:Y:S06]  /*6550*/  HMMA.16816.F32 R12, R92.reuse, R84, R12 ;  /* 0x000000545c0c723c */ /* 0x050fec000000180c */
[----:B------:R-:W-:Y:S06]  /*6560*/  HMMA.16816.F32 R16, R92, R86, R16 ;  /* 0x000000565c10723c */ /* 0x000fec0000001810 */
[C---:B-1----:R-:W-:Y:S06]  /*6570*/  HMMA.16816.F32 R4, R96.reuse, R104, R4 ;  /* 0x000000686004723c */ /* 0x042fec0000001804 */
[C---:B------:R-:W-:Y:S06]  /*6580*/  HMMA.16816.F32 R8, R96.reuse, R106, R8 ;  /* 0x0000006a6008723c */ /* 0x040fec0000001808 */
[C---:B--2---:R-:W-:Y:S06]  /*6590*/  HMMA.16816.F32 R12, R96.reuse, R88, R12 ;  /* 0x00000058600c723c */ /* 0x044fec000000180c */
[----:B------:R-:W-:Y:S06]  /*65a0*/  HMMA.16816.F32 R16, R96, R90, R16 ;  /* 0x0000005a6010723c */ /* 0x000fec0000001810 */
[C---:B------:R-:W-:Y:S01]  /*65b0*/  FADD.FTZ R202, -R199.reuse, R4 ;  /* 0x00000004c7ca7221 */ /* 0x040fe20000010100 */
[----:B------:R-:W-:Y:S04]  /*65c0*/  FADD.FTZ R201, -R199, R5 ;  /* 0x00000005c7c97221 */ /* 0x000fe80000010100 */
[----:B------:R-:W-:Y:S01]  /*65d0*/  FMUL.FTZ R202, R119, R202 ;  /* 0x000000ca77ca7220 */ /* 0x000fe20000410000 */
[----:B------:R-:W-:Y:S01]  /*65e0*/  FMUL.FTZ R201, R120, R201 ;  /* 0x000000c978c97220 */ /* 0x000fe20000410000 */
[C---:B------:R-:W-:Y:S01]  /*65f0*/  FADD.FTZ R120, -R199.reuse, R8 ;  /* 0x00000008c7787221 */ /* 0x040fe20000010100 */
[----:B------:R-:W-:Y:S03]  /*6600*/  FADD.FTZ R119, -R199, R9 ;  /* 0x00000009c7777221 */ /* 0x000fe60000010100 */
[----:B------:R-:W-:Y:S01]  /*6610*/  FMUL.FTZ R120, R123, R120 ;  /* 0x000000787b787220 */ /* 0x000fe20000410000 */
[----:B------:R-:W-:Y:S01]  /*6620*/  FMUL.FTZ R119, R124, R119 ;  /* 0x000000777c777220 */ /* 0x000fe20000410000 */
[C---:B------:R-:W-:Y:S01]  /*6630*/  FADD.FTZ R124, -R199.reuse, R12 ;  /* 0x0000000cc77c7221 */ /* 0x040fe20000010100 */
[----:B------:R-:W-:Y:S01]  /*6640*/  FADD.FTZ R123, -R199, R13 ;  /* 0x0000000dc77b7221 */ /* 0x000fe20000010100 */
[----:B------:R-:W-:Y:S02]  /*6650*/  F2FP.F16.F32.PACK_AB R201, R201, R202 ;  /* 0x000000cac9c9723e */ /* 0x000fe400000000ff */
[----:B------:R-:W-:Y:S01]  /*6660*/  FMUL.FTZ R124, R127, R124 ;  /* 0x0000007c7f7c7220 */ /* 0x000fe20000410000 */
[----:B------:R-:W-:Y:S01]  /*6670*/  F2FP.F16.F32.PACK_AB R119, R119, R120 ;  /* 0x000000787777723e */ /* 0x000fe200000000ff */
[C---:B------:R-:W-:Y:S01]  /*6680*/  FADD.FTZ R120, -R200.reuse, R6 ;  /* 0x00000006c8787221 */ /* 0x040fe20000010100 */
[----:B------:R-:W-:Y:S01]  /*6690*/  FADD.FTZ R127, -R200, R7 ;  /* 0x00000007c87f7221 */ /* 0x000fe20000010100 */
[----:B------:R-:W-:Y:S01]  /*66a0*/  FADD.FTZ R202, -R199, R16 ;  /* 0x00000010c7ca7221 */ /* 0x000fe20000010100 */
[----:B------:R-:W-:Y:S01]  /*66b0*/  FMUL.FTZ R123, R128, R123 ;  /* 0x0000007b807b7220 */ /* 0x000fe20000410000 */
[----:B------:R-:W-:Y:S01]  /*66c0*/  FMUL.FTZ R120, R121, R120 ;  /* 0x0000007879787220 */ /* 0x000fe20000410000 */
[----:B------:R-:W-:Y:S01]  /*66d0*/  FMUL.FTZ R127, R122, R127 ;  /* 0x0000007f7a7f7220 */ /* 0x000fe20000410000 */
[----:B------:R-:W-:Y:S01]  /*66e0*/  FADD.FTZ R199, -R199, R17 ;  /* 0x00000011c7c77221 */ /* 0x000fe20000010100 */
[C---:B------:R-:W-:Y:S01]  /*66f0*/  FADD.FTZ R122, -R200.reuse, R10 ;  /* 0x0000000ac87a7221 */ /* 0x040fe20000010100 */
[----:B------:R-:W-:Y:S01]  /*6700*/  FADD.FTZ R121, -R200, R11 ;  /* 0x0000000bc8797221 */ /* 0x000fe20000010100 */
[----:B------:R-:W-:Y:S01]  /*6710*/  FMUL.FTZ R202, R131, R202 ;  /* 0x000000ca83ca7220 */ /* 0x000fe20000410000 */
[----:B------:R-:W-:Y:S01]  /*6720*/  FMUL.FTZ R199, R196, R199 ;  /* 0x000000c7c4c77220 */ /* 0x000fe20000410000 */
[----:B------:R-:W-:Y:S01]  /*6730*/  F2FP.F16.F32.PACK_AB R123, R123, R124 ;  /* 0x0000007c7b7b723e */ /* 0x000fe200000000ff */
[----:B------:R-:W-:Y:S01]  /*6740*/  FMUL.FTZ R122, R125, R122 ;  /* 0x0000007a7d7a7220 */ /* 0x000fe20000410000 */
[----:B------:R-:W-:Y:S01]  /*6750*/  FMUL.FTZ R121, R126, R121 ;  /* 0x000000797e797220 */ /* 0x000fe20000410000 */
[----:B------:R-:W-:Y:S01]  /*6760*/  F2FP.F16.F32.PACK_AB R120, R127, R120 ;  /* 0x000000787f78723e */ /* 0x000fe200000000ff */
[C---:B------:R-:W-:Y:S01]  /*6770*/  FADD.FTZ R124, -R200.reuse, R14 ;  /* 0x0000000ec87c7221 */ /* 0x040fe20000010100 */
[C---:B------:R-:W-:Y:S01]  /*6780*/  FADD.FTZ R125, -R200.reuse, R15 ;  /* 0x0000000fc87d7221 */ /* 0x040fe20000010100 */
[C---:B------:R-:W-:Y:S01]  /*6790*/  FADD.FTZ R126, -R200.reuse, R18 ;  /* 0x00000012c87e7221 */ /* 0x040fe20000010100 */
[----:B------:R-:W-:Y:S01]  /*67a0*/  FADD.FTZ R127, -R200, R19 ;  /* 0x00000013c87f7221 */ /* 0x000fe20000010100 */
[----:B------:R-:W-:Y:S01]  /*67b0*/  F2FP.F16.F32.PACK_AB R199, R199, R202 ;  /* 0x000000cac7c7723e */ /* 0x000fe200000000ff */
[----:B------:R-:W-:Y:S01]  /*67c0*/  FMUL.FTZ R124, R129, R124 ;  /* 0x0000007c817c7220 */ /* 0x000fe20000410000 */
[----:B------:R-:W-:Y:S01]  /*67d0*/  FMUL.FTZ R125, R130, R125 ;  /* 0x0000007d827d7220 */ /* 0x000fe20000410000 */
[----:B------:R-:W-:Y:S01]  /*67e0*/  FMUL.FTZ R126, R197, R126 ;  /* 0x0000007ec57e7220 */ /* 0x000fe20000410000 */
[----:B------:R-:W-:Y:S01]  /*67f0*/  FMUL.FTZ R127, R198, R127 ;  /* 0x0000007fc67f7220 */ /* 0x000fe20000410000 */
[----:B------:R-:W-:Y:S06]  /*6800*/  @!P0 BRA `(.L_x_365) ;  /* 0x0000000400988947 */ /* 0x000fec0003800000 */
[----:B------:R-:W2:Y:S01]  /*6810*/  LDL.LU R213, [R1+0x50] ;  /* 0x0000500001d57983 */ /* 0x000ea20000300800 */
[----:B------:R-:W1:Y:S01]  /*6820*/  LDC R5, c[0x0][0x240] ;  /* 0x00009000ff057b82 */ /* 0x000e620000000800 */
[----:B-----5:R-:W-:Y:S01]  /*6830*/  ISETP.GE.AND P6, PT, R208, UR19, PT ;  /* 0x00000013d0007c0c */ /* 0x020fe2000bfc6270 */
[----:B------:R-:W-:Y:S01]  /*6840*/  ULOP3.LUT UR8, UR5, 0x1, URZ, 0xc0, !UPT ;  /* 0x0000000105087892 */ /* 0x000fe2000f8ec03f */
[----:B------:R-:W3:Y:S01]  /*6850*/  LDL.LU R212, [R1+0x4c] ;  /* 0x00004c0001d47983 */ /* 0x000ee20000300800 */
[----:B------:R-:W-:Y:S01]  /*6860*/  ISETP.GE.AND P5, PT, R206, UR19, PT ;  /* 0x00000013ce007c0c */ /* 0x000fe2000bfa6270 */
[----:B------:R-:W-:Y:S01]  /*6870*/  UMOV UR9, 0xffff8000 ;  /* 0xffff800000097882 */ /* 0x000fe20000000000 */
[----:B------:R-:W-:Y:S01]  /*6880*/  ISETP.GE.AND P4, PT, R205, UR19, PT ;  /* 0x00000013cd007c0c */ /* 0x000fe2000bf86270 */
[----:B------:R-:W4:Y:S01]  /*6890*/  LDL.LU R211, [R1+0x68] ;  /* 0x0000680001d37983 */ /* 0x000f220000300800 */
[----:B------:R-:W3:Y:S01]  /*68a0*/  LDC R4, c[0x0][0x244] ;  /* 0x00009100ff047b82 */ /* 0x000ee20000000800 */
[----:B------:R-:W-:Y:S01]  /*68b0*/  ISETP.GE.AND P3, PT, R204, UR19, PT ;  /* 0x00000013cc007c0c */ /* 0x000fe2000bf66270 */
[----:B------:R-:W-:Y:S01]  /*68c0*/  UISETP.NE.U32.AND UP0, UPT, UR8, 0x1, UPT ;  /* 0x000000010800788c */ /* 0x000fe2000bf05070 */
[----:B------:R-:W2:Y:S03]  /*68d0*/  LDL.LU R210, [R1+0x5c] ;  /* 0x00005c0001d27983 */ /* 0x000ea60000300800 */
[----:B------:R-:W-:Y:S06]  /*68e0*/  USEL UR8, UR9, 0x8000, !UP0 ;  /* 0x0000800009087887 */ /* 0x000fec000c000000 */
[----:B------:R-:W-:Y:S02]  /*68f0*/  VIADD R244, R244, UR8 ;  /* 0x00000008f4f47c36 */ /* 0x000fe40008000000 */
[----:B--2---:R-:W-:Y:S02]  /*6900*/  VIADD R210, R210, UR8 ;  /* 0x00000008d2d27c36 */ /* 0x004fe40008000000 */
[----:B----4-:R-:W-:Y:S02]  /*6910*/  VIADD R211, R211, UR8 ;  /* 0x00000008d3d37c36 */ /* 0x010fe40008000000 */
[C---:B-1----:R-:W-:Y:S02]  /*6920*/  IMAD.U32 R6, R5.reuse, -0x40, RZ ;  /* 0xffffffc005067824 */ /* 0x042fe400078e00ff */
[----:B------:R-:W-:Y:S01]  /*6930*/  IMAD.MOV.U32 R8, RZ, RZ, R213 ;  /* 0x000000ffff087224 */ /* 0x000fe200078e00d5 */
[----:B------:R1:W-:Y:S01]  /*6940*/  @P6 STS [R211], RZ ;  /* 0x000000ffd3006388 */ /* 0x0003e20000000800 */
[----:B---3--:R-:W-:Y:S01]  /*6950*/  IMAD.MOV.U32 R9, RZ, RZ, R212 ;  /* 0x000000ffff097224 */ /* 0x008fe200078e00d4 */
[----:B------:R-:W-:Y:S02]  /*6960*/  SHF.R.S32.HI R7, RZ, 0x1f, R6 ;  /* 0x0000001fff077819 */ /* 0x000fe40000011406 */
[----:B------:R1:W-:Y:S01]  /*6970*/  @P6 STS [R211+0x4], RZ ;  /* 0x000004ffd3006388 */ /* 0x0003e20000000800 */
[C---:B------:R-:W-:Y:S03]  /*6980*/  LEA R8, P1, R6.reuse, R8, 0x1 ;  /* 0x0000000806087211 */ /* 0x040fe600078208ff */
[----:B------:R1:W-:Y:S01]  /*6990*/  @P6 STS [R211+0x8], RZ ;  /* 0x000008ffd3006388 */ /* 0x0003e20000000800 */
[----:B------:R-:W-:Y:S02]  /*69a0*/  LEA.HI.X.SX32 R9, R6, R9, 0x1, P1 ;  /* 0x0000000906097211 */ /* 0x000fe400008f0eff */
[C---:B------:R-:W-:Y:S01]  /*69b0*/  @!P6 LEA R10, P1, R5.reuse, R8, 0x6 ;  /* 0x00000008050ae211 */ /* 0x040fe200078230ff */
[----:B------:R1:W-:Y:S01]  /*69c0*/  @P6 STS [R211+0xc], RZ ;  /* 0x00000cffd3006388 */ /* 0x0003e20000000800 */
[C---:B------:R-:W-:Y:S02]  /*69d0*/  LEA R6, P2, R5.reuse, R6, 0x5 ;  /* 0x0000000605067211 */ /* 0x040fe400078428ff */
[C-C-:B------:R-:W-:Y:S01]  /*69e0*/  @!P6 LEA.HI.X R11, R5.reuse, R9, R4.reuse, 0x6, P1 ;  /* 0x00000009050be211 */ /* 0x140fe200008f3404 */
[----:B------:R-:W-:Y:S01]  /*69f0*/  @!PT LDS RZ, [RZ] ;  /* 0x00000000fffff984 */ /* 0x000fe20000000800 */
[----:B------:R-:W-:Y:S01]  /*6a00*/  @!PT LDS RZ, [RZ] ;  /* 0x00000000fffff984 */ /* 0x000fe20000000800 */
[----:B------:R-:W-:Y:S01]  /*6a10*/  @!PT LDS RZ, [RZ] ;  /* 0x00000000fffff984 */ /* 0x000fe20000000800 */
[----:B------:R1:W-:Y:S01]  /*6a20*/  @!P6 LDGSTS.E.BYPASS.LTC128B.128 [R210], desc[UR6][R8.64] ;  /* 0x0000000008d2efae */ /* 0x0003e2000b901d46 */
[C---:B------:R-:W-:Y:S02]  /*6a30*/  @!P5 LEA R12, P1, R6.reuse, R213, 0x1 ;  /* 0x000000d5060cd211 */ /* 0x040fe400078208ff */
[----:B------:R-:W-:Y:S01]  /*6a40*/  LEA.HI.X R7, R5, R7, R4, 0x5, P2 ;  /* 0x0000000705077211 */ /* 0x000fe200010f2c04 */
[----:B------:R1:W-:Y:S01]  /*6a50*/  @P5 STS [R211+0x2000], RZ ;  /* 0x002000ffd3005388 */ /* 0x0003e20000000800 */
[CC--:B------:R-:W-:Y:S02]  /*6a60*/  @!P4 LEA R4, P2, R6.reuse, R213.reuse, 0x1 ;  /* 0x000000d50604c211 */ /* 0x0c0fe400078408ff */
[CCC-:B------:R-:W-:Y:S01]  /*6a70*/  @!P5 LEA.HI.X R13, R6.reuse, R212.reuse, R7.reuse, 0x1, P1 ;  /* 0x000000d4060dd211 */ /* 0x1c0fe200008f0c07 */
[----:B------:R1:W-:Y:S01]  /*6a80*/  @P5 STS [R211+0x2004], RZ ;  /* 0x002004ffd3005388 */ /* 0x0003e20000000800 */
[CCC-:B------:R-:W-:Y:S02]  /*6a90*/  @!P4 LEA.HI.X R5, R6.reuse, R212.reuse, R7.reuse, 0x1, P2 ;  /* 0x000000d40605c211 */ /* 0x1c0fe400010f0c07 */
[C---:B------:R-:W-:Y:S01]  /*6aa0*/  @!P3 LEA R14, P1, R6.reuse, R213, 0x1 ;  /* 0x000000d5060eb211 */ /* 0x040fe200078208ff */
[----:B------:R1:W-:Y:S03]  /*6ab0*/  @P5 STS [R211+0x2008], RZ ;  /* 0x002008ffd3005388 */ /* 0x0003e60000000800 */
[----:B------:R-:W-:Y:S01]  /*6ac0*/  @!P3 LEA.HI.X R15, R6, R212, R7, 0x1, P1 ;  /* 0x000000d4060fb211 */ /* 0x000fe200008f0c07 */
        /* <DEDUP_REMOVED lines=47> */
[----:B------:R1:W-:Y:S04]  /*6dc0*/  STL [R1+0x68], R211 ;  /* 0x000068d301007387 */ /* 0x0003e80000100800 */
[----:B------:R1:W-:Y:S04]  /*6dd0*/  @P3 STS [R211+0x7008], RZ ;  /* 0x007008ffd3003388 */ /* 0x0003e80000000800 */
[----:B------:R1:W-:Y:S04]  /*6de0*/  STL [R1+0x5c], R210 ;  /* 0x00005cd201007387 */ /* 0x0003e80000100800 */
[----:B------:R1:W-:Y:S04]  /*6df0*/  @P3 STS [R211+0x700c], RZ ;  /* 0x00700cffd3003388 */ /* 0x0003e80000000800 */
[----:B------:R-:W-:Y:S01]  /*6e00*/  @!PT LDS RZ, [RZ] ;  /* 0x00000000fffff984 */ /* 0x000fe20000000800 */
[----:B------:R-:W-:Y:S01]  /*6e10*/  @!PT LDS RZ, [RZ] ;  /* 0x00000000fffff984 */ /* 0x000fe20000000800 */
[----:B------:R-:W-:Y:S01]  /*6e20*/  @!PT LDS RZ, [RZ] ;  /* 0x00000000fffff984 */ /* 0x000fe20000000800 */
[----:B------:R1:W-:Y:S04]  /*6e30*/  @!P3 LDGSTS.E.BYPASS.LTC128B.128 [R210+0x7000], desc[UR6][R14.64+0x180] ;  /* 0x070001800ed2bfae */ /* 0x0003e8000b901d46 */
[----:B------:R1:W-:Y:S04]  /*6e40*/  STL [R1+0x50], R8 ;  /* 0x0000500801007387 */ /* 0x0003e80000100800 */
[----:B------:R-:W0:Y:S04]  /*6e50*/  LDGDEPBAR ;  /* 0x00000000000079af */ /* 0x000e280000000000 */
[----:B------:R1:W-:Y:S02]  /*6e60*/  STL [R1+0x4c], R9 ;  /* 0x00004c0901007387 */ /* 0x0003e40000100800 */
.L_x_365:
[----:B------:R-:W-:Y:S01]  /*6e70*/  STS [R207+0x28000], R201 ;  /* 0x028000c9cf007388 */ /* 0x000fe20000000800 */
[----:B------:R-:W-:Y:S02]  /*6e80*/  F2FP.F16.F32.PACK_AB R121, R121, R122 ;  /* 0x0000007a7979723e */ /* 0x000fe400000000ff */
[----:B------:R-:W-:Y:S01]  /*6e90*/  F2FP.F16.F32.PACK_AB R124, R125, R124 ;  /* 0x0000007c7d7c723e */ /* 0x000fe200000000ff */
[----:B------:R-:W-:Y:S01]  /*6ea0*/  STS [R207+0x28400], R120 ;  /* 0x02840078cf007388 */ /* 0x000fe20000000800 */
[----:B------:R-:W-:Y:S03]  /*6eb0*/  F2FP.F16.F32.PACK_AB R126, R127, R126 ;  /* 0x0000007e7f7e723e */ /* 0x000fe600000000ff */
[----:B------:R-:W-:Y:S04]  /*6ec0*/  STS [R118+0x28000], R119 ;  /* 0x0280007776007388 */ /* 0x000fe80000000800 */
[----:B------:R-:W-:Y:S04]  /*6ed0*/  STS [R118+0x28400], R121 ;  /* 0x0284007976007388 */ /* 0x000fe80000000800 */
[----:B------:R-:W-:Y:S04]  /*6ee0*/  STS [R116+0x28000], R123 ;  /* 0x0280007b74007388 */ /* 0x000fe80000000800 */
[----:B------:R2:W-:Y:S04]  /*6ef0*/  STS [R116+0x28400], R124 ;  /* 0x0284007c74007388 */ /* 0x0005e80000000800 */
[----:B------:R-:W-:Y:S04]  /*6f00*/  STS [R117+0x28000], R199 ;  /* 0x028000c775007388 */ /* 0x000fe80000000800 */
[----:B------:R3:W-:Y:S01]  /*6f10*/  STS [R117+0x28400], R126 ;  /* 0x0284007e75007388 */ /* 0x0007e20000000800 */
[----:B------:R-:W-:Y:S01]  /*6f20*/  BAR.SYNC.DEFER_BLOCKING 0x0 ;  /* 0x0000000000007b1d */ /* 0x000fe20000010000 */
[----:B--2---:R-:W-:Y:S05]  /*6f30*/  LEA R116, R251, UR4, 0x1 ;  /* 0x00000004fb747c11 */ /* 0x004fea000f8e08ff */
[----:B-1----:R-:W-:Y:S02]  /*6f40*/  LDSM.16.MT88.4 R4, [R246+0x2a000] ;  /* 0x02a00000f604783b */ /* 0x002fe40000004200 */
[----:B---3--:R-:W1:Y:S02]  /*6f50*/  LDC R117, c[0x0][0x270] ;  /* 0x00009c00ff757b82 */ /* 0x008e640000000800 */
[----:B------:R-:W2:Y:S04]  /*6f60*/  LDSM.16.MT88.4 R8, [R116+0x10000] ;  /* 0x010000007408783b */ /* 0x000ea80000004200 */
[----:B------:R-:W3:Y:S04]  /*6f70*/  LDSM.16.MT88.4 R12, [R0+0x2a000] ;  /* 0x02a00000000c783b */ /* 0x000ee80000004200 */
[----:B------:R-:W4:Y:S04]  /*6f80*/  LDSM.16.MT88.4 R16, [R116+0x12000] ;  /* 0x012000007410783b */ /* 0x000f280000004200 */
[----:B------:R-:W4:Y:S04]  /*6f90*/  LDL.LU.64 R118, [R1+0x70] ;  /* 0x0000700001767983 */ /* 0x000f280000300a00 */
[----:B------:R-:W4:Y:S04]  /*6fa0*/  LDSM.16.MT88.4 R84, [R116+0x14000] ;  /* 0x014000007454783b */ /* 0x000f280000004200 */
[----:B------:R-:W4:Y:S04]  /*6fb0*/  LDSM.16.MT88.4 R88, [R116+0x16000] ;  /* 0x016000007458783b */ /* 0x000f280000004200 */
[----:B------:R-:W-:Y:S04]  /*6fc0*/  LDSM.16.MT88.4 R92, [R246+0x2a800] ;  /* 0x02a80000f65c783b */ /* 0x000fe80000004200 */
[----:B------:R-:W4:Y:S04]  /*6fd0*/  LDSM.16.MT88.4 R96, [R116+0x10800] ;  /* 0x010800007460783b */ /* 0x000f280000004200 */
[----:B------:R-:W4:Y:S04]  /*6fe0*/  LDSM.16.MT88.4 R100, [R0+0x2a800] ;  /* 0x02a800000064783b */ /* 0x000f280000004200 */
[----:B------:R-:W-:Y:S01]  /*6ff0*/  LDSM.16.MT88.4 R104, [R116+0x17000] ;  /* 0x017000007468783b */ /* 0x000fe20000004200 */
[-C--:B--2---:R-:W-:Y:S03]  /*7000*/  HMMA.16816.F32 R20, R4, R8.reuse, R20 ;  /* 0x000000080414723c */ /* 0x084fe60000001814 */
[----:B------:R-:W-:Y:S04]  /*7010*/  LDSM.16.MT88.4 R108, [R116+0x15800] ;  /* 0x01580000746c783b */ /* 0x000fe80000004200 */
[----:B------:R-:W-:Y:S01]  /*7020*/  LDSM.16.MT88.4 R112, [R116+0x17800] ;  /* 0x017800007470783b */ /* 0x000fe20000004200 */
[C---:B---3--:R-:W-:Y:S04]  /*7030*/  HMMA.16816.F32 R24, R12.reuse, R8, R24 ;  /* 0x000000080c18723c */ /* 0x048fe80000001818 */
[----:B-1----:R-:W-:Y:S02]  /*7040*/  IMAD R117, R117, UR21, RZ ;  /* 0x0000001575757c24 */ /* 0x002fe4000f8e02ff */
[-C--:B------:R-:W-:Y:S06]  /*7050*/  HMMA.16816.F32 R28, R12, R10.reuse, R28 ;  /* 0x0000000a0c1c723c */ /* 0x080fec000000181c */
[C---:B------:R-:W-:Y:S01]  /*7060*/  HMMA.16816.F32 R32, R4.reuse, R10, R32 ;  /* 0x0000000a0420723c */ /* 0x040fe20000001820 */
[----:B------:R-:W1:Y:S05]  /*7070*/  LDSM.16.MT88.4 R8, [R116+0x12800] ;  /* 0x012800007408783b */ /* 0x000e6a0000004200 */
[-C--:B----4-:R-:W-:Y:S06]  /*7080*/  HMMA.16816.F32 R36, R4, R16.reuse, R36 ;  /* 0x000000100424723c */ /* 0x090fec0000001824 */
        /* <DEDUP_REMOVED lines=38> */
[-C--:B----4-:R-:W-:Y:S01]  /*72f0*/  HMMA.16816.F32 R20, R4, R12.reuse, R20 ;  /* 0x0000000c0414723c */ /* 0x090fe20000001814 */
[----:B------:R-:W-:Y:S05]  /*7300*/  BAR.SYNC.DEFER_BLOCKING 0x0 ;  /* 0x0000000000007b1d */ /* 0x000fea0000010000 */
        /* <DEDUP_REMOVED lines=15> */
[-C--:B--2---:R-:W-:Y:S05]  /*7400*/  HMMA.16816.F32 R20, R16, R84.reuse, R20 ;  /* 0x000000541014723c */ /* 0x084fea0000001814 */
[----:B------:R-:W-:Y:S01]  /*7410*/  IMAD.U32 R5, R117, -0x40, RZ ;  /* 0xffffffc075057824 */ /* 0x000fe200078e00ff */
[C---:B---3--:R-:W-:Y:S05]  /*7420*/  HMMA.16816.F32 R24, R92.reuse, R84, R24 ;  /* 0x000000545c18723c */ /* 0x048fea0000001818 */
[C---:B------:R-:W-:Y:S01]  /*7430*/  LEA R4, P1, R5.reuse, R118, 0x2 ;  /* 0x0000007605047211 */ /* 0x040fe200078210ff */
[-C--:B------:R-:W-:Y:S05]  /*7440*/  HMMA.16816.F32 R28, R92, R86.reuse, R28 ;  /* 0x000000565c1c723c */ /* 0x080fea000000181c */
[----:B------:R-:W-:Y:S01]  /*7450*/  LEA.HI.X.SX32 R5, R5, R119, 0x2, P1 ;  /* 0x0000007705057211 */ /* 0x000fe200008f16ff */
[C---:B------:R-:W-:Y:S04]  /*7460*/  HMMA.16816.F32 R32, R16.reuse, R86, R32 ;  /* 0x000000561020723c */ /* 0x040fe80000001820 */
[----:B------:R1:W-:Y:S02]  /*7470*/  STL.64 [R1+0x70], R4 ;  /* 0x0000700401007387 */ /* 0x0003e40000100a00 */
        /* <DEDUP_REMOVED lines=14> */
[----:B-1----:R-:W-:Y:S11]  /*7560*/  @!P0 BRA `(.L_x_366) ;  /* 0x0000000400108947 */ /* 0x002ff60003800000 */
[----:B------:R-:W2:Y:S01]  /*7570*/  LDL.LU R119, [R1+0x58] ;  /* 0x0000580001777983 */ /* 0x000ea20000300800 */
[----:B------:R-:W1:Y:S01]  /*7580*/  LDC R5, c[0x0][0x420] ;  /* 0x00010800ff057b82 */ /* 0x000e620000000800 */
[----:B-----5:R-:W-:Y:S02]  /*7590*/  ISETP.GE.AND P6, PT, R208, UR19, PT ;  /* 0x00000013d0007c0c */ /* 0x020fe4000bfc6270 */
[----:B------:R-:W3:Y:S01]  /*75a0*/  LDL.LU R118, [R1+0x54] ;  /* 0x0000540001767983 */ /* 0x000ee20000300800 */
[----:B------:R-:W-:Y:S02]  /*75b0*/  ISETP.GE.AND P5, PT, R206, UR19, PT ;  /* 0x00000013ce007c0c */ /* 0x000fe4000bfa6270 */
[----:B------:R-:W-:Y:S01]  /*75c0*/  ISETP.GE.AND P4, PT, R205, UR19, PT ;  /* 0x00000013cd007c0c */ /* 0x000fe2000bf86270 */
[----:B------:R-:W4:Y:S01]  /*75d0*/  LDL R117, [R1+0x34] ;  /* 0x0000340001757983 */ /* 0x000f220000100800 */
[----:B------:R-:W3:Y:S01]  /*75e0*/  LDC R4, c[0x0][0x424] ;  /* 0x00010900ff047b82 */ /* 0x000ee20000000800 */
[----:B------:R-:W-:Y:S05]  /*75f0*/  ISETP.GE.AND P3, PT, R204, UR19, PT ;  /* 0x00000013cc007c0c */ /* 0x000fea000bf66270 */
[----:B----4-:R4:W-:Y:S01]  /*7600*/  @P6 STS.128 [R117+0x10000], RZ ;  /* 0x010000ff75006388 */ /* 0x0109e20000000c00 */
[C---:B-1----:R-:W-:Y:S02]  /*7610*/  IMAD.U32 R6, R5.reuse, -0x40, RZ ;  /* 0xffffffc005067824 */ /* 0x042fe400078e00ff */
[----:B--2---:R-:W-:Y:S02]  /*7620*/  IMAD.MOV.U32 R8, RZ, RZ, R119 ;  /* 0x000000ffff087224 */ /* 0x004fe400078e0077 */
[----:B---3--:R-:W-:Y:S01]  /*7630*/  IMAD.MOV.U32 R9, RZ, RZ, R118 ;  /* 0x000000ffff097224 */ /* 0x008fe200078e0076 */
[----:B------:R-:W-:Y:S02]  /*7640*/  SHF.R.S32.HI R7, RZ, 0x1f, R6 ;  /* 0x0000001fff077819 */ /* 0x000fe40000011406 */
[C---:B------:R-:W-:Y:S04]  /*7650*/  LEA R8, P1, R6.reuse, R8, 0x1 ;  /* 0x0000000806087211 */ /* 0x040fe800078208ff */
[----:B------:R-:W-:Y:S02]  /*7660*/  LEA.HI.X.SX32 R9, R6, R9, 0x1, P1 ;  /* 0x0000000906097211 */ /* 0x000fe400008f0eff */
[C---:B------:R-:W-:Y:S02]  /*7670*/  @!P6 LEA R10, P2, R5.reuse, R8, 0x6 ;  /* 0x00000008050ae211 */ /* 0x040fe400078430ff */
[C---:B------:R-:W-:Y:S01]  /*7680*/  LEA R6, P1, R5.reuse, R6, 0x5 ;  /* 0x0000000605067211 */ /* 0x040fe200078228ff */
[----:B------:R-:W-:Y:S01]  /*7690*/  @!PT LDS RZ, [RZ] ;  /* 0x00000000fffff984 */ /* 0x000fe20000000800 */
[----:B------:R-:W-:Y:S01]  /*76a0*/  @!PT LDS RZ, [RZ] ;  /* 0x00000000fffff984 */ /* 0x000fe20000000800 */
[----:B------:R-:W-:Y:S01]  /*76b0*/  @!PT LDS RZ, [RZ] ;  /* 0x00000000fffff984 */ /* 0x000fe20000000800 */
[----:B------:R4:W-:Y:S01]  /*76c0*/  @!P6 LDGSTS.E.BYPASS.LTC128B.128 [R117+0x10000], desc[UR6][R8.64] ;  /* 0x100000000875efae */ /* 0x0009e2000b901d46 */
[C-C-:B------:R-:W-:Y:S02]  /*76d0*/  @!P6 LEA.HI.X R11, R5.reuse, R9, R4.reuse, 0x6, P2 ;  /* 0x00000009050be211 */ /* 0x140fe400010f3404 */
[----:B------:R-:W-:Y:S01]  /*76e0*/  LEA.HI.X R7, R5, R7, R4, 0x5, P1 ;  /* 0x0000000705077211 */ /* 0x000fe200008f2c04 */
[----:B------:R4:W-:Y:S01]  /*76f0*/  @P5 STS.128 [R117+0x12000], RZ ;  /* 0x012000ff75005388 */ /* 0x0009e20000000c00 */
[CC--:B------:R-:W-:Y:S02]  /*7700*/  @!P5 LEA R12, P1, R6.reuse, R119.reuse, 0x1 ;  /* 0x00000077060cd211 */ /* 0x0c0fe400078208ff */
[CC--:B------:R-:W-:Y:S01]  /*7710*/  @!P4 LEA R4, P2, R6.reuse, R119.reuse, 0x1 ;  /* 0x000000770604c211 */ /* 0x0c0fe200078408ff */
[----:B------:R-:W-:Y:S01]  /*7720*/  @!PT LDS RZ, [RZ] ;  /* 0x00000000fffff984 */ /* 0x000fe20000000800 */
[----:B------:R-:W-:Y:S01]  /*7730*/  @!PT LDS RZ, [RZ] ;  /* 0x00000000fffff984 */ /* 0x000fe20000000800 */
[----:B------:R-:W-:Y:S01]  /*7740*/  @!PT LDS RZ, [RZ] ;  /* 0x00000000fffff984 */ /* 0x000fe20000000800 */
[----:B------:R4:W-:Y:S01]  /*7750*/  @!P5 LDGSTS.E.BYPASS.LTC128B.128 [R117+0x12000], desc[UR6][R8.64+0x80] ;  /* 0x120000800875dfae */ /* 0x0009e2000b901d46 */
[CCC-:B------:R-:W-:Y:S02]  /*7760*/  @!P5 LEA.HI.X R13, R6.reuse, R118.reuse, R7.reuse, 0x1, P1 ;  /* 0x00000076060dd211 */ /* 0x1c0fe400008f0c07 */
[CCC-:B------:R-:W-:Y:S01]  /*7770*/  @!P4 LEA.HI.X R5, R6.reuse, R118.reuse, R7.reuse, 0x1, P2 ;  /* 0x000000760605c211 */ /* 0x1c0fe200010f0c07 */
[----:B------:R4:W-:Y:S01]  /*7780*/  @P4 STS.128 [R117+0x14000], RZ ;  /* 0x014000ff75004388 */ /* 0x0009e20000000c00 */
[C---:B------:R-:W-:Y:S03]  /*7790*/  @!P3 LEA R14, P1, R6.reuse, R119, 0x1 ;  /* 0x00000077060eb211 */ /* 0x040fe600078208ff */
[----:B------:R-:W-:Y:S01]  /*77a0*/  @!PT LDS RZ, [RZ] ;  /* 0x00000000fffff984 */ /* 0x000fe20000000800 */
[----:B------:R-:W-:Y:S01]  /*77b0*/  @!PT LDS RZ, [RZ] ;  /* 0x00000000fffff984 */ /* 0x000fe20000000800 */
[----:B------:R-:W-:Y:S01]  /*77c0*/  @!PT LDS RZ, [RZ] ;  /* 0x00000000fffff984 */ /* 0x000fe20000000800 */
[----:B------:R4:W-:Y:S01]  /*77d0*/  @!P4 LDGSTS.E.BYPASS.LTC128B.128 [R117+0x14000], desc[UR6][R8.64+0x100] ;  /* 0x140001000875cfae */ /* 0x0009e2000b901d46 */
[----:B------:R-:W-:Y:S03]  /*77e0*/  @!P3 LEA.HI.X R15, R6, R118, R7, 0x1, P1 ;  /* 0x00000076060fb211 */ /* 0x000fe600008f0c07 */
        /* <DEDUP_REMOVED lines=25> */
[----:B------:R4:W-:Y:S04]  /*7980*/  STL [R1+0x58], R8 ;  /* 0x0000580801007387 */ /* 0x0009e80000100800 */
[----:B------:R-:W0:Y:S04]  /*7990*/  LDGDEPBAR ;  /* 0x00000000000079af */ /* 0x000e280000000000 */
[----:B------:R4:W-:Y:S02]  /*79a0*/  STL [R1+0x54], R9 ;  /* 0x0000540901007387 */ /* 0x0009e40000100800 */
.L_x_366:
[----:B------:R-:W-:Y:S01]  /*79b0*/  LEA R236, R251, UR4, 0x1 ;  /* 0x00000004fbec7c11 */ /* 0x000fe2000f8e08ff */
[----:B------:R-:W-:Y:S01]  /*79c0*/  LDSM.16.M88.4 R128, [R245] ;  /* 0x00000000f580783b */ /* 0x000fe20000000200 */
[----:B------:R-:W-:Y:S02]  /*79d0*/  ULOP3.LUT UR8, UR5, 0x1, URZ, 0xc0, !UPT ;  /* 0x0000000105087892 */ /* 0x000fe4000f8ec03f */
[----:B------:R-:W-:Y:S01]  /*79e0*/  UISETP.GT.AND UP2, UPT, UR5, UR16, UPT ;  /* 0x000000100500728c */ /* 0x000fe2000bf44270 */
[----:B------:R-:W4:Y:S01]  /*79f0*/  LDSM.16.MT88.4 R16, [R236+0x18000] ;  /* 0x01800000ec10783b */ /* 0x000f220000004200 */
[----:B------:R-:W-:Y:S02]  /*7a00*/  UISETP.NE.U32.AND UP0, UPT, UR8, 0x1, UPT ;  /* 0x000000010800788c */ /* 0x000fe4000bf05070 */
[----:B------:R-:W-:Y:S01]  /*7a10*/  @UP3 UIADD3 UR9, UP1, UR12, -0x100, URZ ;  /* 0xffffff000c093890 */ /* 0x000fe2000ff3e03f */
[----:B------:R-:W1:Y:S01]  /*7a20*/  LDSM.16.M88.4 R124, [R245+0x1000] ;  /* 0x00100000f57c783b */ /* 0x000e620000000200 */
[----:B------:R-:W-:Y:S02]  /*7a30*/  UIADD3 UR5, UR5, -0x1, URZ ;  /* 0xffffffff05057890 */ /* 0x000fe4000fffe03f */
[----:B------:R-:W-:Y:S01]  /*7a40*/  @UP3 UIADD3.X UR8, UR11, -0x1, URZ, UP1, !UPT ;  /* 0xffffffff0b083890 */ /* 0x000fe20008ffe43f */
[----:B------:R-:W2:Y:S04]  /*7a50*/  LDSM.16.MT88.4 R96, [R236+0x1a000] ;  /* 0x01a00000ec60783b */ /* 0x000ea80000004200 */
[----:B------:R-:W3:Y:S04]  /*7a60*/  LDSM.16.MT88.4 R112, [R236+0x1c000] ;  /* 0x01c00000ec70783b */ /* 0x000ee80000004200 */
[----:B------:R-:W3:Y:S04]  /*7a70*/  LDSM.16.MT88.4 R196, [R236+0x1e000] ;  /* 0x01e00000ecc4783b */ /* 0x000ee80000004200 */
[----:B------:R-:W-:Y:S04]  /*7a80*/  LDSM.16.M88.4 R200, [R240] ;  /* 0x00000000f0c8783b */ /* 0x000fe80000000200 */
[----:B-----5:R-:W3:Y:S04]  /*7a90*/  LDSM.16.MT88.4 R204, [R236+0x18800] ;  /* 0x01880000eccc783b */ /* 0x020ee80000004200 */
[----:B------:R-:W3:Y:S04]  /*7aa0*/  LDSM.16.M88.4 R208, [R240+0x1000] ;  /* 0x00100000f0d0783b */ /* 0x000ee80000000200 */
[----:B------:R-:W3:Y:S04]  /*7ab0*/  LDSM.16.MT88.4 R212, [R236+0x1a800] ;  /* 0x01a80000ecd4783b */ /* 0x000ee80000004200 */
[----:B------:R-:W3:Y:S01]  /*7ac0*/  LDSM.16.MT88.4 R216, [R236+0x1c800] ;  /* 0x01c80000ecd8783b */ /* 0x000ee20000004200 */
[-C--:B----4-:R-:W-:Y:S03]  /*7ad0*/  HMMA.16816.F32 R4, R128, R16.reuse, RZ ;  /* 0x000000108004723c */ /* 0x090fe600000018ff */
[----:B------:R-:W4:Y:S04]  /*7ae0*/  LDSM.16.MT88.4 R220, [R236+0x1e800] ;  /* 0x01e80000ecdc783b */ /* 0x000f280000004200 */
[----:B------:R-:W-:Y:S01]  /*7af0*/  LDSM.16.M88.4 R224, [R2] ;  /* 0x0000000002e0783b */ /* 0x000fe20000000200 */
[C---:B-1----:R-:W-:Y:S03]  /*7b00*/  HMMA.16816.F32 R8, R124.reuse, R16, RZ ;  /* 0x000000107c08723c */ /* 0x042fe600000018ff */
[----:B------:R-:W1:Y:S03]  /*7b10*/  LDSM.16.MT88.4 R228, [R236+0x19000] ;  /* 0x01900000ece4783b */ /* 0x000e660000004200 */
[-C--:B------:R-:W-:Y:S01]  /*7b20*/  HMMA.16816.F32 R12, R124, R18.reuse, RZ ;  /* 0x000000127c0c723c */ /* 0x080fe200000018ff */
[----:B------:R-:W1:Y:S05]  /*7b30*/  LDSM.16.M88.4 R232, [R2+0x1000] ;  /* 0x0010000002e8783b */ /* 0x000e6a0000000200 */
[C---:B------:R-:W-:Y:S06]  /*7b40*/  HMMA.16816.F32 R16, R128.reuse, R18, RZ ;  /* 0x000000128010723c */ /* 0x040fec00000018ff */
[-C--:B--2---:R-:W-:Y:S06]  /*7b50*/  HMMA.16816.F32 R84, R128, R96.reuse, RZ ;  /* 0x000000608054723c */ /* 0x084fec00000018ff */
[C---:B------:R-:W-:Y:S06]  /*7b60*/  HMMA.16816.F32 R88, R124.reuse, R96, RZ ;  /* 0x000000607c58723c */ /* 0x040fec00000018ff */
[-C--:B------:R-:W-:Y:S06]  /*7b70*/  HMMA.16816.F32 R92, R124, R98.reuse, RZ ;  /* 0x000000627c5c723c */ /* 0x080fec00000018ff */
[C---:B------:R-:W-:Y:S06]  /*7b80*/  HMMA.16816.F32 R96, R128.reuse, R98, RZ ;  /* 0x000000628060723c */ /* 0x040fec00000018ff */
[-C--:B---3--:R-:W-:Y:S06]  /*7b90*/  HMMA.16816.F32 R100, R128, R112.reuse, RZ ;  /* 0x000000708064723c */ /* 0x088fec00000018ff */
[C---:B------:R-:W-:Y:S06]  /*7ba0*/  HMMA.16816.F32 R104, R124.reuse, R112, RZ ;  /* 0x000000707c68723c */ /* 0x040fec00000018ff */
[-C--:B------:R-:W-:Y:S06]  /*7bb0*/  HMMA.16816.F32 R108, R124, R114.reuse, RZ ;  /* 0x000000727c6c723c */ /* 0x080fec00000018ff */
[C---:B------:R-:W-:Y:S06]  /*7bc0*/  HMMA.16816.F32 R112, R128.reuse, R114, RZ ;  /* 0x000000728070723c */ /* 0x040fec00000018ff */
[-C--:B------:R-:W-:Y:S06]  /*7bd0*/  HMMA.16816.F32 R116, R128, R196.reuse, RZ ;  /* 0x000000c48074723c */ /* 0x080fec00000018ff */
[C---:B------:R-:W-:Y:S06]  /*7be0*/  HMMA.16816.F32 R120, R124.reuse, R196, RZ ;  /* 0x000000c47c78723c */ /* 0x040fec00000018ff */
[-C--:B------:R-:W-:Y:S06]  /*7bf0*/  HMMA.16816.F32 R124, R124, R198.reuse, RZ ;  /* 0x000000c67c7c723c */ /* 0x080fec00000018ff */
[----:B------:R-:W-:Y:S01]  /*7c00*/  HMMA.16816.F32 R128, R128, R198, RZ ;  /* 0x000000c68080723c */ /* 0x000fe200000018ff */
        /* <DEDUP_REMOVED lines=15> */
[----:B------:R-:W-:Y:S05]  /*7d00*/  LDSM.16.M88.4 R216, [R3+0x1000] ;  /* 0x0010000003d8783b */ /* 0x000fea0000000200 */
[-C--:B----4-:R-:W-:Y:S06]  /*7d10*/  HMMA.16816.F32 R116, R200, R220.reuse, R116 ;  /* 0x000000dcc874723c */ /* 0x090fec0000001874 */
[C---:B------:R-:W-:Y:S06]  /*7d20*/  HMMA.16816.F32 R120, R208.reuse, R220, R120 ;  /* 0x000000dcd078723c */ /* 0x040fec0000001878 */
[-C--:B------:R-:W-:Y:S01]  /*7d30*/  HMMA.16816.F32 R124, R208, R222.reuse, R124 ;  /* 0x000000ded07c723c */ /* 0x080fe2000000187c */
[----:B------:R-:W4:Y:S05]  /*7d40*/  LDSM.16.MT88.4 R208, [R236+0x1f000] ;  /* 0x01f00000ecd0783b */ /* 0x000f2a0000004200 */
[----:B------:R-:W-:Y:S01]  /*7d50*/  HMMA.16816.F32 R128, R200, R222, R128 ;  /* 0x000000dec880723c */ /* 0x000fe20000001880 */
[----:B------:R-:W4:Y:S04]  /*7d60*/  LDSM.16.M88.4 R200, [R3] ;  /* 0x0000000003c8783b */ /* 0x000f280000000200 */
[----:B------:R-:W4:Y:S01]  /*7d70*/  LDSM.16.MT88.4 R220, [R236+0x1b800] ;  /* 0x01b80000ecdc783b */ /* 0x000f220000004200 */
[-C--:B-1----:R-:W-:Y:S06]  /*7d80*/  HMMA.16816.F32 R4, R224, R228.reuse, R4 ;  /* 0x000000e4e004723c */ /* 0x082fec0000001804 */
[C---:B------:R-:W-:Y:S06]  /*7d90*/  HMMA.16816.F32 R8, R232.reuse, R228, R8 ;  /* 0x000000e4e808723c */ /* 0x040fec0000001808 */
[-C--:B------:R-:W-:Y:S06]  /*7da0*/  HMMA.16816.F32 R12, R232, R230.reuse, R12 ;  /* 0x000000e6e80c723c */ /* 0x080fec000000180c */
[C---:B------:R-:W-:Y:S01]  /*7db0*/  HMMA.16816.F32 R16, R224.reuse, R230, R16 ;  /* 0x000000e6e010723c */ /* 0x040fe20000001810 */
[----:B------:R-:W1:Y:S04]  /*7dc0*/  LDSM.16.MT88.4 R228, [R236+0x1d800] ;  /* 0x01d80000ece4783b */ /* 0x000e680000004200 */
[----:B------:R-:W1:Y:S01]  /*7dd0*/  LDSM.16.MT88.4 R236, [R236+0x1f800] ;  /* 0x01f80000ecec783b */ /* 0x000e620000004200 */
[-C--:B--2---:R-:W-:Y:S06]  /*7de0*/  HMMA.16816.F32 R84, R224, R196.reuse, R84 ;  /* 0x000000c4e054723c */ /* 0x084fec0000001854 */
[C---:B------:R-:W-:Y:S01]  /*7df0*/  HMMA.16816.F32 R88, R232.reuse, R196, R88 ;  /* 0x000000c4e858723c */ /* 0x040fe20000001858 */
[----:B------:R-:W2:Y:S04]  /*7e00*/  LDL R196, [R1+0x30] ;  /* 0x0000300001c47983 */ /* 0x000ea80000100800 */
[----:B------:R-:W2:Y:S01]  /*7e10*/  LDL R197, [R1+0x64] ;  /* 0x0000640001c57983 */ /* 0x000ea20000100800 */
[-C--:B------:R-:W-:Y:S06]  /*7e20*/  HMMA.16816.F32 R92, R232, R198.reuse, R92 ;  /* 0x000000c6e85c723c */ /* 0x080fec000000185c */
[C---:B------:R-:W-:Y:S01]  /*7e30*/  HMMA.16816.F32 R96, R224.reuse, R198, R96 ;  /* 0x000000c6e060723c */ /* 0x040fe20000001860 */
[----:B------:R-:W2:Y:S01]  /*7e40*/  LDL R199, [R1+0x2c] ;  /* 0x00002c0001c77983 */ /* 0x000ea20000100800 */
[----:B------:R-:W1:Y:S04]  /*7e50*/  LDC R198, c[0x0][0x270] ;  /* 0x00009c00ffc67b82 */ /* 0x000e680000000800 */
[-C--:B---3--:R-:W-:Y:S06]  /*7e60*/  HMMA.16816.F32 R100, R224, R204.reuse, R100 ;  /* 0x000000cce064723c */ /* 0x088fec0000001864 */
[C---:B------:R-:W-:Y:S01]  /*7e70*/  HMMA.16816.F32 R104, R232.reuse, R204, R104 ;  /* 0x000000cce868723c */ /* 0x040fe20000001868 */
[----:B------:R-:W3:Y:S05]  /*7e80*/  LDL R205, [R1+0x60] ;  /* 0x0000600001cd7983 */ /* 0x000eea0000100800 */
[-C--:B------:R-:W-:Y:S06]  /*7e90*/  HMMA.16816.F32 R108, R232, R206.reuse, R108 ;  /* 0x000000cee86c723c */ /* 0x080fec000000186c */
[C---:B------:R-:W-:Y:S06]  /*7ea0*/  HMMA.16816.F32 R112, R224.reuse, R206, R112 ;  /* 0x000000cee070723c */ /* 0x040fec0000001870 */
[-C--:B----4-:R-:W-:Y:S06]  /*7eb0*/  HMMA.16816.F32 R116, R224, R208.reuse, R116 ;  /* 0x000000d0e074723c */ /* 0x090fec0000001874 */
[C---:B------:R-:W-:Y:S06]  /*7ec0*/  HMMA.16816.F32 R120, R232.reuse, R208, R120 ;  /* 0x000000d0e878723c */ /* 0x040fec0000001878 */
[-C--:B------:R-:W-:Y:S01]  /*7ed0*/  HMMA.16816.F32 R124, R232, R210.reuse, R124 ;  /* 0x000000d2e87c723c */ /* 0x080fe2000000187c */
[----:B------:R-:W4:Y:S05]  /*7ee0*/  LDL.64 R234, [R1+0x70] ;  /* 0x0000700001ea7983 */ /* 0x000f2a0000100a00 */
[----:B------:R-:W-:Y:S05]  /*7ef0*/  HMMA.16816.F32 R128, R224, R210, R128 ;  /* 0x000000d2e080723c */ /* 0x000fea0000001880 */
[----:B-1----:R-:W-:Y:S01]  /*7f00*/  IMAD R233, R198, UR21, RZ ;  /* 0x00000015c6e97c24 */ /* 0x002fe2000f8e02ff */
        /* <DEDUP_REMOVED lines=16> */
[C---:B------:R-:W-:Y:S04]  /*8010*/  IMAD R200, R233.reuse, 0x18, RZ ;  /* 0x00000018e9c87824 */ /* 0x040fe800078e02ff */
[----:B------:R-:W-:Y:S01]  /*8020*/  IMAD.SHL.U32 R201, R233, 0x20, RZ ;  /* 0x00000020e9c97824 */ /* 0x000fe200078e00ff */
[----:B--2---:R-:W-:Y:S01]  /*8030*/  @P0 IADD3 R198, P1, R199, UR12, RZ ;  /* 0x0000000cc7c60c10 */ /* 0x004fe2000ff3e0ff */
[----:B------:R-:W-:Y:S03]  /*8040*/  @UP3 UMOV UR12, UR9 ;  /* 0x00000009000c3c82 */ /* 0x000fe60008000000 */
[----:B------:R-:W-:Y:S01]  /*8050*/  @P0 IADD3.X R199, R196, UR11, RZ, P1, !PT ;  /* 0x0000000bc4c70c10 */ /* 0x000fe20008ffe4ff */
[C---:B------:R-:W-:Y:S01]  /*8060*/  IMAD.SHL.U32 R196, R233.reuse, 0x8, RZ ;  /* 0x00000008e9c47824 */ /* 0x040fe200078e00ff */
[----:B------:R-:W-:Y:S03]  /*8070*/  @UP3 UMOV UR11, UR8 ;  /* 0x00000008000b3c82 */ /* 0x000fe60008000000 */
[----:B------:R-:W2:Y:S04]  /*8080*/  @P0 LDG.E R197, desc[UR6][R198.64+-0xe0] ;  /* 0xffff2006c6c50981 */ /* 0x000ea8000c1e1900 */
[----:B---3--:R1:W3:Y:S02]  /*8090*/  @P0 LDG.E R205, desc[UR6][R198.64+-0x100] ;  /* 0xffff0006c6cd0981 */ /* 0x0082e4000c1e1900 */
[C---:B-1----:R-:W-:Y:S02]  /*80a0*/  IMAD R198, R233.reuse, 0x28, RZ ;  /* 0x00000028e9c67824 */ /* 0x042fe400078e02ff */
[C---:B------:R-:W-:Y:S01]  /*80b0*/  IMAD R199, R233.reuse, 0x30, RZ ;  /* 0x00000030e9c77824 */ /* 0x040fe200078e02ff */
[----:B----4-:R1:W-:Y:S02]  /*80c0*/  REDG.E.ADD.F32.FTZ.RN.STRONG.GPU desc[UR6][R234.64], R4 ;  /* 0x00000004ea0079a6 */ /* 0x0103e4000c10f386 */
[C---:B-1----:R-:W-:Y:S02]  /*80d0*/  IMAD R4, R233.reuse, 0x38, RZ ;  /* 0x00000038e9047824 */ /* 0x042fe400078e02ff */
[----:B--2---:R1:W-:Y:S04]  /*80e0*/  @P0 STL [R1+0x64], R197 ;  /* 0x000064c501000387 */ /* 0x0043e80000100800 */
[----:B---3--:R2:W-:Y:S01]  /*80f0*/  @P0 STL [R1+0x60], R205 ;  /* 0x000060cd01000387 */ /* 0x0085e20000100800 */
[CC--:B------:R-:W-:Y:S01]  /*8100*/  LEA R204, P0, R196.reuse, R234.reuse, 0x2 ;  /* 0x000000eac4cc7211 */ /* 0x0c0fe200078010ff */
[----:B-1----:R-:W-:Y:S03]  /*8110*/  IMAD.SHL.U32 R197, R233, 0x10, RZ ;  /* 0x00000010e9c57824 */ /* 0x002fe600078e00ff */
[-C--:B--2---:R-:W-:Y:S02]  /*8120*/  LEA.HI.X.SX32 R205, R196, R235.reuse, 0x2, P0 ;  /* 0x000000ebc4cd7211 */ /* 0x084fe400000f16ff */
[CC--:B------:R-:W-:Y:S02]  /*8130*/  LEA R206, P1, R197.reuse, R234.reuse, 0x2 ;  /* 0x000000eac5ce7211 */ /* 0x0c0fe400078210ff */
[CC--:B------:R-:W-:Y:S01]  /*8140*/  LEA R202, P0, R200.reuse, R234.reuse, 0x2 ;  /* 0x000000eac8ca7211 */ /* 0x0c0fe200078010ff */
[----:B------:R1:W-:Y:S01]  /*8150*/  REDG.E.ADD.F32.FTZ.RN.STRONG.GPU desc[UR6][R204.64], R5 ;  /* 0x00000005cc0079a6 */ /* 0x0003e2000c10f386 */
[-C--:B------:R-:W-:Y:S02]  /*8160*/  LEA.HI.X.SX32 R207, R197, R235.reuse, 0x2, P1 ;  /* 0x000000ebc5cf7211 */ /* 0x080fe400008f16ff */
[-C--:B------:R-:W-:Y:S02]  /*8170*/  LEA.HI.X.SX32 R203, R200, R235.reuse, 0x2, P0 ;  /* 0x000000ebc8cb7211 */ /* 0x080fe400000f16ff */
[CC--:B------:R-:W-:Y:S01]  /*8180*/  LEA R208, P1, R201.reuse, R234.reuse, 0x2 ;  /* 0x000000eac9d07211 */ /* 0x0c0fe200078210ff */
[----:B------:R-:W-:Y:S01]  /*8190*/  REDG.E.ADD.F32.FTZ.RN.STRONG.GPU desc[UR6][R206.64], R6 ;  /* 0x00000006ce0079a6 */ /* 0x000fe2000c10f386 */
[CC--:B------:R-:W-:Y:S02]  /*81a0*/  LEA R200, P0, R198.reuse, R234.reuse, 0x2 ;  /* 0x000000eac6c87211 */ /* 0x0c0fe400078010ff */
[-C--:B------:R-:W-:Y:S01]  /*81b0*/  LEA.HI.X.SX32 R209, R201, R235.reuse, 0x2, P1 ;  /* 0x000000ebc9d17211 */ /* 0x080fe200008f16ff */
[----:B------:R2:W-:Y:S01]  /*81c0*/  REDG.E.ADD.F32.FTZ.RN.STRONG.GPU desc[UR6][R202.64], R7 ;  /* 0x00000007ca0079a6 */ /* 0x0005e2000c10f386 */
[-C--:B------:R-:W-:Y:S02]  /*81d0*/  LEA.HI.X.SX32 R201, R198, R235.reuse, 0x2, P0 ;  /* 0x000000ebc6c97211 */ /* 0x080fe400000f16ff */
[CC--:B------:R-:W-:Y:S01]  /*81e0*/  LEA R210, P1, R199.reuse, R234.reuse, 0x2 ;  /* 0x000000eac7d27211 */ /* 0x0c0fe200078210ff */
[----:B------:R-:W-:Y:S01]  /*81f0*/  REDG.E.ADD.F32.FTZ.RN.STRONG.GPU desc[UR6][R208.64], R8 ;  /* 0x00000008d00079a6 */ /* 0x000fe2000c10f386 */
[CC--:B------:R-:W-:Y:S02]  /*8200*/  LEA R198, P0, R4.reuse, R234.reuse, 0x2 ;  /* 0x000000ea04c67211 */ /* 0x0c0fe400078010ff */
[-C--:B------:R-:W-:Y:S01]  /*8210*/  LEA.HI.X.SX32 R211, R199, R235.reuse, 0x2, P1 ;  /* 0x000000ebc7d37211 */ /* 0x080fe200008f16ff */
[----:B------:R3:W-:Y:S01]  /*8220*/  REDG.E.ADD.F32.FTZ.RN.STRONG.GPU desc[UR6][R200.64], R9 ;  /* 0x00000009c80079a6 */ /* 0x0007e2000c10f386 */
[-C--:B------:R-:W-:Y:S03]  /*8230*/  LEA.HI.X.SX32 R199, R4, R235.reuse, 0x2, P0 ;  /* 0x000000eb04c77211 */ /* 0x080fe600000f16ff */
[----:B------:R-:W-:Y:S04]  /*8240*/  REDG.E.ADD.F32.FTZ.RN.STRONG.GPU desc[UR6][R210.64], R10 ;  /* 0x0000000ad20079a6 */ /* 0x000fe8000c10f386 */
[----:B------:R-:W-:Y:S01]  /*8250*/  REDG.E.ADD.F32.FTZ.RN.STRONG.GPU desc[UR6][R198.64], R11 ;  /* 0x0000000bc60079a6 */ /* 0x000fe2000c10f386 */
[----:B-1----:R-:W-:Y:S03]  /*8260*/  VIADD R5, R197, 0x20 ;  /* 0x00000020c5057836 */ /* 0x002fe60000000000 */
[----:B------:R-:W-:Y:S04]  /*8270*/  REDG.E.ADD.F32.FTZ.RN.STRONG.GPU desc[UR6][R234.64+0x80], R16 ;  /* 0x00008010ea0079a6 */ /* 0x000fe8000c10f386 */
[----:B------:R1:W-:Y:S01]  /*8280*/  REDG.E.ADD.F32.FTZ.RN.STRONG.GPU desc[UR6][R204.64+0x80], R17 ;  /* 0x00008011cc0079a6 */ /* 0x0003e2000c10f386 */
[CC--:B--2---:R-:W-:Y:S01]  /*8290*/  LEA R202, P0, R5.reuse, R234.reuse, 0x2 ;  /* 0x000000ea05ca7211 */ /* 0x0c4fe200078010ff */
[C---:B------:R-:W-:Y:S03]  /*82a0*/  IMAD.IADD R7, R196.reuse, 0x1, R5 ;  /* 0x00000001c4077824 */ /* 0x040fe600078e0205 */
[-C--:B------:R-:W-:Y:S01]  /*82b0*/  LEA.HI.X.SX32 R203, R5, R235.reuse, 0x2, P0 ;  /* 0x000000eb05cb7211 */ /* 0x080fe200000f16ff */
[C---:B------:R-:W-:Y:S01]  /*82c0*/  IMAD.IADD R5, R196.reuse, 0x1, R7 ;  /* 0x00000001c4057824 */ /* 0x040fe200078e0207 */
[CC--:B------:R-:W-:Y:S03]  /*82d0*/  LEA R206, P0, R7.reuse, R234.reuse, 0x2 ;  /* 0x000000ea07ce7211 */ /* 0x0c0fe600078010ff */
[----:B------:R2:W-:Y:S01]  /*82e0*/  REDG.E.ADD.F32.FTZ.RN.STRONG.GPU desc[UR6][R202.64], R18 ;  /* 0x00000012ca0079a6 */ /* 0x0005e2000c10f386 */
[-C--:B------:R-:W-:Y:S01]  /*82f0*/  LEA.HI.X.SX32 R207, R7, R235.reuse, 0x2, P0 ;  /* 0x000000eb07cf7211 */ /* 0x080fe200000f16ff */
[C---:B------:R-:W-:Y:S01]  /*8300*/  IMAD.IADD R7, R196.reuse, 0x1, R5 ;  /* 0x00000001c4077824 */ /* 0x040fe200078e0205 */
[-C--:B---3--:R-:W-:Y:S03]  /*8310*/  LEA R200, P1, R5, R234.reuse, 0x2 ;  /* 0x000000ea05c87211 */ /* 0x088fe600078210ff */
[----:B------:R3:W-:Y:S01]  /*8320*/  REDG.E.ADD.F32.FTZ.RN.STRONG.GPU desc[UR6][R206.64], R19 ;  /* 0x00000013ce0079a6 */ /* 0x0007e2000c10f386 */
[-C--:B------:R-:W-:Y:S01]  /*8330*/  LEA R6, P0, R7, R234.reuse, 0x2 ;  /* 0x000000ea07067211 */ /* 0x080fe200078010ff */
[C---:B------:R-:W-:Y:S01]  /*8340*/  IMAD.IADD R9, R196.reuse, 0x1, R7 ;  /* 0x00000001c4097824 */ /* 0x040fe200078e0207 */
[-C--:B------:R-:W-:Y:S01]  /*8350*/  LEA.HI.X.SX32 R201, R5, R235.reuse, 0x2, P1 ;  /* 0x000000eb05c97211 */ /* 0x080fe200008f16ff */
[----:B------:R-:W-:Y:S01]  /*8360*/  VIADD R5, R197, 0x40 ;  /* 0x00000040c5057836 */ /* 0x000fe20000000000 */
[-C--:B------:R-:W-:Y:S01]  /*8370*/  LEA.HI.X.SX32 R7, R7, R235.reuse, 0x2, P0 ;  /* 0x000000eb07077211 */ /* 0x080fe200000f16ff */
[C---:B------:R-:W-:Y:S01]  /*8380*/  IMAD.IADD R4, R196.reuse, 0x1, R9 ;  /* 0x00000001c4047824 */ /* 0x040fe200078e0209 */
[CC--:B------:R-:W-:Y:S01]  /*8390*/  LEA R8, P0, R9.reuse, R234.reuse, 0x2 ;  /* 0x000000ea09087211 */ /* 0x0c0fe200078010ff */
[----:B------:R4:W-:Y:S01]  /*83a0*/  REDG.E.ADD.F32.FTZ.RN.STRONG.GPU desc[UR6][R200.64], R12 ;  /* 0x0000000cc80079a6 */ /* 0x0009e2000c10f386 */
[----:B-1----:R-:W-:Y:S02]  /*83b0*/  IMAD.IADD R17, R196, 0x1, R5 ;  /* 0x00000001c4117824 */ /* 0x002fe400078e0205 */
[-C--:B------:R-:W-:Y:S01]  /*83c0*/  LEA.HI.X.SX32 R9, R9, R235.reuse, 0x2, P0 ;  /* 0x000000eb09097211 */ /* 0x080fe200000f16ff */
[----:B------:R1:W-:Y:S01]  /*83d0*/  REDG.E.ADD.F32.FTZ.RN.STRONG.GPU desc[UR6][R6.64], R13 ;  /* 0x0000000d060079a6 */ /* 0x0003e2000c10f386 */
[CC--:B------:R-:W-:Y:S03]  /*83e0*/  LEA R10, P0, R4.reuse, R234.reuse, 0x2 ;  /* 0x000000ea040a7211 */ /* 0x0c0fe600078010ff */
[----:B------:R1:W-:Y:S01]  /*83f0*/  REDG.E.ADD.F32.FTZ.RN.STRONG.GPU desc[UR6][R8.64], R14 ;  /* 0x0000000e080079a6 */ /* 0x0003e2000c10f386 */
[-C--:B------:R-:W-:Y:S02]  /*8400*/  LEA.HI.X.SX32 R11, R4, R235.reuse, 0x2, P0 ;  /* 0x000000eb040b7211 */ /* 0x080fe400000f16ff */
[CC--:B--2---:R-:W-:Y:S03]  /*8410*/  LEA R18, P0, R5.reuse, R234.reuse, 0x2 ;  /* 0x000000ea05127211 */ /* 0x0c4fe600078010ff */
[----:B------:R2:W-:Y:S04]  /*8420*/  REDG.E.ADD.F32.FTZ.RN.STRONG.GPU desc[UR6][R10.64], R15 ;  /* 0x0000000f0a0079a6 */ /* 0x0005e8000c10f386 */
[----:B------:R-:W-:Y:S01]  /*8430*/  REDG.E.ADD.F32.FTZ.RN.STRONG.GPU desc[UR6][R234.64+0x100], R84 ;  /* 0x00010054ea0079a6 */ /* 0x000fe2000c10f386 */
[-C--:B---3--:R-:W-:Y:S01]  /*8440*/  LEA.HI.X.SX32 R19, R5, R235.reuse, 0x2, P0 ;  /* 0x000000eb05137211 */ /* 0x088fe200000f16ff */
[C---:B------:R-:W-:Y:S01]  /*8450*/  IMAD.IADD R5, R196.reuse, 0x1, R17 ;  /* 0x00000001c4057824 */ /* 0x040fe200078e0211 */
[CC--:B------:R-:W-:Y:S01]  /*8460*/  LEA R16, P0, R17.reuse, R234.reuse, 0x2 ;  /* 0x000000ea11107211 */ /* 0x0c0fe200078010ff */
[----:B------:R-:W-:Y:S03]  /*8470*/  REDG.E.ADD.F32.FTZ.RN.STRONG.GPU desc[UR6][R204.64+0x100], R85 ;  /* 0x00010055cc0079a6 */ /* 0x000fe6000c10f386 */
[-C--:B------:R-:W-:Y:S01]  /*8480*/  LEA.HI.X.SX32 R17, R17, R235.reuse, 0x2, P0 ;  /* 0x000000eb11117211 */ /* 0x080fe200000f16ff */
[----:B------:R-:W-:Y:S01]  /*8490*/  REDG.E.ADD.F32.FTZ.RN.STRONG.GPU desc[UR6][R18.64], R86 ;  /* 0x00000056120079a6 */ /* 0x000fe2000c10f386 */
[CC--:B----4-:R-:W-:Y:S03]  /*84a0*/  LEA R12, P1, R5.reuse, R234.reuse, 0x2 ;  /* 0x000000ea050c7211 */ /* 0x0d0fe600078210ff */
[----:B------:R3:W-:Y:S01]  /*84b0*/  REDG.E.ADD.F32.FTZ.RN.STRONG.GPU desc[UR6][R16.64], R87 ;  /* 0x00000057100079a6 */ /* 0x0007e2000c10f386 */
[C---:B-1----:R-:W-:Y:S01]  /*84c0*/  IMAD.IADD R7, R196.reuse, 0x1, R5 ;  /* 0x00000001c4077824 */ /* 0x042fe200078e0205 */
[-C--:B------:R-:W-:Y:S01]  /*84d0*/  LEA.HI.X.SX32 R13, R5, R235.reuse, 0x2, P1 ;  /* 0x000000eb050d7211 */ /* 0x080fe200008f16ff */
[----:B------:R-:W-:Y:S01]  /*84e0*/  VIADD R5, R197, 0x60 ;  /* 0x00000060c5057836 */ /* 0x000fe20000000000 */
[----:B------:R-:W-:Y:S01]  /*84f0*/  LDSM.16.MT88.4 R84, [R243+0x4000] ;  /* 0x00400000f354783b */ /* 0x000fe20000004200 */
[C---:B------:R-:W-:Y:S01]  /*8500*/  IMAD.IADD R9, R196.reuse, 0x1, R7 ;  /* 0x00000001c4097824 */ /* 0x040fe200078e0207 */
[CC--:B------:R-:W-:Y:S02]  /*8510*/  LEA R6, P0, R7.reuse, R234.reuse, 0x2 ;  /* 0x000000ea07067211 */ /* 0x0c0fe400078010ff */
[----:B------:R1:W-:Y:S01]  /*8520*/  REDG.E.ADD.F32.FTZ.RN.STRONG.GPU desc[UR6][R12.64], R88 ;  /* 0x000000580c0079a6 */ /* 0x0003e2000c10f386 */
[C---:B------:R-:W-:Y:S01]  /*8530*/  IMAD.IADD R4, R196.reuse, 0x1, R9 ;  /* 0x00000001c4047824 */ /* 0x040fe200078e0209 */
[-C--:B------:R-:W-:Y:S01]  /*8540*/  LEA.HI.X.SX32 R7, R7, R235.reuse, 0x2, P0 ;  /* 0x000000eb07077211 */ /* 0x080fe200000f16ff */
[----:B--2---:R-:W-:Y:S01]  /*8550*/  IMAD.IADD R15, R196, 0x1, R5 ;  /* 0x00000001c40f7824 */ /* 0x004fe200078e0205 */
[CC--:B------:R-:W-:Y:S03]  /*8560*/  LEA R8, P0, R9.reuse, R234.reuse, 0x2 ;  /* 0x000000ea09087211 */ /* 0x0c0fe600078010ff */
[----:B------:R2:W-:Y:S01]  /*8570*/  REDG.E.ADD.F32.FTZ.RN.STRONG.GPU desc[UR6][R6.64], R89 ;  /* 0x00000059060079a6 */ /* 0x0005e2000c10f386 */
[-C--:B------:R-:W-:Y:S02]  /*8580*/  LEA.HI.X.SX32 R9, R9, R235.reuse, 0x2, P0 ;  /* 0x000000eb09097211 */ /* 0x080fe400000f16ff */
[CC--:B------:R-:W-:Y:S03]  /*8590*/  LEA R10, P0, R4.reuse, R234.reuse, 0x2 ;  /* 0x000000ea040a7211 */ /* 0x0c0fe600078010ff */
[----:B------:R4:W-:Y:S01]  /*85a0*/  REDG.E.ADD.F32.FTZ.RN.STRONG.GPU desc[UR6][R8.64], R90 ;  /* 0x0000005a080079a6 */ /* 0x0009e2000c10f386 */
[-C--:B------:R-:W-:Y:S05]  /*85b0*/  LEA.HI.X.SX32 R11, R4, R235.reuse, 0x2, P0 ;  /* 0x000000eb040b7211 */ /* 0x080fea00000f16ff */
[----:B------:R4:W-:Y:S01]  /*85c0*/  REDG.E.ADD.F32.FTZ.RN.STRONG.GPU desc[UR6][R10.64], R91 ;  /* 0x0000005b0a0079a6 */ /* 0x0009e2000c10f386 */
[CC--:B---3--:R-:W-:Y:S03]  /*85d0*/  LEA R16, P0, R5.reuse, R234.reuse, 0x2 ;  /* 0x000000ea05107211 */ /* 0x0c8fe600078010ff */
[----:B------:R-:W-:Y:S01]  /*85e0*/  REDG.E.ADD.F32.FTZ.RN.STRONG.GPU desc[UR6][R234.64+0x180], R96 ;  /* 0x00018060ea0079a6 */ /* 0x000fe2000c10f386 */
[-C--:B------:R-:W-:Y:S01]  /*85f0*/  LEA.HI.X.SX32 R17, R5, R235.reuse, 0x2, P0 ;  /* 0x000000eb05117211 */ /* 0x080fe200000f16ff */
[C---:B------:R-:W-:Y:S01]  /*8600*/  IMAD.IADD R5, R196.reuse, 0x1, R15 ;  /* 0x00000001c4057824 */ /* 0x040fe200078e020f */
[-C--:B-1----:R-:W-:Y:S01]  /*8610*/  LEA R12, P0, R15, R234.reuse, 0x2 ;  /* 0x000000ea0f0c7211 */ /* 0x082fe200078010ff */
[----:B------:R-:W-:Y:S03]  /*8620*/  REDG.E.ADD.F32.FTZ.RN.STRONG.GPU desc[UR6][R204.64+0x180], R97 ;  /* 0x00018061cc0079a6 */ /* 0x000fe6000c10f386 */
[-C--:B------:R-:W-:Y:S02]  /*8630*/  LEA R14, P1, R5, R234.reuse, 0x2 ;  /* 0x000000ea050e7211 */ /* 0x080fe400078210ff */
[-C--:B------:R-:W-:Y:S01]  /*8640*/  LEA.HI.X.SX32 R13, R15, R235.reuse, 0x2, P0 ;  /* 0x000000eb0f0d7211 */ /* 0x080fe200000f16ff */
[----:B------:R1:W-:Y:S01]  /*8650*/  REDG.E.ADD.F32.FTZ.RN.STRONG.GPU desc[UR6][R16.64], R98 ;  /* 0x00000062100079a6 */ /* 0x0003e2000c10f386 */
[C---:B--2---:R-:W-:Y:S01]  /*8660*/  IMAD.IADD R7, R196.reuse, 0x1, R5 ;  /* 0x00000001c4077824 */ /* 0x044fe200078e0205 */
[-C--:B------:R-:W-:Y:S01]  /*8670*/  LEA.HI.X.SX32 R15, R5, R235.reuse, 0x2, P1 ;  /* 0x000000eb050f7211 */ /* 0x080fe200008f16ff */
[----:B------:R-:W-:Y:S01]  /*8680*/  VIADD R5, R197, 0x80 ;  /* 0x00000080c5057836 */ /* 0x000fe20000000000 */
[----:B------:R2:W-:Y:S02]  /*8690*/  REDG.E.ADD.F32.FTZ.RN.STRONG.GPU desc[UR6][R12.64], R99 ;  /* 0x000000630c0079a6 */ /* 0x0005e4000c10f386 */
[CC--:B------:R-:W-:Y:S01]  /*86a0*/  LEA R6, P0, R7.reuse, R234.reuse, 0x2 ;  /* 0x000000ea07067211 */ /* 0x0c0fe200078010ff */
[C---:B----4-:R-:W-:Y:S01]  /*86b0*/  IMAD.IADD R9, R196.reuse, 0x1, R7 ;  /* 0x00000001c4097824 */ /* 0x050fe200078e0207 */
[----:B------:R3:W-:Y:S02]  /*86c0*/  REDG.E.ADD.F32.FTZ.RN.STRONG.GPU desc[UR6][R14.64], R92 ;  /* 0x0000005c0e0079a6 */ /* 0x0007e4000c10f386 */
[-C--:B------:R-:W-:Y:S01]  /*86d0*/  LEA.HI.X.SX32 R7, R7, R235.reuse, 0x2, P0 ;  /* 0x000000eb07077211 */ /* 0x080fe200000f16ff */
[----:B------:R-:W-:Y:S01]  /*86e0*/  IMAD.IADD R4, R196, 0x1, R9 ;  /* 0x00000001c4047824 */ /* 0x000fe200078e0209 */
[CC--:B------:R-:W-:Y:S01]  /*86f0*/  LEA R8, P0, R9.reuse, R234.reuse, 0x2 ;  /* 0x000000ea09087211 */ /* 0x0c0fe200078010ff */
[----:B------:R-:W-:Y:S03]  /*8700*/  LDSM.16.MT88.4 R88, [R243+0x6000] ;  /* 0x00600000f358783b */ /* 0x000fe60000004200 */
[-C--:B------:R-:W-:Y:S01]  /*8710*/  LEA.HI.X.SX32 R9, R9, R235.reuse, 0x2, P0 ;  /* 0x000000eb09097211 */ /* 0x080fe200000f16ff */
[----:B------:R4:W-:Y:S01]  /*8720*/  REDG.E.ADD.F32.FTZ.RN.STRONG.GPU desc[UR6][R6.64], R93 ;  /* 0x0000005d060079a6 */ /* 0x0009e2000c10f386 */
[CC--:B------:R-:W-:Y:S03]  /*8730*/  LEA R10, P0, R4.reuse, R234.reuse, 0x2 ;  /* 0x000000ea040a7211 */ /* 0x0c0fe600078010ff */
[----:B------:R4:W-:Y:S01]  /*8740*/  REDG.E.ADD.F32.FTZ.RN.STRONG.GPU desc[UR6][R8.64], R94 ;  /* 0x0000005e080079a6 */ /* 0x0009e2000c10f386 */
[-C--:B------:R-:W-:Y:S05]  /*8750*/  LEA.HI.X.SX32 R11, R4, R235.reuse, 0x2, P0 ;  /* 0x000000eb040b7211 */ /* 0x080fea00000f16ff */
[----:B------:R4:W-:Y:S01]  /*8760*/  REDG.E.ADD.F32.FTZ.RN.STRONG.GPU desc[UR6][R10.64], R95 ;  /* 0x0000005f0a0079a6 */ /* 0x0009e2000c10f386 */
[CC--:B-1----:R-:W-:Y:S01]  /*8770*/  LEA R16, P0, R5.reuse, R234.reuse, 0x2 ;  /* 0x000000ea05107211 */ /* 0x0c2fe200078010ff */
[C---:B--2---:R-:W-:Y:S02]  /*8780*/  IMAD.IADD R13, R196.reuse, 0x1, R5 ;  /* 0x00000001c40d7824 */ /* 0x044fe400078e0205 */
[----:B------:R-:W-:Y:S01]  /*8790*/  REDG.E.ADD.F32.FTZ.RN.STRONG.GPU desc[UR6][R234.64+0x200], R100 ;  /* 0x00020064ea0079a6 */ /* 0x000fe2000c10f386 */
[-C--:B------:R-:W-:Y:S01]  /*87a0*/  LEA.HI.X.SX32 R17, R5, R235.reuse, 0x2, P0 ;  /* 0x000000eb05117211 */ /* 0x080fe200000f16ff */
[C---:B------:R-:W-:Y:S01]  /*87b0*/  IMAD.IADD R5, R196.reuse, 0x1, R13 ;  /* 0x00000001c4057824 */ /* 0x040fe200078e020d */
[CC--:B------:R-:W-:Y:S01]  /*87c0*/  LEA R12, P0, R13.reuse, R234.reuse, 0x2 ;  /* 0x000000ea0d0c7211 */ /* 0x0c0fe200078010ff */
[----:B------:R-:W-:Y:S03]  /*87d0*/  REDG.E.ADD.F32.FTZ.RN.STRONG.GPU desc[UR6][R204.64+0x200], R101 ;  /* 0x00020065cc0079a6 */ /* 0x000fe6000c10f386 */
[-C--:B------:R-:W-:Y:S01]  /*87e0*/  LEA.HI.X.SX32 R13, R13, R235.reuse, 0x2, P0 ;  /* 0x000000eb0d0d7211 */ /* 0x080fe200000f16ff */
[----:B------:R1:W-:Y:S01]  /*87f0*/  REDG.E.ADD.F32.FTZ.RN.STRONG.GPU desc[UR6][R16.64], R102 ;  /* 0x00000066100079a6 */ /* 0x0003e2000c10f386 */
[CC--:B---3--:R-:W-:Y:S01]  /*8800*/  LEA R14, P1, R5.reuse, R234.reuse, 0x2 ;  /* 0x000000ea050e7211 */ /* 0x0c8fe200078210ff */
[C---:B----4-:R-:W-:Y:S02]  /*8810*/  IMAD.IADD R7, R196.reuse, 0x1, R5 ;  /* 0x00000001c4077824 */ /* 0x050fe400078e0205 */
[----:B------:R2:W-:Y:S01]  /*8820*/  REDG.E.ADD.F32.FTZ.RN.STRONG.GPU desc[UR6][R12.64], R103 ;  /* 0x000000670c0079a6 */ /* 0x0005e2000c10f386 */
[-C--:B------:R-:W-:Y:S01]  /*8830*/  LEA.HI.X.SX32 R15, R5, R235.reuse, 0x2, P1 ;  /* 0x000000eb050f7211 */ /* 0x080fe200008f16ff */
[----:B------:R-:W-:Y:S01]  /*8840*/  VIADD R5, R197, 0xa0 ;  /* 0x000000a0c5057836 */ /* 0x000fe20000000000 */
[CC--:B------:R-:W-:Y:S01]  /*8850*/  LEA R6, P0, R7.reuse, R234.reuse, 0x2 ;  /* 0x000000ea07067211 */ /* 0x0c0fe200078010ff */
[C---:B------:R-:W-:Y:S02]  /*8860*/  IMAD.IADD R9, R196.reuse, 0x1, R7 ;  /* 0x00000001c4097824 */ /* 0x040fe400078e0207 */
[----:B------:R3:W-:Y:S01]  /*8870*/  REDG.E.ADD.F32.FTZ.RN.STRONG.GPU desc[UR6][R14.64], R104 ;  /* 0x000000680e0079a6 */ /* 0x0007e2000c10f386 */
        /* <DEDUP_REMOVED lines=8> */
[-C--:B------:R-:W-:Y:S02]  /*8900*/  LEA.HI.X.SX32 R11, R4, R235.reuse, 0x2, P0 ;  /* 0x000000eb040b7211 */ /* 0x080fe400000f16ff */
[CC--:B-1----:R-:W-:Y:S03]  /*8910*/  LEA R16, P0, R5.reuse, R234.reuse, 0x2 ;  /* 0x000000ea05107211 */ /* 0x0c2fe600078010ff */
[----:B------:R1:W-:Y:S01]  /*8920*/  REDG.E.ADD.F32.FTZ.RN.STRONG.GPU desc[UR6][R10.64], R107 ;  /* 0x0000006b0a0079a6 */ /* 0x0003e2000c10f386 */
[C---:B--2---:R-:W-:Y:S01]  /*8930*/  IMAD.IADD R13, R196.reuse, 0x1, R5 ;  /* 0x00000001c40d7824 */ /* 0x044fe200078e0205 */
[-C--:B------:R-:W-:Y:S02]  /*8940*/  LEA.HI.X.SX32 R17, R5, R235.reuse, 0x2, P0 ;  /* 0x000000eb05117211 */ /* 0x080fe400000f16ff */
[----:B------:R-:W-:Y:S01]  /*8950*/  REDG.E.ADD.F32.FTZ.RN.STRONG.GPU desc[UR6][R234.64+0x280], R112 ;  /* 0x00028070ea0079a6 */ /* 0x000fe2000c10f386 */
[C---:B------:R-:W-:Y:S01]  /*8960*/  IMAD.IADD R5, R196.reuse, 0x1, R13 ;  /* 0x00000001c4057824 */ /* 0x040fe200078e020d */
[CC--:B------:R-:W-:Y:S02]  /*8970*/  LEA R12, P0, R13.reuse, R234.reuse, 0x2 ;  /* 0x000000ea0d0c7211 */ /* 0x0c0fe400078010ff */
[----:B------:R-:W-:Y:S02]  /*8980*/  REDG.E.ADD.F32.FTZ.RN.STRONG.GPU desc[UR6][R204.64+0x280], R113 ;  /* 0x00028071cc0079a6 */ /* 0x000fe4000c10f386 */
[-C--:B------:R-:W-:Y:S02]  /*8990*/  LEA.HI.X.SX32 R13, R13, R235.reuse, 0x2, P0 ;  /* 0x000000eb0d0d7211 */ /* 0x080fe400000f16ff */
[----:B------:R2:W-:Y:S01]  /*89a0*/  REDG.E.ADD.F32.FTZ.RN.STRONG.GPU desc[UR6][R16.64], R114 ;  /* 0x00000072100079a6 */ /* 0x0005e2000c10f386 */
[CC--:B---3--:R-:W-:Y:S03]  /*89b0*/  LEA R14, P1, R5.reuse, R234.reuse, 0x2 ;  /* 0x000000ea050e7211 */ /* 0x0c8fe600078210ff */
[----:B------:R3:W-:Y:S01]  /*89c0*/  REDG.E.ADD.F32.FTZ.RN.STRONG.GPU desc[UR6][R12.64], R115 ;  /* 0x000000730c0079a6 */ /* 0x0007e2000c10f386 */
[C---:B----4-:R-:W-:Y:S01]  /*89d0*/  IMAD.IADD R7, R196.reuse, 0x1, R5 ;  /* 0x00000001c4077824 */ /* 0x050fe200078e0205 */
[-C--:B------:R-:W-:Y:S01]  /*89e0*/  LEA.HI.X.SX32 R15, R5, R235.reuse, 0x2, P1 ;  /* 0x000000eb050f7211 */ /* 0x080fe200008f16ff */
[----:B------:R-:W-:Y:S01]  /*89f0*/  VIADD R5, R197, 0xc0 ;  /* 0x000000c0c5057836 */ /* 0x000fe20000000000 */
[----:B------:R-:W-:Y:S01]  /*8a00*/  LDSM.16.MT88.4 R112, [R243+0x7800] ;  /* 0x00780000f370783b */ /* 0x000fe20000004200 */
[C---:B------:R-:W-:Y:S01]  /*8a10*/  IMAD.IADD R9, R196.reuse, 0x1, R7 ;  /* 0x00000001c4097824 */ /* 0x040fe200078e0207 */
[-C--:B------:R-:W-:Y:S01]  /*8a20*/  LEA R6, P0, R7, R234.reuse, 0x2 ;  /* 0x000000ea07067211 */ /* 0x080fe200078010ff */
[----:B------:R-:W-:Y:S01]  /*8a30*/  VIADD R197, R197, 0xe0 ;  /* 0x000000e0c5c57836 */ /* 0x000fe20000000000 */
[----:B------:R4:W-:Y:S01]  /*8a40*/  REDG.E.ADD.F32.FTZ.RN.STRONG.GPU desc[UR6][R14.64], R108 ;  /* 0x0000006c0e0079a6 */ /* 0x0009e2000c10f386 */
[----:B------:R-:W-:Y:S01]  /*8a50*/  IMAD.IADD R4, R196, 0x1, R9 ;  /* 0x00000001c4047824 */ /* 0x000fe200078e0209 */
[-C--:B------:R-:W-:Y:S02]  /*8a60*/  LEA.HI.X.SX32 R7, R7, R235.reuse, 0x2, P0 ;  /* 0x000000eb07077211 */ /* 0x080fe400000f16ff */
[CC--:B------:R-:W-:Y:S03]  /*8a70*/  LEA R8, P0, R9.reuse, R234.reuse, 0x2 ;  /* 0x000000ea09087211 */ /* 0x0c0fe600078010ff */
[----:B------:R4:W-:Y:S01]  /*8a80*/  REDG.E.ADD.F32.FTZ.RN.STRONG.GPU desc[UR6][R6.64], R109 ;  /* 0x0000006d060079a6 */ /* 0x0009e2000c10f386 */
[-C--:B------:R-:W-:Y:S02]  /*8a90*/  LEA.HI.X.SX32 R9, R9, R235.reuse, 0x2, P0 ;  /* 0x000000eb09097211 */ /* 0x080fe400000f16ff */
[CC--:B-1----:R-:W-:Y:S03]  /*8aa0*/  LEA R10, P0, R4.reuse, R234.reuse, 0x2 ;  /* 0x000000ea040a7211 */ /* 0x0c2fe600078010ff */
[----:B------:R1:W-:Y:S01]  /*8ab0*/  REDG.E.ADD.F32.FTZ.RN.STRONG.GPU desc[UR6][R8.64], R110 ;  /* 0x0000006e080079a6 */ /* 0x0003e2000c10f386 */
[-C--:B------:R-:W-:Y:S02]  /*8ac0*/  LEA.HI.X.SX32 R11, R4, R235.reuse, 0x2, P0 ;  /* 0x000000eb040b7211 */ /* 0x080fe400000f16ff */
[CC--:B--2---:R-:W-:Y:S03]  /*8ad0*/  LEA R16, P0, R5.reuse, R234.reuse, 0x2 ;  /* 0x000000ea05107211 */ /* 0x0c4fe600078010ff */
[----:B------:R2:W-:Y:S01]  /*8ae0*/  REDG.E.ADD.F32.FTZ.RN.STRONG.GPU desc[UR6][R10.64], R111 ;  /* 0x0000006f0a0079a6 */ /* 0x0005e2000c10f386 */
[C---:B---3--:R-:W-:Y:S01]  /*8af0*/  IMAD.IADD R13, R196.reuse, 0x1, R5 ;  /* 0x00000001c40d7824 */ /* 0x048fe200078e0205 */
[-C--:B------:R-:W-:Y:S02]  /*8b00*/  LEA.HI.X.SX32 R17, R5, R235.reuse, 0x2, P0 ;  /* 0x000000eb05117211 */ /* 0x080fe400000f16ff */
[----:B------:R-:W-:Y:S01]  /*8b10*/  REDG.E.ADD.F32.FTZ.RN.STRONG.GPU desc[UR6][R234.64+0x300], R116 ;  /* 0x00030074ea0079a6 */ /* 0x000fe2000c10f386 */
[C---:B------:R-:W-:Y:S01]  /*8b20*/  IMAD.IADD R5, R196.reuse, 0x1, R13 ;  /* 0x00000001c4057824 */ /* 0x040fe200078e020d */
[CC--:B------:R-:W-:Y:S02]  /*8b30*/  LEA R12, P0, R13.reuse, R234.reuse, 0x2 ;  /* 0x000000ea0d0c7211 */ /* 0x0c0fe400078010ff */
[----:B------:R-:W-:Y:S02]  /*8b40*/  REDG.E.ADD.F32.FTZ.RN.STRONG.GPU desc[UR6][R204.64+0x300], R117 ;  /* 0x00030075cc0079a6 */ /* 0x000fe4000c10f386 */
[-C--:B------:R-:W-:Y:S02]  /*8b50*/  LEA.HI.X.SX32 R13, R13, R235.reuse, 0x2, P0 ;  /* 0x000000eb0d0d7211 */ /* 0x080fe400000f16ff */
[CC--:B----4-:R-:W-:Y:S01]  /*8b60*/  LEA R14, P1, R5.reuse, R234.reuse, 0x2 ;  /* 0x000000ea050e7211 */ /* 0x0d0fe200078210ff */
[----:B------:R3:W-:Y:S01]  /*8b70*/  REDG.E.ADD.F32.FTZ.RN.STRONG.GPU desc[UR6][R16.64], R118 ;  /* 0x00000076100079a6 */ /* 0x0007e2000c10f386 */
[C---:B------:R-:W-:Y:S02]  /*8b80*/  IMAD.IADD R7, R196.reuse, 0x1, R5 ;  /* 0x00000001c4077824 */ /* 0x040fe400078e0205 */
[-C--:B------:R-:W-:Y:S01]  /*8b90*/  LEA.HI.X.SX32 R15, R5, R235.reuse, 0x2, P1 ;  /* 0x000000eb050f7211 */ /* 0x080fe200008f16ff */
[----:B------:R4:W-:Y:S01]  /*8ba0*/  REDG.E.ADD.F32.FTZ.RN.STRONG.GPU desc[UR6][R12.64], R119 ;  /* 0x000000770c0079a6 */ /* 0x0009e2000c10f386 */
[C---:B------:R-:W-:Y:S01]  /*8bb0*/  IMAD.IADD R5, R196.reuse, 0x1, R197 ;  /* 0x00000001c4057824 */ /* 0x040fe200078e02c5 */
[CC--:B------:R-:W-:Y:S01]  /*8bc0*/  LEA R6, P0, R7.reuse, R234.reuse, 0x2 ;  /* 0x000000ea07067211 */ /* 0x0c0fe200078010ff */
[C---:B-1----:R-:W-:Y:S01]  /*8bd0*/  IMAD.IADD R9, R196.reuse, 0x1, R7 ;  /* 0x00000001c4097824 */ /* 0x042fe200078e0207 */
[----:B------:R-:W-:Y:S02]  /*8be0*/  REDG.E.ADD.F32.FTZ.RN.STRONG.GPU desc[UR6][R14.64], R120 ;  /* 0x000000780e0079a6 */ /* 0x000fe4000c10f386 */
[-C--:B------:R-:W-:Y:S01]  /*8bf0*/  LEA.HI.X.SX32 R7, R7, R235.reuse, 0x2, P0 ;  /* 0x000000eb07077211 */ /* 0x080fe200000f16ff */
[----:B------:R-:W-:Y:S01]  /*8c00*/  IMAD.IADD R4, R196, 0x1, R9 ;  /* 0x00000001c4047824 */ /* 0x000fe200078e0209 */
[CC--:B------:R-:W-:Y:S01]  /*8c10*/  LEA R8, P0, R9.reuse, R234.reuse, 0x2 ;  /* 0x000000ea09087211 */ /* 0x0c0fe200078010ff */
[----:B------:R-:W-:Y:S03]  /*8c20*/  LDSM.16.MT88.4 R108, [R243+0x5800] ;  /* 0x00580000f36c783b */ /* 0x000fe60000004200 */
[-C--:B------:R-:W-:Y:S01]  /*8c30*/  LEA.HI.X.SX32 R9, R9, R235.reuse, 0x2, P0 ;  /* 0x000000eb09097211 */ /* 0x080fe200000f16ff */
[----:B------:R1:W-:Y:S01]  /*8c40*/  REDG.E.ADD.F32.FTZ.RN.STRONG.GPU desc[UR6][R6.64], R121 ;  /* 0x00000079060079a6 */ /* 0x0003e2000c10f386 */
[CC--:B--2---:R-:W-:Y:S03]  /*8c50*/  LEA R10, P0, R4.reuse, R234.reuse, 0x2 ;  /* 0x000000ea040a7211 */ /* 0x0c4fe600078010ff */
[----:B------:R-:W-:Y:S01]  /*8c60*/  REDG.E.ADD.F32.FTZ.RN.STRONG.GPU desc[UR6][R8.64], R122 ;  /* 0x0000007a080079a6 */ /* 0x000fe2000c10f386 */
[-C--:B------:R-:W-:Y:S02]  /*8c70*/  LEA.HI.X.SX32 R11, R4, R235.reuse, 0x2, P0 ;  /* 0x000000eb040b7211 */ /* 0x080fe400000f16ff */
[CC--:B---3--:R-:W-:Y:S03]  /*8c80*/  LEA R16, P0, R197.reuse, R234.reuse, 0x2 ;  /* 0x000000eac5107211 */ /* 0x0c8fe600078010ff */
[----:B------:R-:W-:Y:S01]  /*8c90*/  REDG.E.ADD.F32.FTZ.RN.STRONG.GPU desc[UR6][R10.64], R123 ;  /* 0x0000007b0a0079a6 */ /* 0x000fe2000c10f386 */
[C---:B----4-:R-:W-:Y:S01]  /*8ca0*/  IMAD.IADD R13, R196.reuse, 0x1, R5 ;  /* 0x00000001c40d7824 */ /* 0x050fe200078e0205 */
[-C--:B------:R-:W-:Y:S02]  /*8cb0*/  LEA.HI.X.SX32 R17, R197, R235.reuse, 0x2, P0 ;  /* 0x000000ebc5117211 */ /* 0x080fe400000f16ff */
[----:B------:R-:W-:Y:S01]  /*8cc0*/  LDSM.16.MT88.4 R8, [R243] ;  /* 0x00000000f308783b */ /* 0x000fe20000004200 */
[CC--:B------:R-:W-:Y:S03]  /*8cd0*/  LEA R18, P0, R5.reuse, R234.reuse, 0x2 ;  /* 0x000000ea05127211 */ /* 0x0c0fe600078010ff */
[----:B------:R-:W-:Y:S01]  /*8ce0*/  REDG.E.ADD.F32.FTZ.RN.STRONG.GPU desc[UR6][R234.64+0x380], R128 ;  /* 0x00038080ea0079a6 */ /* 0x000fe2000c10f386 */
[-C--:B------:R-:W-:Y:S02]  /*8cf0*/  LEA.HI.X.SX32 R19, R5, R235.reuse, 0x2, P0 ;  /* 0x000000eb05137211 */ /* 0x080fe400000f16ff */
[CC--:B------:R-:W-:Y:S01]  /*8d00*/  LEA R96, P0, R13.reuse, R234.reuse, 0x2 ;  /* 0x000000ea0d607211 */ /* 0x0c0fe200078010ff */
[----:B------:R-:W-:Y:S03]  /*8d10*/  REDG.E.ADD.F32.FTZ.RN.STRONG.GPU desc[UR6][R204.64+0x380], R129 ;  /* 0x00038081cc0079a6 */ /* 0x000fe6000c10f386 */
[-C--:B------:R-:W-:Y:S01]  /*8d20*/  LEA.HI.X.SX32 R97, R13, R235.reuse, 0x2, P0 ;  /* 0x000000eb0d617211 */ /* 0x080fe200000f16ff */
[C---:B-1----:R-:W-:Y:S01]  /*8d30*/  IMAD.IADD R7, R196.reuse, 0x1, R13 ;  /* 0x00000001c4077824 */ /* 0x042fe200078e020d */
[----:B------:R-:W-:Y:S03]  /*8d40*/  REDG.E.ADD.F32.FTZ.RN.STRONG.GPU desc[UR6][R16.64], R130 ;  /* 0x00000082100079a6 */ /* 0x000fe6000c10f386 */
[C---:B------:R-:W-:Y:S01]  /*8d50*/  IMAD.IADD R5, R196.reuse, 0x1, R7 ;  /* 0x00000001c4057824 */ /* 0x040fe200078e0207 */
[-C--:B------:R-:W-:Y:S01]  /*8d60*/  LEA R100, P2, R7, R234.reuse, 0x2 ;  /* 0x000000ea07647211 */ /* 0x080fe200078410ff */
[----:B------:R-:W-:Y:S02]  /*8d70*/  LDSM.16.MT88.4 R12, [R0+0x28000] ;  /* 0x02800000000c783b */ /* 0x000fe40000004200 */
[----:B------:R-:W-:Y:S01]  /*8d80*/  IMAD.IADD R196, R196, 0x1, R5 ;  /* 0x00000001c4c47824 */ /* 0x000fe200078e0205 */
[-C--:B------:R-:W-:Y:S01]  /*8d90*/  LEA R106, P1, R5, R234.reuse, 0x2 ;  /* 0x000000ea056a7211 */ /* 0x080fe200078210ff */
[----:B------:R-:W-:Y:S01]  /*8da0*/  REDG.E.ADD.F32.FTZ.RN.STRONG.GPU desc[UR6][R18.64], R131 ;  /* 0x00000083120079a6 */ /* 0x000fe2000c10f386 */
[-C--:B------:R-:W-:Y:S02]  /*8db0*/  LEA.HI.X.SX32 R101, R7, R235.reuse, 0x2, P2 ;  /* 0x000000eb07657211 */ /* 0x080fe400010f16ff */
[-C--:B------:R-:W-:Y:S01]  /*8dc0*/  LEA.HI.X.SX32 R107, R5, R235.reuse, 0x2, P1 ;  /* 0x000000eb056b7211 */ /* 0x080fe200008f16ff */
[----:B------:R-:W-:Y:S01]  /*8dd0*/  LDSM.16.MT88.4 R16, [R243+0x2000] ;  /* 0x00200000f310783b */ /* 0x000fe20000004200 */
[C---:B------:R-:W-:Y:S02]  /*8de0*/  LEA R104, P0, R196.reuse, R234, 0x2 ;  /* 0x000000eac4687211 */ /* 0x040fe400078010ff */
[----:B------:R-:W-:Y:S01]  /*8df0*/  PLOP3.LUT P1, PT, PT, PT, UP0, 0x80, 0x0 ;  /* 0x000000000000781c */ /* 0x000fe20003f2f008 */
[----:B------:R-:W1:Y:S01]  /*8e00*/  LDSM.16.MT88.4 R4, [R246+0x28000] ;  /* 0x02800000f604783b */ /* 0x000e620000004200 */
[----:B------:R-:W-:Y:S01]  /*8e10*/  LEA.HI.X.SX32 R105, R196, R235, 0x2, P0 ;  /* 0x000000ebc4697211 */ /* 0x000fe200000f16ff */
[----:B------:R-:W-:Y:S01]  /*8e20*/  @UP3 UIADD3 UR14, UP0, UR14, -0x100, URZ ;  /* 0xffffff000e0e3890 */ /* 0x000fe2000ff1e03f */
[----:B------:R-:W-:Y:S01]  /*8e30*/  PLOP3.LUT P0, PT, PT, PT, UP2, 0x80, 0x0 ;  /* 0x000000000000781c */ /* 0x000fe20003f0f028 */
[----:B------:R-:W-:Y:S02]  /*8e40*/  REDG.E.ADD.F32.FTZ.RN.STRONG.GPU desc[UR6][R96.64], R124 ;  /* 0x0000007c600079a6 */ /* 0x000fe4000c10f386 */
[----:B------:R-:W-:Y:S02]  /*8e50*/  @UP3 UIADD3.X UR13, UR13, -0x1, URZ, UP0, !UPT ;  /* 0xffffffff0d0d3890 */ /* 0x000fe400087fe43f */
[----:B------:R-:W2:Y:S04]  /*8e60*/  LDSM.16.MT88.4 R96, [R243+0x800] ;  /* 0x00080000f360783b */ /* 0x000ea80000004200 */
[----:B------:R-:W-:Y:S04]  /*8e70*/  REDG.E.ADD.F32.FTZ.RN.STRONG.GPU desc[UR6][R100.64], R125 ;  /* 0x0000007d640079a6 */ /* 0x000fe8000c10f386 */
[----:B------:R-:W3:Y:S04]  /*8e80*/  LDSM.16.MT88.4 R100, [R0+0x28800] ;  /* 0x028800000064783b */ /* 0x000ee80000004200 */
[----:B------:R-:W-:Y:S04]  /*8e90*/  REDG.E.ADD.F32.FTZ.RN.STRONG.GPU desc[UR6][R106.64], R126 ;  /* 0x0000007e6a0079a6 */ /* 0x000fe8000c10f386 */
[----:B------:R-:W-:Y:S04]  /*8ea0*/  REDG.E.ADD.F32.FTZ.RN.STRONG.GPU desc[UR6][R104.64], R127 ;  /* 0x0000007f680079a6 */ /* 0x000fe8000c10f386 */
[----:B------:R-:W-:Y:S01]  /*8eb0*/  LDSM.16.MT88.4 R104, [R243+0x7000] ;  /* 0x00700000f368783b */ /* 0x000fe20000004200 */
        /* <DEDUP_REMOVED lines=9> */
[----:B------:R-:W4:Y:S05]  /*8f50*/  LDSM.16.MT88.4 R16, [R243+0x4800] ;  /* 0x00480000f310783b */ /* 0x000f2a0000004200 */
[-C--:B------:R-:W-:Y:S06]  /*8f60*/  HMMA.16816.F32 R164, R4, R84.reuse, R164 ;  /* 0x0000005404a4723c */ /* 0x080fec00000018a4 */
[C---:B------:R-:W-:Y:S06]  /*8f70*/  HMMA.16816.F32 R168, R12.reuse, R84, R168 ;  /* 0x000000540ca8723c */ /* 0x040fec00000018a8 */
[-C--:B------:R-:W-:Y:S06]  /*8f80*/  HMMA.16816.F32 R172, R12, R86.reuse, R172 ;  /* 0x000000560cac723c */ /* 0x080fec00000018ac */
[C---:B------:R-:W-:Y:S01]  /*8f90*/  HMMA.16816.F32 R176, R4.reuse, R86, R176 ;  /* 0x0000005604b0723c */ /* 0x040fe200000018b0 */
[----:B------:R-:W4:Y:S05]  /*8fa0*/  LDSM.16.MT88.4 R84, [R243+0x6800] ;  /* 0x00680000f354783b */ /* 0x000f2a0000004200 */
[-C--:B------:R-:W-:Y:S06]  /*8fb0*/  HMMA.16816.F32 R180, R4, R88.reuse, R180 ;  /* 0x0000005804b4723c */ /* 0x080fec00000018b4 */
[C---:B------:R-:W-:Y:S06]  /*8fc0*/  HMMA.16816.F32 R184, R12.reuse, R88, R184 ;  /* 0x000000580cb8723c */ /* 0x040fec00000018b8 */
[-C--:B------:R-:W-:Y:S01]  /*8fd0*/  HMMA.16816.F32 R188, R12, R90.reuse, R188 ;  /* 0x0000005a0cbc723c */ /* 0x080fe200000018bc */
[----:B------:R-:W-:Y:S05]  /*8fe0*/  LDSM.16.MT88.4 R12, [R243+0x1000] ;  /* 0x00100000f30c783b */ /* 0x000fea0000004200 */
[----:B------:R-:W-:Y:S01]  /*8ff0*/  HMMA.16816.F32 R192, R4, R90, R192 ;  /* 0x0000005a04c0723c */ /* 0x000fe200000018c0 */
[----:B------:R-:W4:Y:S04]  /*9000*/  LDSM.16.MT88.4 R4, [R246+0x29000] ;  /* 0x02900000f604783b */ /* 0x000f280000004200 */
[----:B------:R-:W4:Y:S01]  /*9010*/  LDSM.16.MT88.4 R88, [R0+0x29000] ;  /* 0x029000000058783b */ /* 0x000f220000004200 */
[-C--:B--2---:R-:W-:Y:S06]  /*9020*/  HMMA.16816.F32 R132, R92, R96.reuse, R132 ;  /* 0x000000605c84723c */ /* 0x084fec0000001884 */
[C---:B---3--:R-:W-:Y:S06]  /*9030*/  HMMA.16816.F32 R136, R100.reuse, R96, R136 ;  /* 0x000000606488723c */ /* 0x048fec0000001888 */
        /* <DEDUP_REMOVED lines=18> */
[----:B------:R-:W2:Y:S04]  /*9160*/  LDSM.16.MT88.4 R84, [R243+0x1800] ;  /* 0x00180000f354783b */ /* 0x000ea80000004200 */
[----:B------:R-:W3:Y:S01]  /*9170*/  LDSM.16.MT88.4 R92, [R0+0x29800] ;  /* 0x02980000005c783b */ /* 0x000ee20000004200 */
[-C--:B------:R-:W-:Y:S06]  /*9180*/  HMMA.16816.F32 R132, R4, R12.reuse, R132 ;  /* 0x0000000c0484723c */ /* 0x080fec0000001884 */
        /* <DEDUP_REMOVED lines=16> */
[C---:B------:R-:W-:Y:S01]  /*9290*/  VIADD R4, R243.reuse, 0xffff8000 ;  /* 0xffff8000f3047836 */ /* 0x040fe20000000000 */
[C---:B---3--:R-:W-:Y:S05]  /*92a0*/  HMMA.16816.F32 R136, R92.reuse, R84, R136 ;  /* 0x000000545c88723c */ /* 0x048fea0000001888 */
[----:B------:R-:W-:Y:S01]  /*92b0*/  @P1 VIADD R4, R243, 0x8000 ;  /* 0x00008000f3041836 */ /* 0x000fe20000000000 */
[-C--:B------:R-:W-:Y:S05]  /*92c0*/  HMMA.16816.F32 R140, R92, R86.reuse, R140 ;  /* 0x000000565c8c723c */ /* 0x080fea000000188c */
[----:B------:R-:W-:Y:S01]  /*92d0*/  IMAD.MOV.U32 R243, RZ, RZ, R4 ;  /* 0x000000fffff37224 */ /* 0x000fe200078e0004 */
        /* <DEDUP_REMOVED lines=15> */
[----:B------:R-:W-:Y:S11]  /*93d0*/  @P0 BRA `(.L_x_367) ;  /* 0xffffffb800d40947 */ /* 0x000ff6000383ffff */
[----:B------:R-:W2:Y:S01]  /*93e0*/  LDL R117, [R1+0x18] ;  /* 0x0000180001757983 */ /* 0x000ea20000100800 */
[----:B------:R-:W-:-:S03]  /*93f0*/  ULDC UR5, c[0x0][0x390] ;  /* 0x0000e40000057ab9 */ /* 0x000fc60000000800 */
[----:B------:R-:W3:Y:S01]  /*9400*/  LDL R116, [R1+0x24] ;  /* 0x0000240001747983 */ /* 0x000ee20000100800 */
        /* <DEDUP_REMOVED lines=13> */
[----:B------:R-:W-:Y:S01]  /*94e0*/  BAR.SYNC.DEFER_BLOCKING 0x0 ;  /* 0x0000000000007b1d */ /* 0x000fe20000010000 */
[----:B------:R-:W-:Y:S01]  /*94f0*/  FMUL.FTZ R140, R140, UR5 ;  /* 0x000000058c8c7c20 */ /* 0x000fe20008410000 */
[----:B------:R-:W-:Y:S01]  /*9500*/  FMUL.FTZ R141, R141, UR5 ;  /* 0x000000058d8d7c20 */ /* 0x000fe20008410000 */
[----:B------:R-:W-:Y:S01]  /*9510*/  F2FP.F16.F32.PACK_AB R134, R135, R134 ;  /* 0x000000868786723e */ /* 0x000fe200000000ff */
        /* <DEDUP_REMOVED lines=75> */
[----:B------:R-:W-:Y:S01]  /*99d0*/  UISETP.NE.AND UP0, UPT, UR38, -0x1, UPT ;  /* 0xffffffff2600788c */ /* 0x000fe2000bf05270 */
[----:B------:R-:W-:Y:S01]  /*99e0*/  F2FP.F16.F32.PACK_AB R194, R195, R194 ;  /* 0x000000c2c3c2723e */ /* 0x000fe200000000ff */
[----:B------:R-:W1:Y:S01]  /*99f0*/  S2R R2, SR_TID.X ;  /* 0x0000000000027919 */ /* 0x000e620000002100 */
[----:B------:R-:W-:-:S02]  /*9a00*/  F2FP.F16.F32.PACK_AB R184, R185, R184 ;  /* 0x000000b8b9b8723e */ /* 0x000fc400000000ff */
[----:B------:R-:W-:Y:S02]  /*9a10*/  F2FP.F16.F32.PACK_AB R186, R187, R186 ;  /* 0x000000babbba723e */ /* 0x000fe400000000ff */
[----:B------:R-:W-:Y:S02]  /*9a20*/  F2FP.F16.F32.PACK_AB R188, R189, R188 ;  /* 0x000000bcbdbc723e */ /* 0x000fe400000000ff */
[----:B------:R-:W-:Y:S02]  /*9a30*/  F2FP.F16.F32.PACK_AB R190, R191, R190 ;  /* 0x000000bebfbe723e */ /* 0x000fe400000000ff */
[----:B------:R-:W-:Y:S01]  /*9a40*/  F2FP.F16.F32.PACK_AB R20, R21, R20 ;  /* 0x000000141514723e */ /* 0x000fe200000000ff */
[----:B------:R-:W-:Y:S01]  /*9a50*/  @UP0 UIADD3 UR5, UR18, UR38, URZ ;  /* 0x0000002612050290 */ /* 0x000fe2000fffe03f */
[----:B------:R-:W-:Y:S01]  /*9a60*/  F2FP.F16.F32.PACK_AB R22, R23, R22 ;  /* 0x000000161716723e */ /* 0x000fe200000000ff */
[----:B------:R-:W-:Y:S01]  /*9a70*/  @UP0 ULDC.64 UR8, c[0x0][0x450] ;  /* 0x0001140000080ab9 */ /* 0x000fe20000000a00 */
[----:B------:R-:W-:Y:S01]  /*9a80*/  F2FP.F16.F32.PACK_AB R32, R33, R32 ;  /* 0x000000202120723e */ /* 0x000fe200000000ff */
[----:B------:R-:W-:Y:S01]  /*9a90*/  @UP0 UIMAD.WIDE.U32 UR12, UR5, UR8, URZ ;  /* 0x00000008050c02a5 */ /* 0x000fe2000f8e003f */
[----:B------:R-:W-:Y:S01]  /*9aa0*/  F2FP.F16.F32.PACK_AB R34, R35, R34 ;  /* 0x000000222322723e */ /* 0x000fe200000000ff */
[----:B------:R-:W-:Y:S01]  /*9ab0*/  @UP0 UIMAD UR5, UR5, UR9, URZ ;  /* 0x00000009050502a4 */ /* 0x000fe2000f8e023f */
[----:B------:R-:W-:-:S02]  /*9ac0*/  F2FP.F16.F32.PACK_AB R24, R25, R24 ;  /* 0x000000181918723e */ /* 0x000fc400000000ff */
[----:B------:R-:W-:Y:S01]  /*9ad0*/  F2FP.F16.F32.PACK_AB R26, R27, R26 ;  /* 0x0000001a1b1a723e */ /* 0x000fe200000000ff */
[----:B------:R-:W-:Y:S01]  /*9ae0*/  @UP0 UIADD3 UR21, UR13, UR5, URZ ;  /* 0x000000050d150290 */ /* 0x000fe2000fffe03f */
[----:B------:R-:W-:Y:S01]  /*9af0*/  F2FP.F16.F32.PACK_AB R28, R29, R28 ;  /* 0x0000001c1d1c723e */ /* 0x000fe200000000ff */
[----:B------:R-:W-:Y:S01]  /*9b00*/  @UP0 UMOV UR20, UR12 ;  /* 0x0000000c00140c82 */ /* 0x000fe20008000000 */
        /* <DEDUP_REMOVED lines=25> */
[----:B------:R-:W-:Y:S01]  /*9ca0*/  PLOP3.LUT P0, PT, PT, PT, UP0, 0x80, 0x0 ;  /* 0x000000000000781c */ /* 0x000fe20003f0f008 */
[----:B--2---:R2:W-:Y:S04]  /*9cb0*/  STS [R117], R132 ;  /* 0x0000008475007388 */ /* 0x0045e80000000800 */
[----:B------:R2:W-:Y:S04]  /*9cc0*/  STS [R117+0x400], R134 ;  /* 0x0004008675007388 */ /* 0x0005e80000000800 */
[----:B---3--:R2:W-:Y:S04]  /*9cd0*/  STS [R116], R144 ;  /* 0x0000009074007388 */ /* 0x0085e80000000800 */
        /* <DEDUP_REMOVED lines=61> */
[----:B-1----:R-:W-:Y:S05]  /*a0b0*/  @P0 BRA `(.L_x_368) ;  /* 0x0000000000340947 */ /* 0x002fea0003800000 */
        /* <DEDUP_REMOVED lines=13> */
.L_x_368:
[----:B------:R-:W2:Y:S01]  /*a190*/  LDL R3, [R1+0x8] ;  /* 0x0000080001037983 */ /* 0x000ea20000100800 */
[----:B------:R-:W-:Y:S01]  /*a1a0*/  @UP0 UIADD3 UR11, UR18, UR38, URZ ;  /* 0x00000026120b0290 */ /* 0x000fe2000fffe03f */
[----:B------:R-:W-:Y:S01]  /*a1b0*/  @UP0 ULDC.64 UR12, c[0x0][0x458] ;  /* 0x00011600000c0ab9 */ /* 0x000fe20000000a00 */
[----:B------:R-:W-:Y:S02]  /*a1c0*/  USHF.L.U32 UR5, UR17, 0x6, URZ ;  /* 0x0000000611057899 */ /* 0x000fe4000800063f */
[----:B------:R-:W-:Y:S02]  /*a1d0*/  @UP0 UIMAD.WIDE.U32 UR14, UR11, UR12, URZ ;  /* 0x0000000c0b0e02a5 */ /* 0x000fe4000f8e003f */
[----:B------:R-:W-:-:S04]  /*a1e0*/  @UP0 UIMAD UR11, UR11, UR13, URZ ;  /* 0x0000000d0b0b02a4 */ /* 0x000fc8000f8e023f */
[----:B------:R-:W-:Y:S01]  /*a1f0*/  @UP0 UIADD3 UR16, UR15, UR11, URZ ;  /* 0x0000000b0f100290 */ /* 0x000fe2000fffe03f */
[----:B--2---:R-:W-:Y:S01]  /*a200*/  LEA R54, R3, UR4, 0x1 ;  /* 0x0000000403367c11 */ /* 0x004fe2000f8e08ff */
[----:B------:R-:W-:Y:S10]  /*a210*/  @P0 BRA `(.L_x_369) ;  /* 0x0000000000300947 */ /* 0x000ff40003800000 */
        /* <DEDUP_REMOVED lines=12> */
.L_x_369:
[----:B------:R-:W2:Y:S01]  /*a2e0*/  LDL.64 R66, [R1+0x10] ;  /* 0x0000100001427983 */ /* 0x000ea20000100a00 */
[----:B------:R-:W-:Y:S01]  /*a2f0*/  USHF.R.S32.HI UR11, URZ, 0x1f, UR5 ;  /* 0x0000001f3f0b7899 */ /* 0x000fe20008011405 */
[----:B------:R-:W-:Y:S01]  /*a300*/  SHF.R.S32.HI R5, RZ, 0x1f, R2 ;  /* 0x0000001fff057819 */ /* 0x000fe20000011402 */
[----:B------:R-:W-:Y:S01]  /*a310*/  IMAD.U32 R3, RZ, RZ, UR8 ;  /* 0x00000008ff037e24 */ /* 0x000fe2000f8e00ff */
[----:B------:R-:W-:Y:S01]  /*a320*/  BAR.SYNC.DEFER_BLOCKING 0x0 ;  /* 0x0000000000007b1d */ /* 0x000fe20000010000 */
[----:B------:R-:W-:Y:S01]  /*a330*/  UIMAD UR15, UR11, UR8, URZ ;  /* 0x000000080b0f72a4 */ /* 0x000fe2000f8e023f */
[----:B------:R-:W-:Y:S01]  /*a340*/  LEA.HI R5, R5, R2, RZ, 0x3 ;  /* 0x0000000205057211 */ /* 0x000fe200078f18ff */
[----:B------:R-:W-:Y:S02]  /*a350*/  UIMAD UR10, UR17, -0x40, UR10 ;  /* 0xffffffc0110a78a4 */ /* 0x000fe4000f8e020a */
[----:B------:R-:W-:Y:S01]  /*a360*/  UIMAD UR15, UR5, UR9, UR15 ;  /* 0x00000009050f72a4 */ /* 0x000fe2000f8e020f */
[----:B------:R-:W-:Y:S01]  /*a370*/  BSSY B0, `(.L_x_370) ;  /* 0x0000035000007945 */ /* 0x000fe20003800000 */
[----:B------:R-:W-:Y:S01]  /*a380*/  USHF.R.S32.HI UR22, URZ, 0x1f, UR58 ;  /* 0x0000001f3f167899 */ /* 0x000fe2000801143a */
[----:B------:R-:W-:-:S03]  /*a390*/  ULDC.64 UR18, c[0x0][0x468] ;  /* 0x00011a0000127ab9 */ /* 0x000fc60000000a00 */
[----:B------:R-:W-:Y:S01]  /*a3a0*/  IMAD.U32 R2, RZ, RZ, UR15 ;  /* 0x0000000fff027e24 */ /* 0x000fe2000f8e00ff */
[----:B------:R-:W-:-:S04]  /*a3b0*/  UIMAD UR15, UR22, UR18, URZ ;  /* 0x00000012160f72a4 */ /* 0x000fc8000f8e023f */
[----:B------:R-:W-:Y:S01]  /*a3c0*/  UIMAD UR19, UR58, UR19, UR15 ;  /* 0x000000133a1372a4 */ /* 0x000fe2000f8e020f */
[----:B------:R1:W3:Y:S04]  /*a3d0*/  LDS.128 R48, [R54+0x19000] ;  /* 0x0190000036307984 */ /* 0x0002e80000000c00 */
[----:B------:R1:W4:Y:S04]  /*a3e0*/  LDS.128 R44, [R54+0x1b000] ;  /* 0x01b00000362c7984 */ /* 0x0003280000000c00 */
[----:B------:R1:W1:Y:S04]  /*a3f0*/  LDS.128 R40, [R54+0x1d000] ;  /* 0x01d0000036287984 */ /* 0x0002680000000c00 */
[----:B------:R1:W1:Y:S04]  /*a400*/  LDS.128 R36, [R54+0x1f000] ;  /* 0x01f0000036247984 */ /* 0x0002680000000c00 */
[----:B------:R1:W1:Y:S04]  /*a410*/  LDS.128 R32, [R54+0x21000] ;  /* 0x0210000036207984 */ /* 0x0002680000000c00 */
[----:B------:R1:W1:Y:S04]  /*a420*/  LDS.128 R28, [R54+0x23000] ;  /* 0x02300000361c7984 */ /* 0x0002680000000c00 */
[----:B------:R1:W1:Y:S04]  /*a430*/  LDS.128 R24, [R54+0x25000] ;  /* 0x0250000036187984 */ /* 0x0002680000000c00 */
[----:B------:R1:W1:Y:S01]  /*a440*/  LDS.128 R20, [R54+0x27000] ;  /* 0x0270000036147984 */ /* 0x0002620000000c00 */
[--C-:B--2---:R-:W-:Y:S01]  /*a450*/  SHF.R.S32.HI R59, RZ, 0x1f, R66.reuse ;  /* 0x0000001fff3b7819 */ /* 0x104fe20000011442 */
[----:B------:R-:W-:Y:S01]  /*a460*/  IMAD.MOV.U32 R58, RZ, RZ, R66 ;  /* 0x000000ffff3a7224 */ /* 0x000fe200078e0042 */
[C---:B------:R-:W-:Y:S01]  /*a470*/  IADD3 R52, R66.reuse, 0xc0, RZ ;  /* 0x000000c042347810 */ /* 0x040fe20007ffe0ff */
[----:B------:R-:W-:-:S02]  /*a480*/  VIADD R55, R66, 0x80 ;  /* 0x0000008042377836 */ /* 0x000fc40000000000 */
[----:B------:R-:W-:Y:S01]  /*a490*/  IMAD.WIDE.U32 R6, R3, UR5, R58 ;  /* 0x0000000503067c25 */ /* 0x000fe2000f8e003a */
[----:B------:R-:W-:-:S03]  /*a4a0*/  SHF.R.S32.HI R3, RZ, 0x3, R5 ;  /* 0x00000003ff037819 */ /* 0x000fc60000011405 */
[----:B------:R-:W-:Y:S01]  /*a4b0*/  VIADD R53, R66, 0x40 ;  /* 0x0000004042357836 */ /* 0x000fe20000000000 */
[----:B------:R-:W-:Y:S01]  /*a4c0*/  IADD3 R60, P0, R6, UR20, RZ ;  /* 0x00000014063c7c10 */ /* 0x000fe2000ff1e0ff */
[C---:B------:R-:W-:Y:S01]  /*a4d0*/  VIADD R4, R3.reuse, 0x20 ;  /* 0x0000002003047836 */ /* 0x040fe20000000000 */
[----:B------:R-:W-:Y:S02]  /*a4e0*/  ISETP.GE.AND P5, PT, R3, UR10, PT ;  /* 0x0000000a03007c0c */ /* 0x000fe4000bfa6270 */
[----:B------:R-:W-:Y:S02]  /*a4f0*/  IADD3.X R61, R7, UR21, R2, P0, !PT ;  /* 0x00000015073d7c10 */ /* 0x000fe400087fe402 */
[----:B------:R-:W-:Y:S02]  /*a500*/  MOV R2, UR18 ;  /* 0x0000001200027c02 */ /* 0x000fe40008000f00 */
[----:B------:R-:W-:-:S03]  /*a510*/  ISETP.GE.AND P4, PT, R4, UR10, PT ;  /* 0x0000000a04007c0c */ /* 0x000fc6000bf86270 */
[----:B------:R-:W-:Y:S01]  /*a520*/  IMAD.WIDE.U32 R60, R2, UR58, R60 ;  /* 0x0000003a023c7c25 */ /* 0x000fe2000f8e003c */
[----:B------:R-:W-:-:S03]  /*a530*/  SHF.R.S32.HI R2, RZ, 0x1f, R3 ;  /* 0x0000001fff027819 */ /* 0x000fc60000011403 */
[----:B------:R-:W-:Y:S01]  /*a540*/  VIADD R57, R61, UR19 ;  /* 0x000000133d397c36 */ /* 0x000fe20008000000 */
[----:B-1-34-:R-:W-:Y:S06]  /*a550*/  @P5 BRA `(.L_x_371) ;  /* 0x0000000000585947 */ /* 0x01afec0003800000 */
[----:B------:R-:W-:Y:S01]  /*a560*/  ULDC UR15, c[0x0][0x2d0] ;  /* 0x0000b400000f7ab9 */ /* 0x000fe20000000800 */
[----:B------:R-:W1:Y:S01]  /*a570*/  LDS.128 R16, [R54+0x1a000] ;  /* 0x01a0000036107984 */ /* 0x000e620000000c00 */
[----:B------:R-:W-:Y:S01]  /*a580*/  ISETP.GE.AND P3, PT, R66, UR15, PT ;  /* 0x0000000f42007c0c */ /* 0x000fe2000bf66270 */
[----:B------:R-:W-:Y:S01]  /*a590*/  IMAD R56, R2, UR8, RZ ;  /* 0x0000000802387c24 */ /* 0x000fe2000f8e02ff */
[----:B------:R-:W-:Y:S01]  /*a5a0*/  ISETP.GE.AND P2, PT, R53, UR15, PT ;  /* 0x0000000f35007c0c */ /* 0x000fe2000bf46270 */
[----:B------:R-:W2:Y:S01]  /*a5b0*/  LDS.128 R12, [R54+0x1c000] ;  /* 0x01c00000360c7984 */ /* 0x000ea20000000c00 */
[----:B------:R-:W-:Y:S01]  /*a5c0*/  IMAD.MOV.U32 R62, RZ, RZ, R60 ;  /* 0x000000ffff3e7224 */ /* 0x000fe200078e003c */
[----:B------:R-:W-:Y:S01]  /*a5d0*/  ISETP.GE.AND P1, PT, R55, UR15, PT ;  /* 0x0000000f37007c0c */ /* 0x000fe2000bf26270 */
[----:B------:R-:W-:Y:S01]  /*a5e0*/  IMAD.MOV.U32 R63, RZ, RZ, R57 ;  /* 0x000000ffff3f7224 */ /* 0x000fe200078e0039 */
[----:B------:R-:W3:Y:S01]  /*a5f0*/  LDS.128 R8, [R54+0x1e000] ;  /* 0x01e0000036087984 */ /* 0x000ee20000000c00 */
[C---:B------:R-:W-:Y:S01]  /*a600*/  IMAD R56, R3.reuse, UR9, R56 ;  /* 0x0000000903387c24 */ /* 0x040fe2000f8e0238 */
[----:B------:R-:W-:Y:S01]  /*a610*/  ISETP.GE.AND P0, PT, R52, UR15, PT ;  /* 0x0000000f34007c0c */ /* 0x000fe2000bf06270 */
[----:B------:R-:W-:Y:S01]  /*a620*/  IMAD.WIDE.U32 R62, R3, UR8, R62 ;  /* 0x00000008033e7c25 */ /* 0x000fe2000f8e003e */
[----:B------:R-:W-:-:S02]  /*a630*/  ULDC.64 UR18, c[0x0][0x3f0] ;  /* 0x0000fc0000127ab9 */ /* 0x000fc40000000a00 */
[----:B------:R-:W4:Y:S01]  /*a640*/  @!P3 LDS.128 R4, [R54+0x18000] ;  /* 0x018000003604b984 */ /* 0x000f220000000c00 */
[----:B------:R-:W-:Y:S01]  /*a650*/  IMAD.IADD R56, R56, 0x1, R63 ;  /* 0x0000000138387824 */ /* 0x000fe200078e023f */
[----:B------:R-:W-:-:S04]  /*a660*/  LEA R64, P6, R62, UR18, 0x1 ;  /* 0x000000123e407c11 */ /* 0x000fc8000f8c08ff */
[----:B------:R-:W-:-:S05]  /*a670*/  LEA.HI.X R65, R62, UR19, R56, 0x1, P6 ;  /* 0x000000133e417c11 */ /* 0x000fca000b0f0c38 */
[----:B-1----:R1:W-:Y:S04]  /*a680*/  @!P2 STG.E.128 desc[UR6][R64.64+0x80], R16 ;  /* 0x000080104000a986 */ /* 0x0023e8000c101d06 */
[----:B--2---:R1:W-:Y:S04]  /*a690*/  @!P1 STG.E.128 desc[UR6][R64.64+0x100], R12 ;  /* 0x0001000c40009986 */ /* 0x0043e8000c101d06 */
[----:B---3--:R1:W-:Y:S04]  /*a6a0*/  @!P0 STG.E.128 desc[UR6][R64.64+0x180], R8 ;  /* 0x0001800840008986 */ /* 0x0083e8000c101d06 */
[----:B----4-:R1:W-:Y:S02]  /*a6b0*/  @!P3 STG.E.128 desc[UR6][R64.64], R4 ;  /* 0x000000044000b986 */ /* 0x0103e4000c101d06 */
.L_x_371:
[----:B------:R-:W-:Y:S05]  /*a6c0*/  BSYNC B0 ;  /* 0x0000000000007941 */ /* 0x000fea0003800000 */
.L_x_370:
        /* <DEDUP_REMOVED lines=17> */
[----:B------:R2:W-:Y:S04]  /*a7e0*/  @!P3 STG.E.128 desc[UR6][R8.64], R48 ;  /* 0x000000300800b986 */ /* 0x0005e8000c101d06 */
[----:B------:R2:W-:Y:S04]  /*a7f0*/  @!P2 STG.E.128 desc[UR6][R8.64+0x80], R44 ;  /* 0x0000802c0800a986 */ /* 0x0005e8000c101d06 */
[----:B------:R2:W-:Y:S04]  /*a800*/  @!P1 STG.E.128 desc[UR6][R8.64+0x100], R40 ;  /* 0x0001002808009986 */ /* 0x0005e8000c101d06 */
[----:B------:R2:W-:Y:S02]  /*a810*/  @!P0 STG.E.128 desc[UR6][R8.64+0x180], R36 ;  /* 0x0001802408008986 */ /* 0x0005e4000c101d06 */
.L_x_373:
[----:B------:R-:W-:Y:S05]  /*a820*/  BSYNC B0 ;  /* 0x0000000000007941 */ /* 0x000fea0003800000 */
.L_x_372:
[----:B-1----:R1:W3:Y:S01]  /*a830*/  LDS.128 R12, [R54+0x20000] ;  /* 0x02000000360c7984 */ /* 0x0022e20000000c00 */
[----:B--2---:R-:W-:Y:S01]  /*a840*/  IMAD.U32 R37, RZ, RZ, UR12 ;  /* 0x0000000cff257e24 */ /* 0x004fe2000f8e00ff */
[----:B------:R-:W-:Y:S01]  /*a850*/  UIMAD UR11, UR11, UR12, URZ ;  /* 0x0000000c0b0b72a4 */ /* 0x000fe2000f8e023f */
[----:B------:R-:W-:Y:S01]  /*a860*/  BSSY B0, `(.L_x_374) ;  /* 0x0000023000007945 */ /* 0x000fe20003800000 */
[----:B------:R1:W2:Y:S01]  /*a870*/  LDS.128 R8, [R54+0x22000] ;  /* 0x0220000036087984 */ /* 0x0002a20000000c00 */
[----:B------:R-:W-:Y:S01]  /*a880*/  IMAD.WIDE.U32 R36, R37, UR5, R58 ;  /* 0x0000000525247c25 */ /* 0x000fe2000f8e003a */
[----:B------:R-:W-:Y:S02]  /*a890*/  UIMAD UR5, UR5, UR13, UR11 ;  /* 0x0000000d050572a4 */ /* 0x000fe4000f8e020b */
[----:B------:R1:W4:Y:S01]  /*a8a0*/  LDS.128 R4, [R54+0x24000] ;  /* 0x0240000036047984 */ /* 0x0003220000000c00 */
        /* <DEDUP_REMOVED lines=12> */
[----:B------:R-:W-:Y:S01]  /*a970*/  IMAD R36, R2, UR12, RZ ;  /* 0x0000000c02247c24 */ /* 0x000fe2000f8e02ff */
[----:B------:R-:W-:Y:S01]  /*a980*/  ULDC UR5, c[0x0][0x2d0] ;  /* 0x0000b40000057ab9 */ /* 0x000fe20000000800 */
[----:B------:R-:W-:Y:S01]  /*a990*/  IMAD.MOV.U32 R40, RZ, RZ, R38 ;  /* 0x000000ffff287224 */ /* 0x000fe200078e0026 */
[----:B------:R-:W-:Y:S01]  /*a9a0*/  ISETP.GE.AND P3, PT, R66, UR5, PT ;  /* 0x0000000542007c0c */ /* 0x000fe2000bf66270 */
[----:B------:R-:W-:Y:S01]  /*a9b0*/  IMAD.MOV.U32 R41, RZ, RZ, R37 ;  /* 0x000000ffff297224 */ /* 0x000fe200078e0025 */
[----:B------:R-:W-:Y:S01]  /*a9c0*/  ISETP.GE.AND P2, PT, R53, UR5, PT ;  /* 0x0000000535007c0c */ /* 0x000fe2000bf46270 */
[----:B------:R-:W-:Y:S01]  /*a9d0*/  IMAD R36, R3, UR13, R36 ;  /* 0x0000000d03247c24 */ /* 0x000fe2000f8e0224 */
[----:B------:R-:W-:Y:S01]  /*a9e0*/  ISETP.GE.AND P1, PT, R55, UR5, PT ;  /* 0x0000000537007c0c */ /* 0x000fe2000bf26270 */
[----:B------:R-:W-:Y:S01]  /*a9f0*/  IMAD.WIDE.U32 R40, R3, UR12, R40 ;  /* 0x0000000c03287c25 */ /* 0x000fe2000f8e0028 */
[----:B------:R-:W-:Y:S01]  /*aa00*/  ISETP.GE.AND P0, PT, R52, UR5, PT ;  /* 0x0000000534007c0c */ /* 0x000fe2000bf06270 */
[----:B------:R-:W-:-:S02]  /*aa10*/  ULDC.64 UR8, c[0x0][0x3f8] ;  /* 0x0000fe0000087ab9 */ /* 0x000fc40000000a00 */
[----:B------:R-:W-:Y:S01]  /*aa20*/  IMAD.IADD R36, R36, 0x1, R41 ;  /* 0x0000000124247824 */ /* 0x000fe200078e0229 */
[----:B------:R-:W-:-:S04]  /*aa30*/  LEA R42, P5, R40, UR8, 0x1 ;  /* 0x00000008282a7c11 */ /* 0x000fc8000f8a08ff */
[----:B------:R-:W-:-:S05]  /*aa40*/  LEA.HI.X R43, R40, UR9, R36, 0x1, P5 ;  /* 0x00000009282b7c11 */ /* 0x000fca000a8f0c24 */
[----:B---3--:R3:W-:Y:S04]  /*aa50*/  @!P3 STG.E.128 desc[UR6][R42.64], R12 ;  /* 0x0000000c2a00b986 */ /* 0x0087e8000c101d06 */
[----:B--2---:R3:W-:Y:S04]  /*aa60*/  @!P2 STG.E.128 desc[UR6][R42.64+0x80], R8 ;  /* 0x000080082a00a986 */ /* 0x0047e8000c101d06 */
[----:B----4-:R3:W-:Y:S04]  /*aa70*/  @!P1 STG.E.128 desc[UR6][R42.64+0x100], R4 ;  /* 0x000100042a009986 */ /* 0x0107e8000c101d06 */
[----:B-1----:R3:W-:Y:S02]  /*aa80*/  @!P0 STG.E.128 desc[UR6][R42.64+0x180], R16 ;  /* 0x000180102a008986 */ /* 0x0027e4000c101d06 */
.L_x_375:
[----:B------:R-:W-:Y:S05]  /*aa90*/  BSYNC B0 ;  /* 0x0000000000007941 */ /* 0x000fea0003800000 */
.L_x_374:
        /* <DEDUP_REMOVED lines=12> */
[----:B---34-:R-:W-:-:S03]  /*ab60*/  LEA R4, P4, R36, UR8, 0x1 ;  /* 0x0000000824047c11 */ /* 0x018fc6000f8808ff */
[----:B------:R-:W-:-:S04]  /*ab70*/  IMAD R2, R3, UR13, R2 ;  /* 0x0000000d03027c24 */ /* 0x000fc8000f8e0202 */
[----:B------:R-:W-:-:S05]  /*ab80*/  IMAD.IADD R2, R2, 0x1, R37 ;  /* 0x0000000102027824 */ /* 0x000fca00078e0225 */
[----:B------:R-:W-:-:S05]  /*ab90*/  LEA.HI.X R5, R36, UR9, R2, 0x1, P4 ;  /* 0x0000000924057c11 */ /* 0x000fca000a0f0c02 */
[----:B------:R3:W-:Y:S04]  /*aba0*/  @!P3 STG.E.128 desc[UR6][R4.64], R32 ;  /* 0x000000200400b986 */ /* 0x0007e8000c101d06 */
[----:B------:R3:W-:Y:S04]  /*abb0*/  @!P2 STG.E.128 desc[UR6][R4.64+0x80], R28 ;  /* 0x0000801c0400a986 */ /* 0x0007e8000c101d06 */
[----:B------:R3:W-:Y:S04]  /*abc0*/  @!P1 STG.E.128 desc[UR6][R4.64+0x100], R24 ;  /* 0x0001001804009986 */ /* 0x0007e8000c101d06 */
[----:B------:R3:W-:Y:S02]  /*abd0*/  @!P0 STG.E.128 desc[UR6][R4.64+0x180], R20 ;  /* 0x0001801404008986 */ /* 0x0007e4000c101d06 */
.L_x_346:
[----:B------:R-:W-:Y:S05]  /*abe0*/  BSYNC B1 ;  /* 0x0000000000017941 */ /* 0x000fea0003800000 */
.L_x_332:
[----:B------:R-:W-:Y:S01]  /*abf0*/  ULDC UR8, c[0x0][0x2c8] ;  /* 0x0000b20000087ab9 */ /* 0x000fe20000000800 */
[----:B------:R-:W-:Y:S02]  /*ac00*/  UIADD3 UR61, UR61, 0x1, URZ ;  /* 0x000000013d3d7890 */ /* 0x000fe4000fffe03f */
[----:B------:R-:W-:-:S04]  /*ac10*/  UIADD3 UR8, UR8, 0x3f, URZ ;  /* 0x0000003f08087890 */ /* 0x000fc8000fffe03f */
[----:B------:R-:W-:-:S04]  /*ac20*/  USHF.R.S32.HI UR5, URZ, 0x1f, UR8 ;  /* 0x0000001f3f057899 */ /* 0x000fc80008011408 */
[----:B------:R-:W-:-:S03]  /*ac30*/  ULEA.HI UR5, UR5, UR8, URZ, 0x6 ;  /* 0x0000000805057291 */ /* 0x000fc6000f8f303f */
[----:B------:R-:W-:Y:S01]  /*ac40*/  ULDC UR8, c[0x0][0xc] ;  /* 0x0000030000087ab9 */ /* 0x000fe20000000800 */
[----:B------:R-:W-:Y:S02]  /*ac50*/  USHF.R.S32.HI UR5, URZ, 0x6, UR5 ;  /* 0x000000063f057899 */ /* 0x000fe40008011405 */
[----:B------:R-:W-:-:S04]  /*ac60*/  UIADD3 UR17, UR8, UR17, URZ ;  /* 0x0000001108117290 */ /* 0x000fc8000fffe03f */
[----:B------:R-:W-:-:S06]  /*ac70*/  UISETP.GE.AND UP0, UPT, UR17, UR5, UPT ;  /* 0x000000051100728c */ /* 0x000fcc000bf06270 */
[----:B------:R-:W-:-:S13]  /*ac80*/  PLOP3.LUT P0, PT, PT, PT, UP0, 0x80, 0x0 ;  /* 0x000000000000781c */ /* 0x000fda0003f0f008 */
[----:B------:R-:W-:Y:S05]  /*ac90*/  @P0 BRA `(.L_x_376) ;  /* 0x0000000000040947 */ /* 0x000fea0003800000 */
[----:B------:R-:W-:Y:S05]  /*aca0*/  BRA `(.L_x_377) ;  /* 0xffffff5c00507947 */ /* 0x000fea000383ffff */
.L_x_376:
[----:B------:R-:W-:Y:S05]  /*acb0*/  EXIT ;  /* 0x000000000000794d */ /* 0x000fea0003800000 */
.L_x_378:
        /* <DEDUP_REMOVED lines=12> */
.L_x_1041:


//--------------------- .text._ZN5flash44flash_bwd_dq_dk_dv_loop_seqk_parallel_kernelI23Flash_bwd_kernel_traitsILi256ELi64ELi64ELi8ELi4ELi2ELi2ELb0ELb0EN7cutlass6half_tE19Flash_kernel_traitsILi256ELi64ELi64ELi8ES3_EELb0ELb1ELb0ELb0ELb0ELb1ELb0EEEvNS_16Flash_bwd_paramsE --------------------------
	.section	.text._ZN5flash44flash_bwd_dq_dk_dv_loop_seqk_parallel_kernelI23Flash_bwd_kernel_traitsILi256ELi64ELi64ELi8ELi4ELi2ELi2ELb0ELb0EN7cutlass6half_tE19Flash_kernel_traitsILi256ELi64ELi64ELi8ES3_EELb0ELb1ELb0ELb0ELb0ELb1ELb0EEEvNS_16Flash_bwd_paramsE,"ax",@progbits
	.align	128
        .global         _ZN5flash44flash_bwd_dq_dk_dv_loop_seqk_parallel_kernelI23Flash_bwd_kernel_traitsILi256ELi64ELi64ELi8ELi4ELi2ELi2ELb0ELb0EN7cutlass6half_tE19Flash_kernel_traitsILi256ELi64ELi64ELi8ES3_EELb0ELb1ELb0ELb0ELb0ELb1ELb0EEEvNS_16Flash_bwd_paramsE
        .type           _ZN5flash44flash_bwd_dq_dk_dv_loop_seqk_parallel_kernelI23Flash_bwd_kernel_traitsILi256ELi64ELi64ELi8ELi4ELi2ELi2ELb0ELb0EN7cutlass6half_tE19Flash_kernel_traitsILi256ELi64ELi64ELi8ES3_EELb0ELb1ELb0ELb0ELb0ELb1ELb0EEEvNS_16Flash_bwd_paramsE,@function
        .size           _ZN5flash44flash_bwd_dq_dk_dv_loop_seqk_parallel_kernelI23Flash_bwd_kernel_traitsILi256ELi64ELi64ELi8ELi4ELi2ELi2ELb0ELb0EN7cutlass6half_tE19Flash_kernel_traitsILi256ELi64ELi64ELi8ES3_EELb0ELb1ELb0ELb0ELb0ELb1ELb0EEEvNS_16Flash_bwd_paramsE,(.L_x_1042 - _ZN5flash44flash_bwd_dq_dk_dv_loop_seqk_parallel_kernelI23Flash_bwd_kernel_traitsILi256ELi64ELi64ELi8ELi4ELi2ELi2ELb0ELb0EN7cutlass6half_tE19Flash_kernel_traitsILi256ELi64ELi64ELi8ES3_EELb0ELb1ELb0ELb0ELb0ELb1ELb0EEEvNS_16Flash_bwd_paramsE)
        .other          _ZN5flash44flash_bwd_dq_dk_dv_loop_seqk_parallel_kernelI23Flash_bwd_kernel_traitsILi256ELi64ELi64ELi8ELi4ELi2ELi2ELb0ELb0EN7cutlass6half_tE19Flash_kernel_traitsILi256ELi64ELi64ELi8ES3_EELb0ELb1ELb0ELb0ELb0ELb1ELb0EEEvNS_16Flash_bwd_paramsE,@"STO_CUDA_ENTRY STV_DEFAULT"
_ZN5flash44flash_bwd_dq_dk_dv_loop_seqk_parallel_kernelI23Flash_bwd_kernel_traitsILi256ELi64ELi64ELi8ELi4ELi2ELi2ELb0ELb0EN7cutlass6half_tE19Flash_kernel_traitsILi256ELi64ELi64ELi8ES3_EELb0ELb1ELb0ELb0ELb0ELb1ELb0EEEvNS_16Flash_bwd_paramsE:
.text._ZN5flash44flash_bwd_dq_dk_dv_loop_seqk_parallel_kernelI23Flash_bwd_kernel_traitsILi256ELi64ELi64ELi8ELi4ELi2ELi2ELb0ELb0EN7cutlass6half_tE19Flash_kernel_traitsILi256ELi64ELi64ELi8ES3_EELb0ELb1ELb0ELb0ELb0ELb1ELb0EEEvNS_16Flash_bwd_paramsE:
        /* <DEDUP_REMOVED lines=14> */
[----:B------:R-:W-:Y:S01]  /*00e0*/  IMAD.MOV.U32 R213, RZ, RZ, 0x20 ;  /* 0x00000020ffd57424 */ /* 0x000fe200078e00ff */
[----:B------:R-:W-:Y:S01]  /*00f0*/  UMOV UR58, 0xffff8000 ;  /* 0xffff8000003a7882 */ /* 0x000fe20000000000 */
[----:B------:R-:W-:Y:S02]  /*0100*/  IMAD.MOV.U32 R215, RZ, RZ, 0x40 ;  /* 0x00000040ffd77424 */ /* 0x000fe400078e00ff */
[----:B------:R-:W-:Y:S02]  /*0110*/  IMAD.MOV.U32 R239, RZ, RZ, -0x10 ;  /* 0xfffffff0ffef7424 */ /* 0x000fe400078e00ff */
[----:B------:R-:W3:Y:S08]  /*0120*/  S2UR UR54, SR_CTAID.Z ;  /* 0x00000000003679c3 */ /* 0x000ef00000002700 */
[----:B------:R-:W4:Y:S01]  /*0130*/  S2UR UR45, SR_CTAID.Y ;  /* 0x00000000002d79c3 */ /* 0x000f220000002600 */
[----:B--2---:R-:W-:Y:S01]  /*0140*/  ULEA UR4, UR4, UR5, 0x18 ;  /* 0x0000000504047291 */ /* 0x004fe2000f8ec03f */
[----:B-1----:R-:W-:Y:S01]  /*0150*/  SHF.R.S32.HI R12, RZ, 0x1f, R13 ;  /* 0x0000001fff0c7819 */ /* 0x002fe2000001140d */
[----:B------:R-:W-:Y:S01]  /*0160*/  IMAD.SHL.U32 R249, R13, 0x2, RZ ;  /* 0x000000020df97824 */ /* 0x000fe200078e00ff */
[----:B---3--:R-:W-:-:S02]  /*0170*/  USHF.R.S32.HI UR5, URZ, 0x1f, UR54 ;  /* 0x0000001f3f057899 */ /* 0x008fc40008011436 */
[CC--:B------:R-:W-:Y:S02]  /*0180*/  LEA.HI R2, R12.reuse, R13.reuse, RZ, 0x5 ;  /* 0x0000000d0c027211 */ /* 0x0c0fe400078f28ff */
[----:B------:R-:W-:Y:S02]  /*0190*/  LEA.HI R6, R12, R13, RZ, 0x4 ;  /* 0x0000000d0c067211 */ /* 0x000fe400078f20ff */
[--C-:B------:R-:W-:Y:S01]  /*01a0*/  SHF.R.S32.HI R0, RZ, 0x5, R2.reuse ;  /* 0x00000005ff007819 */ /* 0x100fe20000011402 */
[----:B----4-:R-:W-:Y:S01]  /*01b0*/  USHF.R.S32.HI UR6, URZ, 0x1f, UR45 ;  /* 0x0000001f3f067899 */ /* 0x010fe2000801142d */
[----:B------:R-:W-:Y:S02]  /*01c0*/  SHF.R.S32.HI R3, RZ, 0x1f, R2 ;  /* 0x0000001fff037819 */ /* 0x000fe40000011402 */
[-C--:B------:R-:W-:Y:S02]  /*01d0*/  LEA.HI R2, R2, R0.reuse, RZ, 0x1 ;  /* 0x0000000002027211 */ /* 0x080fe400078f08ff */
[----:B------:R-:W-:-:S02]  /*01e0*/  LEA.HI R3, R3, R0, RZ, 0x2 ;  /* 0x0000000003037211 */ /* 0x000fc400078f10ff */
[----:B------:R-:W-:Y:S02]  /*01f0*/  LOP3.LUT R2, R2, 0xfffffffe, RZ, 0xc0, !PT ;  /* 0xfffffffe02027812 */ /* 0x000fe400078ec0ff */
[----:B------:R-:W-:Y:S02]  /*0200*/  LOP3.LUT R3, R3, 0xfffffffc, RZ, 0xc0, !PT ;  /* 0xfffffffc03037812 */ /* 0x000fe400078ec0ff */
[----:B------:R-:W-:Y:S01]  /*0210*/  SHF.R.S32.HI R5, RZ, 0x4, R6 ;  /* 0x00000004ff057819 */ /* 0x000fe20000011406 */
[----:B------:R-:W-:Y:S01]  /*0220*/  IMAD.IADD R222, R0, 0x1, -R2 ;  /* 0x0000000100de7824 */ /* 0x000fe200078e0a02 */
[----:B------:R-:W-:Y:S01]  /*0230*/  LEA.HI R16, R12, R13, RZ, 0x2 ;  /* 0x0000000d0c107211 */ /* 0x000fe200078f10ff */
[----:B------:R-:W-:Y:S01]  /*0240*/  IMAD.IADD R14, R0, 0x1, -R3 ;  /* 0x00000001000e7824 */ /* 0x000fe200078e0a03 */
[----:B------:R-:W-:Y:S02]  /*0250*/  LEA.HI R0, R6, R5, RZ, 0x1 ;  /* 0x0000000506007211 */ /* 0x000fe400078f08ff */
[----:B------:R-:W-:-:S02]  /*0260*/  LEA.HI R15, R12, R13, RZ, 0x3 ;  /* 0x0000000d0c0f7211 */ /* 0x000fc400078f18ff */
[----:B------:R-:W-:Y:S02]  /*0270*/  LOP3.LUT R0, R0, 0xfffffffe, RZ, 0xc0, !PT ;  /* 0xfffffffe00007812 */ /* 0x000fe400078ec0ff */
[--C-:B------:R-:W-:Y:S02]  /*0280*/  SHF.R.S32.HI R7, RZ, 0x2, R16.reuse ;  /* 0x00000002ff077819 */ /* 0x100fe40000011410 */
[----:B------:R-:W-:Y:S01]  /*0290*/  SHF.R.S32.HI R3, RZ, 0x1f, R16 ;  /* 0x0000001fff037819 */ /* 0x000fe20000011410 */
[----:B------:R-:W-:Y:S01]  /*02a0*/  IMAD.IADD R10, R5, 0x1, -R0 ;  /* 0x00000001050a7824 */ /* 0x000fe200078e0a00 */
[----:B------:R-:W-:Y:S02]  /*02b0*/  SHF.R.S32.HI R2, RZ, 0x3, R15 ;  /* 0x00000003ff027819 */ /* 0x000fe4000001140f */
[----:B------:R-:W-:Y:S01]  /*02c0*/  LOP3.LUT R4, R15, 0xfffffff8, RZ, 0xc0, !PT ;  /* 0xfffffff80f047812 */ /* 0x000fe200078ec0ff */
[----:B------:R-:W-:Y:S01]  /*02d0*/  IMAD.SHL.U32 R218, R10, 0x200, RZ ;  /* 0x000002000ada7824 */ /* 0x000fe200078e00ff */
[----:B------:R-:W-:Y:S01]  /*02e0*/  LEA.HI R3, R3, R7, RZ, 0x3 ;  /* 0x0000000703037211 */ /* 0x000fe200078f18ff */
[----:B------:R-:W-:-:S02]  /*02f0*/  IMAD.SHL.U32 R2, R2, 0x40, RZ ;  /* 0x0000004002027824 */ /* 0x000fc400078e00ff */
[----:B------:R-:W-:Y:S01]  /*0300*/  IMAD.IADD R0, R13, 0x1, -R4 ;  /* 0x000000010d007824 */ /* 0x000fe200078e0a04 */
[----:B------:R-:W-:Y:S02]  /*0310*/  LOP3.LUT R4, R6, 0xfffffff0, RZ, 0xc0, !PT ;  /* 0xfffffff006047812 */ /* 0x000fe400078ec0ff */
[----:B------:R-:W-:Y:S01]  /*0320*/  LOP3.LUT R3, R3, 0xfffffff8, RZ, 0xc0, !PT ;  /* 0xfffffff803037812 */ /* 0x000fe200078ec0ff */
[----:B------:R-:W-:Y:S01]  /*0330*/  IMAD.SHL.U32 R5, R0, 0x8, RZ ;  /* 0x0000000800057824 */ /* 0x000fe200078e00ff */
[----:B------:R-:W-:Y:S01]  /*0340*/  LOP3.LUT R2, R2, 0x1c0, RZ, 0xc0, !PT ;  /* 0x000001c002027812 */ /* 0x000fe200078ec0ff */
[----:B------:R-:W-:Y:S01]  /*0350*/  IMAD.IADD R4, R13, 0x1, -R4 ;  /* 0x000000010d047824 */ /* 0x000fe200078e0a04 */
[----:B------:R-:W-:Y:S01]  /*0360*/  LOP3.LUT P4, RZ, R0, 0x2, RZ, 0xc0, !PT ;  /* 0x0000000200ff7812 */ /* 0x000fe2000788c0ff */
[----:B------:R-:W-:Y:S01]  /*0370*/  IMAD.IADD R6, R7, 0x1, -R3 ;  /* 0x0000000107067824 */ /* 0x000fe200078e0a03 */
[----:B------:R-:W-:Y:S02]  /*0380*/  LOP3.LUT R3, R2, 0x38, R5, 0xf8, !PT ;  /* 0x0000003802037812 */ /* 0x000fe400078ef805 */
[----:B------:R-:W-:-:S02]  /*0390*/  SHF.R.U32.HI R2, RZ, 0x3, R2 ;  /* 0x00000003ff027819 */ /* 0x000fc40000011602 */
[C---:B------:R-:W-:Y:S01]  /*03a0*/  LOP3.LUT P3, RZ, R0.reuse, 0x4, RZ, 0xc0, !PT ;  /* 0x0000000400ff7812 */ /* 0x040fe2000786c0ff */
[----:B------:R-:W-:Y:S01]  /*03b0*/  IMAD.SHL.U32 R0, R0, 0x40, RZ ;  /* 0x0000004000007824 */ /* 0x000fe200078e00ff */
[----:B------:R-:W-:Y:S02]  /*03c0*/  SHF.R.S32.HI R5, RZ, 0x1f, R4 ;  /* 0x0000001fff057819 */ /* 0x000fe40000011404 */
[----:B------:R-:W-:Y:S01]  /*03d0*/  LOP3.LUT R8, R3, R2, RZ, 0x3c, !PT ;  /* 0x0000000203087212 */ /* 0x000fe200078e3cff */
[----:B------:R-:W-:Y:S01]  /*03e0*/  IMAD.SHL.U32 R2, R222, 0x10, RZ ;  /* 0x00000010de027824 */ /* 0x000fe200078e00ff */
[----:B------:R-:W-:Y:S02]  /*03f0*/  LEA.HI R3, R12, R13, RZ, 0x7 ;  /* 0x0000000d0c037211 */ /* 0x000fe400078f38ff */
[----:B------:R-:W-:Y:S02]  /*0400*/  LEA.HI R11, R5, R4, RZ, 0x3 ;  /* 0x00000004050b7211 */ /* 0x000fe400078f18ff */
[----:B------:R-:W-:-:S02]  /*0410*/  LOP3.LUT R0, R0, 0x1c0, RZ, 0xc0, !PT ;  /* 0x000001c000007812 */ /* 0x000fc400078ec0ff */
[----:B------:R-:W-:Y:S02]  /*0420*/  SHF.R.S32.HI R7, RZ, 0x7, R3 ;  /* 0x00000007ff077819 */ /* 0x000fe40000011403 */
[----:B------:R-:W-:Y:S02]  /*0430*/  LOP3.LUT R3, R11, 0xfffffff8, RZ, 0xc0, !PT ;  /* 0xfffffff80b037812 */ /* 0x000fe400078ec0ff */
[----:B------:R-:W-:Y:S02]  /*0440*/  LOP3.LUT R5, R0, 0x10, R2, 0xf8, !PT ;  /* 0x0000001000057812 */ /* 0x000fe400078ef802 */
[----:B------:R-:W-:Y:S01]  /*0450*/  LOP3.LUT R2, R6, 0x1, RZ, 0xc0, !PT ;  /* 0x0000000106027812 */ /* 0x000fe200078ec0ff */
[----:B------:R-:W-:Y:S01]  /*0460*/  IMAD.IADD R9, R4, 0x1, -R3 ;  /* 0x0000000104097824 */ /* 0x000fe200078e0a03 */
[----:B------:R-:W-:Y:S01]  /*0470*/  LOP3.LUT R214, R0, 0x8, R15, 0xf8, !PT ;  /* 0x0000000800d67812 */ /* 0x000fe200078ef80f */
[----:B------:R-:W-:Y:S01]  /*0480*/  IMAD R3, R7, 0x800, R218 ;  /* 0x0000080007037824 */ /* 0x000fe200078e02da */
[----:B------:R-:W-:-:S02]  /*0490*/  SHF.R.U32.HI R0, RZ, 0x3, R0 ;  /* 0x00000003ff007819 */ /* 0x000fc40000011600 */
[----:B------:R-:W-:Y:S02]  /*04a0*/  LOP3.LUT R4, R5, 0x8, R15, 0xf8, !PT ;  /* 0x0000000805047812 */ /* 0x000fe400078ef80f */
[----:B------:R-:W-:Y:S02]  /*04b0*/  ISETP.NE.U32.AND P0, PT, R2, 0x1, PT ;  /* 0x000000010200780c */ /* 0x000fe40003f05070 */
[----:B------:R-:W-:Y:S02]  /*04c0*/  LEA.HI R2, R12, R13, RZ, 0x6 ;  /* 0x0000000d0c027211 */ /* 0x000fe400078f30ff */
[----:B------:R-:W-:Y:S02]  /*04d0*/  LOP3.LUT R214, R214, R0, RZ, 0x3c, !PT ;  /* 0x00000000d6d67212 */ /* 0x000fe400078e3cff */
[----:B------:R-:W-:Y:S02]  /*04e0*/  LOP3.LUT R218, R218, R4, R0, 0xf6, !PT ;  /* 0x00000004dada7212 */ /* 0x000fe400078ef600 */
[----:B------:R-:W-:Y:S01]  /*04f0*/  SHF.R.S32.HI R0, RZ, 0x6, R2 ;  /* 0x00000006ff007819 */ /* 0x000fe20000011402 */
[----:B------:R-:W-:Y:S01]  /*0500*/  IMAD.IADD R214, R3, 0x1, R214 ;  /* 0x0000000103d67824 */ /* 0x000fe200078e02d6 */
[----:B------:R-:W-:-:S02]  /*0510*/  LOP3.LUT R3, R16, 0x7ffffffc, RZ, 0xc0, !PT ;  /* 0x7ffffffc10037812 */ /* 0x000fc400078ec0ff */
[----:B------:R-:W-:Y:S01]  /*0520*/  R2P PR, R6, 0x6 ;  /* 0x0000000606007804 */ /* 0x000fe20000000000 */
[C---:B------:R-:W-:Y:S01]  /*0530*/  IMAD R250, R0.reuse, 0x200, R8 ;  /* 0x0000020000fa7824 */ /* 0x040fe200078e0208 */
[----:B------:R-:W-:Y:S01]  /*0540*/  SEL R213, R213, 0xffffffe0, !P4 ;  /* 0xffffffe0d5d57807 */ /* 0x000fe20006000000 */
[----:B------:R-:W-:Y:S01]  /*0550*/  IMAD.SHL.U32 R2, R0, 0x8, RZ ;  /* 0x0000000800027824 */ /* 0x000fe200078e00ff */
[----:B------:R-:W-:Y:S01]  /*0560*/  SEL R215, R215, 0xffffffc0, !P3 ;  /* 0xffffffc0d7d77807 */ /* 0x000fe20005800000 */
[----:B------:R-:W-:Y:S01]  /*0570*/  IMAD.SHL.U32 R0, R6, 0x40, RZ ;  /* 0x0000004006007824 */ /* 0x000fe200078e00ff */
[----:B------:R-:W-:Y:S01]  /*0580*/  SEL R239, R239, 0x10, !P0 ;  /* 0x00000010efef7807 */ /* 0x000fe20004000000 */
[----:B------:R-:W-:Y:S01]  /*0590*/  IMAD.IADD R4, R13, 0x1, -R3 ;  /* 0x000000010d047824 */ /* 0x000fe200078e0a03 */
[----:B------:R-:W-:Y:S01]  /*05a0*/  LOP3.LUT R2, R2, 0x18, RZ, 0xc0, !PT ;  /* 0x0000001802027812 */ /* 0x000fe200078ec0ff */
[----:B------:R-:W-:Y:S01]  /*05b0*/  IMAD.SHL.U32 R3, R7, 0x20, RZ ;  /* 0x0000002007037824 */ /* 0x000fe200078e00ff */
[----:B------:R-:W-:Y:S01]  /*05c0*/  LOP3.LUT R0, R0, 0x1c0, RZ, 0xc0, !PT ;  /* 0x000001c000007812 */ /* 0x000fe200078ec0ff */
[----:B------:R-:W-:Y:S01]  /*05d0*/  IMAD.SHL.U32 R6, R10, 0x20, RZ ;  /* 0x000000200a067824 */ /* 0x000fe200078e00ff */
[----:B------:R-:W-:Y:S01]  /*05e0*/  LEA R218, R218, UR4, 0x1 ;  /* 0x00000004dada7c11 */ /* 0x000fe2000f8e08ff */
[----:B------:R-:W-:Y:S01]  /*05f0*/  IMAD.SHL.U32 R4, R4, 0x2, RZ ;  /* 0x0000000204047824 */ /* 0x000fe200078e00ff */
[----:B------:R-:W-:Y:S01]  /*0600*/  LOP3.LUT R249, R3, 0x6, R249, 0xf8, !PT ;  /* 0x0000000603f97812 */ /* 0x000fe200078ef8f9 */
[----:B------:R-:W-:Y:S01]  /*0610*/  IMAD.SHL.U32 R7, R9, 0x40, RZ ;  /* 0x0000004009077824 */ /* 0x000fe200078e00ff */
[----:B------:R-:W-:Y:S01]  /*0620*/  LOP3.LUT R5, R0, 0x20, R3, 0xf8, !PT ;  /* 0x0000002000057812 */ /* 0x000fe200078ef803 */
[----:B------:R-:W-:Y:S01]  /*0630*/  IMAD R8, R14, 0x400, R4 ;  /* 0x000004000e087824 */ /* 0x000fe200078e0204 */
[----:B------:R-:W-:Y:S01]  /*0640*/  SHF.R.U32.HI R3, RZ, 0x3, R0 ;  /* 0x00000003ff037819 */ /* 0x000fe20000011600 */
[----:B------:R-:W-:Y:S01]  /*0650*/  IMAD.SHL.U32 R214, R214, 0x2, RZ ;  /* 0x00000002d6d67824 */ /* 0x000fe200078e00ff */
[----:B------:R-:W-:Y:S01]  /*0660*/  LOP3.LUT R9, R2, 0x20, R6, 0xf8, !PT ;  /* 0x0000002002097812 */ /* 0x000fe200078ef806 */
[----:B------:R-:W-:Y:S01]  /*0670*/  IMAD.IADD R219, R215, 0x1, R218 ;  /* 0x00000001d7db7824 */ /* 0x000fe200078e02da */
[----:B------:R-:W-:-:S02]  /*0680*/  LOP3.LUT R6, R5, R3, RZ, 0x3c, !PT ;  /* 0x0000000305067212 */ /* 0x000fc400078e3cff */
[----:B------:R-:W-:Y:S01]  /*0690*/  LOP3.LUT R5, R3, R0, R2, 0x1e, !PT ;  /* 0x0000000003057212 */ /* 0x000fe200078e1e02 */
[----:B------:R-:W-:Y:S01]  /*06a0*/  IMAD R0, R222, 0x400, R4 ;  /* 0x00000400de007824 */ /* 0x000fe200078e0204 */
[----:B------:R-:W-:Y:S01]  /*06b0*/  LOP3.LUT R3, R7, 0x1c0, RZ, 0xc0, !PT ;  /* 0x000001c007037812 */ /* 0x000fe200078ec0ff */
[----:B------:R-:W-:Y:S02]  /*06c0*/  IMAD.SHL.U32 R4, R10, 0x8, RZ ;  /* 0x000000080a047824 */ /* 0x000fe400078e00ff */
[----:B------:R-:W-:Y:S01]  /*06d0*/  IMAD.IADD R5, R0, 0x1, R5 ;  /* 0x0000000100057824 */ /* 0x000fe200078e0205 */
[--C-:B------:R-:W-:Y:S01]  /*06e0*/  SHF.R.U32.HI R2, RZ, 0x3, R3.reuse ;  /* 0x00000003ff027819 */ /* 0x100fe20000011603 */
[----:B------:R-:W-:Y:S01]  /*06f0*/  IMAD.SHL.U32 R0, R11, 0x40, RZ ;  /* 0x000000400b007824 */ /* 0x000fe200078e00ff */
[----:B------:R-:W-:Y:S01]  /*0700*/  LOP3.LUT R4, R3, 0x8, R4, 0xf8, !PT ;  /* 0x0000000803047812 */ /* 0x000fe200078ef804 */
[----:B------:R-:W-:Y:S01]  /*0710*/  IMAD.IADD R6, R8, 0x1, R6 ;  /* 0x0000000108067824 */ /* 0x000fe200078e0206 */
[----:B------:R-:W-:-:S02]  /*0720*/  LOP3.LUT R3, R2, R9, R3, 0x1e, !PT ;  /* 0x0000000902037212 */ /* 0x000fc400078e1e03 */
[----:B------:R-:W-:Y:S02]  /*0730*/  LOP3.LUT R0, R0, 0xfffffe00, RZ, 0xc0, !PT ;  /* 0xfffffe0000007812 */ /* 0x000fe400078ec0ff */
[----:B------:R-:W-:Y:S02]  /*0740*/  LOP3.LUT R2, R4, R2, RZ, 0x3c, !PT ;  /* 0x0000000204027212 */ /* 0x000fe400078e3cff */
[----:B------:R-:W-:Y:S01]  /*0750*/  LOP3.LUT R227, R3, R0, RZ, 0xfc, !PT ;  /* 0x0000000003e37212 */ /* 0x000fe200078efcff */
[--C-:B------:R-:W-:Y:S01]  /*0760*/  IMAD R4, R14, 0x400, R0.reuse ;  /* 0x000004000e047824 */ /* 0x100fe200078e0200 */
[----:B------:R-:W-:Y:S01]  /*0770*/  LEA R233, R6, UR4, 0x1 ;  /* 0x0000000406e97c11 */ /* 0x000fe2000f8e08ff */
[----:B------:R-:W-:Y:S02]  /*0780*/  IMAD R222, R222, 0x400, R0 ;  /* 0x00000400dede7824 */ /* 0x000fe400078e0200 */
[----:B------:R-:W-:Y:S01]  /*0790*/  IMAD.U32 R0, RZ, RZ, UR5 ;  /* 0x00000005ff007e24 */ /* 0x000fe2000f8e00ff */
[----:B------:R-:W-:Y:S01]  /*07a0*/  USHF.L.U32 UR5, UR45, 0x7, URZ ;  /* 0x000000072d057899 */ /* 0x000fe2000800063f */
[----:B------:R-:W-:-:S02]  /*07b0*/  IMAD.IADD R226, R4, 0x1, R2 ;  /* 0x0000000104e27824 */ /* 0x000fc400078e0202 */
[----:B------:R-:W-:Y:S02]  /*07c0*/  IMAD.IADD R222, R2, 0x1, R222 ;  /* 0x0000000102de7824 */ /* 0x000fe400078e02de */
[----:B------:R-:W-:Y:S01]  /*07d0*/  IMAD.U32 R0, RZ, RZ, UR6 ;  /* 0x00000006ff007e24 */ /* 0x000fe2000f8e00ff */
[----:B------:R-:W-:Y:S01]  /*07e0*/  UIADD3 UR6, UR4, 0x18000, URZ ;  /* 0x0001800004067890 */ /* 0x000fe2000fffe03f */
[----:B------:R-:W-:Y:S01]  /*07f0*/  IMAD.U32 R2, RZ, RZ, UR5 ;  /* 0x00000005ff027e24 */ /* 0x000fe2000f8e00ff */
[----:B------:R-:W-:Y:S01]  /*0800*/  USHF.R.S32.HI UR5, URZ, 0x1f, UR54 ;  /* 0x0000001f3f057899 */ /* 0x000fe20008011436 */
[C---:B------:R-:W-:Y:S02]  /*0810*/  VIADD R238, R233.reuse, 0x20 ;  /* 0x00000020e9ee7836 */ /* 0x040fe40000000000 */
[----:B------:R-:W-:Y:S01]  /*0820*/  @P1 VIADD R238, R233, 0xffffffe0 ;  /* 0xffffffe0e9ee1836 */ /* 0x000fe20000000000 */
[----:B------:R-:W-:Y:S01]  /*0830*/  LEA R245, R5, UR6, 0x1 ;  /* 0x0000000605f57c11 */ /* 0x000fe2000f8e08ff */
[----:B------:R-:W-:Y:S01]  /*0840*/  VIADD R216, R214, UR6 ;  /* 0x00000006d6d87c36 */ /* 0x000fe20008000000 */
[----:B------:R-:W-:Y:S01]  /*0850*/  ULDC.64 UR6, c[0x0][0x208] ;  /* 0x0000820000067ab9 */ /* 0x000fe20000000a00 */
[----:B------:R-:W-:Y:S01]  /*0860*/  IMAD.U32 R0, RZ, RZ, UR5 ;  /* 0x00000005ff007e24 */ /* 0x000fe2000f8e00ff */
[----:B------:R-:W-:Y:S01]  /*0870*/  UIADD3 UR5, UR4, 0x28000, URZ ;  /* 0x0002800004057890 */ /* 0x000fe2000fffe03f */
[----:B------:R-:W-:-:S02]  /*0880*/  IMAD.IADD R213, R216, 0x1, R213 ;  /* 0x00000001d8d57824 */ /* 0x000fc400078e02d5 */
[----:B------:R-:W-:Y:S02]  /*0890*/  IMAD.IADD R216, R216, 0x1, R215 ;  /* 0x00000001d8d87824 */ /* 0x000fe400078e02d7 */
[----:B------:R-:W-:Y:S01]  /*08a0*/  VIADD R246, R245, 0x40 ;  /* 0x00000040f5f67836 */ /* 0x000fe20000000000 */
[----:B------:R-:W-:Y:S01]  /*08b0*/  LEA R222, R222, UR5, 0x1 ;  /* 0x00000005dede7c11 */ /* 0x000fe2000f8e08ff */
[----:B------:R-:W-:Y:S02]  /*08c0*/  IMAD.IADD R240, R233, 0x1, R239 ;  /* 0x00000001e9f07824 */ /* 0x000fe400078e02ef */
[----:B------:R-:W-:Y:S02]  /*08d0*/  IMAD.IADD R215, R213, 0x1, R215 ;  /* 0x00000001d5d77824 */ /* 0x000fe400078e02d7 */
[----:B------:R-:W-:Y:S02]  /*08e0*/  @P2 VIADD R246, R245, 0xffffffc0 ;  /* 0xffffffc0f5f62836 */ /* 0x000fe40000000000 */
[----:B------:R-:W-:-:S07]  /*08f0*/  IMAD.IADD R239, R239, 0x1, R238 ;  /* 0x00000001efef7824 */ /* 0x000fce00078e02ee */
.L_x_413:
        /* <DEDUP_REMOVED lines=16> */
[----:B-12---:R-:W-:Y:S01]  /*0a00*/  IMAD.U32 R2, RZ, RZ, UR8 ;  /* 0x00000008ff027e24 */ /* 0x006fe2000f8e00ff */
        /* <DEDUP_REMOVED lines=11> */
[----:B------:R-:W-:-:S03]  /*0ac0*/  PLOP3.LUT P3, PT, PT, PT, UP2, 0x80, 0x0 ;  /* 0x000000000000781c */ /* 0x000fc60003f6f028 */
[----:B------:R-:W-:Y:S01]  /*0ad0*/  UISETP.EQ.OR.EX UP4, UPT, UR13, URZ, !UP1, UP4 ;  /* 0x0000003f0d00728c */ /* 0x000fe2000cf82740 */
[----:B------:R-:W2:Y:S01]  /*0ae0*/  @P1 LDG.E R7, desc[UR6][R4.64] ;  /* 0x0000000604071981 */ /* 0x000ea2000c1e1900 */
        /* <DEDUP_REMOVED lines=9> */
[----:B------:R-:W-:Y:S01]  /*0b80*/  UMOV UR18, URZ ;  /* 0x0000003f00127c82 */ /* 0x000fe20008000000 */
[----:B------:R-:W-:Y:S01]  /*0b90*/  IMAD.U32 R3, RZ, RZ, UR5 ;  /* 0x00000005ff037e24 */ /* 0x000fe2000f8e00ff */
[----:B------:R-:W-:-:S04]  /*0ba0*/  @!UP3 ULDC.64 UR8, c[0x0][0x318] ;  /* 0x0000c6000008bab9 */ /* 0x000fc80000000a00 */
[----:B------:R-:W5:Y:S01]  /*0bb0*/  @!P2 LDG.E R4, desc[UR6][R2.64] ;  /* 0x000000060204a981 */ /* 0x000f62000c1e1900 */
[----:B------:R-:W-:Y:S01]  /*0bc0*/  @!UP3 UISETP.NE.U32.AND UP0, UPT, UR8, URZ, UPT ;  /* 0x0000003f0800b28c */ /* 0x000fe2000bf05070 */
[----:B------:R-:W-:Y:S02]  /*0bd0*/  UMOV UR5, 0xffffffff ;  /* 0xffffffff00057882 */ /* 0x000fe40000000000 */
[----:B------:R-:W-:Y:S01]  /*0be0*/  @!UP3 ULDC UR8, c[0x0][0x2cc] ;  /* 0x0000b3000008bab9 */ /* 0x000fe20000000800 */
[----:B------:R-:W-:Y:S01]  /*0bf0*/  @!UP3 UISETP.NE.AND.EX UP0, UPT, UR9, URZ, UPT, UP0 ;  /* 0x0000003f0900b28c */ /* 0x000fe2000bf05300 */
[----:B------:R-:W-:Y:S01]  /*0c00*/  UMOV UR30, 0xffffffff ;  /* 0xffffffff001e7882 */ /* 0x000fe20000000000 */
[----:B------:R-:W-:Y:S02]  /*0c10*/  USHF.L.U32 UR28, UR17, 0x6, URZ ;  /* 0x00000006111c7899 */ /* 0x000fe4000800063f */
[----:B------:R-:W-:-:S03]  /*0c20*/  @!UP3 USEL UR9, UR8, URZ, UP0 ;  /* 0x0000003f0809b287 */ /* 0x000fc60008000000 */
[----:B------:R-:W-:Y:S01]  /*0c30*/  ULDC UR8, c[0x0][0x2c8] ;  /* 0x0000b20000087ab9 */ /* 0x000fe20000000800 */
[----:B--2---:R-:W-:Y:S02]  /*0c40*/  @P1 R2UR UR18, R7 ;  /* 0x00000000071212ca */ /* 0x004fe400000e0000 */
[----:B---3--:R-:W-:Y:S02]  /*0c50*/  @P0 R2UR UR10, R5 ;  /* 0x00000000050a02ca */ /* 0x008fe400000e0000 */
        /* <DEDUP_REMOVED lines=13> */
.L_x_379:
        /* <DEDUP_REMOVED lines=11> */
[----:B------:R-:W-:Y:S02]  /*0de0*/  UIMAD.WIDE.U32 UR20, UR45, UR8, URZ ;  /* 0x000000082d1472a5 */ /* 0x000fe4000f8e003f */
[----:B------:R-:W-:Y:S01]  /*0df0*/  UIMAD UR8, UR56, UR8, URZ ;  /* 0x00000008380872a4 */ /* 0x000fe2000f8e023f */
[----:B------:R-:W2:Y:S01]  /*0e00*/  S2UR UR11, SR_CTAID.X ;  /* 0x00000000000b79c3 */ /* 0x000ea20000002500 */
[----:B------:R-:W-:Y:S01]  /*0e10*/  ULDC UR57, c[0x0][0x2d4] ;  /* 0x0000b50000397ab9 */ /* 0x000fe20000000800 */
[----:B------:R-:W-:-:S02]  /*0e20*/  USHF.L.U32 UR14, UR45, 0x7, URZ ;  /* 0x000000072d0e7899 */ /* 0x000fc4000800063f */
[----:B------:R-:W-:Y:S02]  /*0e30*/  UIMAD UR36, UR45, UR9, UR8 ;  /* 0x000000092d2472a4 */ /* 0x000fe4000f8e0208 */
[----:B------:R-:W-:Y:S01]  /*0e40*/  USHF.R.S32.HI UR46, URZ, 0x1f, UR57 ;  /* 0x0000001f3f2e7899 */ /* 0x000fe20008011439 */
[----:B------:R-:W-:Y:S01]  /*0e50*/  @!UP0 ULDC.64 UR8, c[0x0][0x418] ;  /* 0x0001060000088ab9 */ /* 0x000fe20000000a00 */
[----:B------:R-:W-:Y:S01]  /*0e60*/  ULDC.64 UR34, c[0x0][0x240] ;  /* 0x0000900000227ab9 */ /* 0x000fe20000000a00 */
[----:B------:R-:W-:Y:S01]  /*0e70*/  ULDC UR60, c[0x0][0x2dc] ;  /* 0x0000b700003c7ab9 */ /* 0x000fe20000000800 */
[----:B------:R-:W-:Y:S01]  /*0e80*/  ULDC UR59, c[0x0][0x270] ;  /* 0x00009c00003b7ab9 */ /* 0x000fe20000000800 */
[----:B------:R-:W-:Y:S02]  /*0e90*/  USEL UR37, UR14, URZ, UP2 ;  /* 0x0000003f0e257287 */ /* 0x000fe40009000000 */
[----:B------:R-:W-:Y:S01]  /*0ea0*/  @!UP0 UIMAD.WIDE.U32 UR40, UR45, UR8, URZ ;  /* 0x000000082d2882a5 */ /* 0x000fe2000f8e003f */
[----:B-1----:R-:W-:Y:S01]  /*0eb0*/  IABS R5, R6 ;  /* 0x0000000600057213 */ /* 0x002fe20000000000 */
[----:B------:R-:W-:Y:S01]  /*0ec0*/  UIMAD.WIDE.U32 UR14, UR5, UR34, URZ ;  /* 0x00000022050e72a5 */ /* 0x000fe2000f8e003f */
[----:B------:R-:W-:Y:S01]  /*0ed0*/  ISETP.NE.AND P3, PT, R6, RZ, PT ;  /* 0x000000ff0600720c */ /* 0x000fe20003f65270 */
[----:B------:R-:W-:Y:S01]  /*0ee0*/  UIMAD UR23, UR5, UR35, URZ ;  /* 0x00000023051772a4 */ /* 0x000fe2000f8e023f */
[----:B------:R-:W1:Y:S01]  /*0ef0*/  I2F.RP R2, R5 ;  /* 0x0000000500027306 */ /* 0x000e620000209400 */
[----:B------:R-:W-:-:S02]  /*0f00*/  USHF.L.U64.HI UR16, UR45, 0x7, UR56 ;  /* 0x000000072d107899 */ /* 0x000fc40008010238 */
[----:B------:R-:W-:Y:S02]  /*0f10*/  USEL UR53, UR20, UR14, !UP0 ;  /* 0x0000000e14357287 */ /* 0x000fe4000c000000 */
[----:B--2---:R-:W-:Y:S02]  /*0f20*/  UIMAD.WIDE.U32 UR32, UR11, UR12, URZ ;  /* 0x0000000c0b2072a5 */ /* 0x004fe4000f8e003f */
[----:B------:R-:W-:Y:S02]  /*0f30*/  USEL UR39, UR16, URZ, UP2 ;  /* 0x0000003f10277287 */ /* 0x000fe40009000000 */
[----:B------:R-:W-:Y:S02]  /*0f40*/  UIMAD UR49, UR11, UR13, UR33 ;  /* 0x0000000d0b3172a4 */ /* 0x000fe4000f8e0221 */
[----:B------:R-:W-:Y:S01]  /*0f50*/  @!UP0 UIMAD UR11, UR56, UR8, URZ ;  /* 0x00000008380b82a4 */ /* 0x000fe2000f8e023f */
[----:B------:R-:W-:Y:S01]  /*0f60*/  @UP0 ULDC.64 UR12, c[0x0][0x420] ;  /* 0x00010800000c0ab9 */ /* 0x000fe20000000a00 */
[----:B------:R-:W-:Y:S01]  /*0f70*/  ULDC.U8 UR24, c[0x0][0x3d8] ;  /* 0x0000f60000187ab9 */ /* 0x000fe20000000000 */
[----:B-1----:R-:W1:Y:S01]  /*0f80*/  MUFU.RCP R2, R2 ;  /* 0x0000000200027308 */ /* 0x002e620000001000 */
[----:B------:R-:W-:-:S02]  /*0f90*/  @!UP0 UIMAD UR44, UR45, UR9, UR11 ;  /* 0x000000092d2c82a4 */ /* 0x000fc4000f8e020b */
[----:B------:R-:W-:Y:S02]  /*0fa0*/  UIADD3 UR11, UR29, 0x3f, URZ ;  /* 0x0000003f1d0b7890 */ /* 0x000fe4000fffe03f */
[----:B------:R-:W-:Y:S02]  /*0fb0*/  @UP0 UIMAD.WIDE.U32 UR42, UR5, UR12, URZ ;  /* 0x0000000c052a02a5 */ /* 0x000fe4000f8e003f */
[----:B------:R-:W-:Y:S02]  /*0fc0*/  USHF.R.S32.HI UR19, URZ, 0x1f, UR11 ;  /* 0x0000001f3f137899 */ /* 0x000fe4000801140b */
[----:B------:R-:W-:Y:S02]  /*0fd0*/  @UP0 UIMAD UR48, UR5, UR13, UR43 ;  /* 0x0000000d053002a4 */ /* 0x000fe4000f8e022b */
[----:B------:R-:W-:Y:S02]  /*0fe0*/  ULEA.HI UR33, UR19, UR11, URZ, 0x6 ;  /* 0x0000000b13217291 */ /* 0x000fe4000f8f303f */
[----:B------:R-:W-:-:S02]  /*0ff0*/  UIMAD UR11, UR46, UR45, URZ ;  /* 0x0000002d2e0b72a4 */ /* 0x000fc4000f8e023f */
[----:B------:R-:W-:Y:S01]  /*1000*/  UIMAD.WIDE UR8, UR60, UR59, URZ ;  /* 0x0000003b3c0872a5 */ /* 0x000fe2000f8e023f */
[----:B-1----:R-:W-:Y:S01]  /*1010*/  VIADD R2, R2, 0xffffffe ;  /* 0x0ffffffe02027836 */ /* 0x002fe20000000000 */
[----:B------:R-:W-:Y:S02]  /*1020*/  UIMAD.WIDE.U32 UR12, UR45, UR57, URZ ;  /* 0x000000392d0c72a5 */ /* 0x000fe4000f8e003f */
[----:B------:R-:W-:Y:S01]  /*1030*/  UIMAD UR11, UR56, UR57, UR11 ;  /* 0x00000039380b72a4 */ /* 0x000fe2000f8e020b */
[----:B------:R-:W1:Y:S01]  /*1040*/  F2I.FTZ.U32.TRUNC.NTZ R3, R2 ;  /* 0x0000000200037305 */ /* 0x000e62000021f000 */
[----:B------:R-:W-:Y:S02]  /*1050*/  UIADD3 UR46, UR21, UR36, URZ ;  /* 0x00000024152e7290 */ /* 0x000fe4000fffe03f */
[----:B------:R-:W-:Y:S02]  /*1060*/  @UP0 UIADD3 UR46, UR15, UR23, URZ ;  /* 0x000000170f2e0290 */ /* 0x000fe4000fffe03f */
[----:B------:R-:W-:-:S02]  /*1070*/  UIMAD UR15, UR9, UR12, URZ ;  /* 0x0000000c090f72a4 */ /* 0x000fc4000f8e023f */
[----:B------:R-:W-:Y:S02]  /*1080*/  UIADD3 UR11, UR13, UR11, URZ ;  /* 0x0000000b0d0b7290 */ /* 0x000fe4000fffe03f */
[----:B------:R-:W-:Y:S02]  /*1090*/  ULOP3.LUT UR14, UR33, 0xffffffc0, URZ, 0xc0, !UPT ;  /* 0xffffffc0210e7892 */ /* 0x000fe4000f8ec03f */
[----:B------:R-:W-:Y:S02]  /*10a0*/  UIMAD.WIDE.U32 UR20, UR8, UR12, URZ ;  /* 0x0000000c081472a5 */ /* 0x000fe4000f8e003f */
[----:B------:R-:W-:Y:S01]  /*10b0*/  UIMAD UR11, UR8, UR11, UR15 ;  /* 0x0000000b080b72a4 */ /* 0x000fe2000f8e020f */
[----:B-1----:R-:W-:Y:S01]  /*10c0*/  IMAD.MOV R0, RZ, RZ, -R3 ;  /* 0x000000ffff007224 */ /* 0x002fe200078e0a03 */
[----:B------:R-:W-:Y:S01]  /*10d0*/  UIADD3 UR16, UR14, -0x40, URZ ;  /* 0xffffffc00e107890 */ /* 0x000fe2000fffe03f */
[----:B------:R-:W-:Y:S01]  /*10e0*/  IMAD.MOV.U32 R2, RZ, RZ, RZ ;  /* 0x000000ffff027224 */ /* 0x000fe200078e00ff */
[----:B------:R-:W-:Y:S01]  /*10f0*/  UISETP.NE.AND UP3, UPT, UR24, URZ, UPT ;  /* 0x0000003f1800728c */ /* 0x000fe2000bf65270 */
[----:B------:R-:W-:Y:S01]  /*1100*/  IMAD R0, R0, R5, RZ ;  /* 0x0000000500007224 */ /* 0x000fe200078e02ff */
[----:B------:R-:W-:-:S02]  /*1110*/  UIMAD.WIDE.U32 UR12, UR8, UR5, URZ ;  /* 0x00000005080c72a5 */ /* 0x000fc4000f8e003f */
[----:B------:R-:W-:Y:S01]  /*1120*/  UIADD3 UR47, UR21, UR11, URZ ;  /* 0x0000000b152f7290 */ /* 0x000fe2000fffe03f */
[----:B------:R-:W-:Y:S01]  /*1130*/  IMAD.HI.U32 R0, R3, R0, R2 ;  /* 0x0000000003007227 */ /* 0x000fe200078e0002 */
[----:B------:R-:W-:Y:S01]  /*1140*/  MOV R2, R4 ;  /* 0x0000000400027202 */ /* 0x000fe20000000f00 */
[----:B------:R-:W-:Y:S02]  /*1150*/  UISETP.NE.AND UP1, UPT, UR30, -0x1, UPT ;  /* 0xffffffff1e00788c */ /* 0x000fe4000bf25270 */
[----:B------:R-:W-:Y:S02]  /*1160*/  USHF.R.S32.HI UR21, URZ, 0x1f, UR16 ;  /* 0x0000001f3f157899 */ /* 0x000fe40008011410 */
[----:B------:R-:W-:Y:S01]  /*1170*/  IMAD.HI.U32 R0, R0, R2, RZ ;  /* 0x0000000200007227 */ /* 0x000fe200078e00ff */
[----:B------:R-:W-:Y:S02]  /*1180*/  UIADD3 UR11, UP2, UR16, UR37, URZ ;  /* 0x00000025100b7290 */ /* 0x000fe4000ff5e03f */
[----:B------:R-:W-:Y:S01]  /*1190*/  UIMAD UR15, UR9, UR5, URZ ;  /* 0x00000005090f72a4 */ /* 0x000fe2000f8e023f */
[----:B------:R-:W-:Y:S01]  /*11a0*/  IMAD.MOV R3, RZ, RZ, -R0 ;  /* 0x000000ffff037224 */ /* 0x000fe200078e0a00 */
[----:B------:R-:W-:-:S02]  /*11b0*/  USEL UR55, UR20, UR12, !UP0 ;  /* 0x0000000c14377287 */ /* 0x000fc4000c000000 */
[----:B------:R-:W-:Y:S01]  /*11c0*/  UIADD3.X UR12, UR21, UR39, URZ, UP2, !UPT ;  /* 0x00000027150c7290 */ /* 0x000fe200097fe43f */
[C---:B------:R-:W-:Y:S01]  /*11d0*/  IMAD R2, R5.reuse, R3, R2 ;  /* 0x0000000305027224 */ /* 0x040fe200078e0202 */
[----:B------:R-:W-:Y:S01]  /*11e0*/  UIMAD UR9, UR9, UR11, URZ ;  /* 0x0000000b090972a4 */ /* 0x000fe2000f8e023f */
[----:B------:R-:W-:Y:S01]  /*11f0*/  ULDC UR61, c[0x0][0x2c4] ;  /* 0x0000b100003d7ab9 */ /* 0x000fe20000000800 */
[----:B------:R-:W-:Y:S02]  /*1200*/  UIMAD.WIDE.U32 UR36, UR8, UR11, URZ ;  /* 0x0000000b082472a5 */ /* 0x000fe4000f8e003f */
[----:B------:R-:W-:Y:S01]  /*1210*/  ISETP.GT.U32.AND P1, PT, R5, R2, PT ;  /* 0x000000020500720c */ /* 0x000fe20003f24070 */
[----:B------:R-:W-:Y:S02]  /*1220*/  UIMAD UR19, UR8, UR12, UR9 ;  /* 0x0000000c081372a4 */ /* 0x000fe4000f8e0209 */
[----:B------:R-:W-:Y:S01]  /*1230*/  @UP3 UIMAD UR8, UR45, UR61, URZ ;  /* 0x0000003d2d0832a4 */ /* 0x000fe2000f8e023f */
[----:B------:R-:W-:Y:S01]  /*1240*/  ULDC.U8 UR25, c[0x0][0x480] ;  /* 0x0001200000197ab9 */ /* 0x000fe20000000000 */
[----:B------:R-:W-:-:S02]  /*1250*/  @UP1 UIADD3 UR22, UR18, UR30, URZ ;  /* 0x0000001e12161290 */ /* 0x000fc4000fffe03f */
[----:B------:R-:W-:Y:S02]  /*1260*/  @UP1 UIADD3 UR31, UR18, UR30, URZ ;  /* 0x0000001e121f1290 */ /* 0x000fe4000fffe03f */
[----:B------:R-:W-:Y:S01]  /*1270*/  UISETP.NE.AND UP4, UPT, UR25, URZ, UPT ;  /* 0x0000003f1900728c */ /* 0x000fe2000bf85270 */
[----:B------:R-:W-:-:S03]  /*1280*/  @UP1 ULDC.64 UR26, c[0x0][0x248] ;  /* 0x00009200001a1ab9 */ /* 0x000fc60000000a00 */
[----:B------:R-:W-:Y:S01]  /*1290*/  @!P1 IMAD.IADD R2, R2, 0x1, -R5 ;  /* 0x0000000102029824 */ /* 0x000fe200078e0a05 */
[----:B------:R-:W-:Y:S01]  /*12a0*/  @!P1 IADD3 R0, R0, 0x1, RZ ;  /* 0x0000000100009810 */ /* 0x000fe20007ffe0ff */
[----:B------:R-:W-:Y:S01]  /*12b0*/  @UP1 ULDC.64 UR24, c[0x0][0x250] ;  /* 0x0000940000181ab9 */ /* 0x000fe20000000a00 */
[----:B------:R-:W-:Y:S01]  /*12c0*/  @UP0 UIADD3 UR47, UR13, UR15, URZ ;  /* 0x0000000f0d2f0290 */ /* 0x000fe2000fffe03f */
[----:B------:R-:W-:Y:S01]  /*12d0*/  PLOP3.LUT P1, PT, PT, PT, UP3, 0x80, 0x0 ;  /* 0x000000000000781c */ /* 0x000fe20003f2f038 */
[----:B------:R-:W-:Y:S01]  /*12e0*/  @UP3 USEL UR9, UR8, UR5, !UP0 ;  /* 0x0000000508093287 */ /* 0x000fe2000c000000 */
[----:B------:R-:W-:Y:S01]  /*12f0*/  ISETP.GE.U32.AND P0, PT, R2, R5, PT ;  /* 0x000000050200720c */ /* 0x000fe20003f06070 */
[----:B------:R-:W-:Y:S01]  /*1300*/  @UP1 UIMAD.WIDE.U32 UR14, UR22, UR26, URZ ;  /* 0x0000001a160e12a5 */ /* 0x000fe2000f8e003f */
[----:B------:R-:W-:Y:S01]  /*1310*/  LOP3.LUT R2, R6, UR54, RZ, 0x3c, !PT ;  /* 0x0000003606027c12 */ /* 0x000fe2000f8e3cff */
[----:B------:R-:W-:Y:S02]  /*1320*/  @UP1 UIMAD UR22, UR22, UR27, URZ ;  /* 0x0000001b161612a4 */ /* 0x000fe4000f8e023f */
[----:B------:R-:W-:Y:S01]  /*1330*/  @UP1 UIMAD.WIDE.U32 UR12, UR31, UR24, URZ ;  /* 0x000000181f0c12a5 */ /* 0x000fe2000f8e003f */
[----:B------:R-:W-:Y:S01]  /*1340*/  ISETP.GE.AND P2, PT, R2, RZ, PT ;  /* 0x000000ff0200720c */ /* 0x000fe20003f46270 */
[----:B------:R-:W-:Y:S01]  /*1350*/  @UP3 ULDC UR8, c[0x0][0x2e4] ;  /* 0x0000b90000083ab9 */ /* 0x000fe20000000800 */
[----:B------:R-:W-:-:S02]  /*1360*/  UIMAD UR50, UR54, UR60, URZ ;  /* 0x0000003c363272a4 */ /* 0x000fc4000f8e023f */
[----:B------:R-:W-:Y:S02]  /*1370*/  @UP3 UIMAD UR20, UR54, UR8, UR9 ;  /* 0x00000008361432a4 */ /* 0x000fe4000f8e0209 */
[----:B------:R-:W-:Y:S01]  /*1380*/  @UP1 UIMAD UR11, UR31, UR25, URZ ;  /* 0x000000191f0b12a4 */ /* 0x000fe2000f8e023f */
[----:B------:R-:W-:Y:S01]  /*1390*/  @P0 VIADD R0, R0, 0x1 ;  /* 0x0000000100000836 */ /* 0x000fe20000000000 */
[----:B------:R-:W-:Y:S01]  /*13a0*/  PLOP3.LUT P0, PT, PT, PT, UP1, 0x80, 0x0 ;  /* 0x000000000000781c */ /* 0x000fe20003f0f018 */
[----:B------:R-:W-:Y:S02]  /*13b0*/  @!UP3 UIMAD UR8, UR45, UR59, UR54 ;  /* 0x0000003b2d08b2a4 */ /* 0x000fe4000f8e0236 */
[----:B------:R-:W-:Y:S01]  /*13c0*/  IMAD.MOV.U32 R4, RZ, RZ, R0 ;  /* 0x000000ffff047224 */ /* 0x000fe200078e0000 */
[----:B------:R-:W-:Y:S02]  /*13d0*/  @!UP0 UIADD3 UR48, UR41, UR44, URZ ;  /* 0x0000002c29308290 */ /* 0x000fe4000fffe03f */
[----:B------:R-:W-:-:S02]  /*13e0*/  USEL UR51, UR32, URZ, UP4 ;  /* 0x0000003f20337287 */ /* 0x000fc4000a000000 */
[----:B------:R-:W-:Y:S01]  /*13f0*/  @UP1 UIADD3 UR31, UR15, UR22, URZ ;  /* 0x000000160f1f1290 */ /* 0x000fe2000fffe03f */
[----:B------:R-:W-:Y:S01]  /*1400*/  @!P2 IADD3 R4, -R4, RZ, RZ ;  /* 0x000000ff0404a210 */ /* 0x000fe20007ffe1ff */
[----:B------:R-:W-:Y:S01]  /*1410*/  USHF.R.S32.HI UR38, URZ, 0x1f, UR28 ;  /* 0x0000001f3f267899 */ /* 0x000fe2000801141c */
[----:B------:R-:W-:Y:S01]  /*1420*/  @!P3 LOP3.LUT R4, RZ, R6, RZ, 0x33, !PT ;  /* 0x00000006ff04b212 */ /* 0x000fe200078e33ff */
[----:B------:R-:W-:Y:S02]  /*1430*/  USHF.R.S32.HI UR52, URZ, 0x1f, UR50 ;  /* 0x0000001f3f347899 */ /* 0x000fe40008011432 */
[----:B------:R-:W-:Y:S02]  /*1440*/  USHF.R.S32.HI UR39, URZ, 0x6, UR33 ;  /* 0x000000063f277899 */ /* 0x000fe40008011421 */
[----:B------:R-:W-:Y:S02]  /*1450*/  @UP1 UIADD3 UR32, UR13, UR11, URZ ;  /* 0x0000000b0d201290 */ /* 0x000fe4000fffe03f */
[----:B------:R-:W-:-:S02]  /*1460*/  USEL UR49, UR49, URZ, UP4 ;  /* 0x0000003f31317287 */ /* 0x000fc4000a000000 */
[----:B------:R-:W-:Y:S02]  /*1470*/  @!UP3 UIMAD UR20, UR8, UR61, URZ ;  /* 0x0000003d0814b2a4 */ /* 0x000fe4000f8e023f */
[----:B------:R-:W-:Y:S01]  /*1480*/  UIADD3 UR44, UR37, UR19, URZ ;  /* 0x00000013252c7290 */ /* 0x000fe2000fffe03f */
        /* <DEDUP_REMOVED lines=15> */
.L_x_381:
        /* <DEDUP_REMOVED lines=13> */
.L_x_382:
        /* <DEDUP_REMOVED lines=11> */
.L_x_383:
[----:B------:R-:W-:-:S04]  /*1700*/  UIMAD UR5, UR45, UR59, UR54 ;  /* 0x0000003b2d0572a4 */ /* 0x000fc8000f8e0236 */
[----:B------:R-:W-:-:S12]  /*1710*/  UIMAD UR5, UR5, UR57, URZ ;  /* 0x00000039050572a4 */ /* 0x000fd8000f8e023f */
.L_x_384:
[----:B------:R-:W1:Y:S01]  /*1720*/  S2R R21, SR_TID.X ;  /* 0x0000000000157919 */ /* 0x000e620000002100 */
[----:B------:R-:W2:Y:S01]  /*1730*/  LDC.64 R10, c[0x0][0x420] ;  /* 0x00010800ff0a7b82 */ /* 0x000ea20000000a00 */
[----:B------:R-:W-:Y:S01]  /*1740*/  UIADD3 UR37, UR16, UR5, URZ ;  /* 0x0000000510257290 */ /* 0x000fe2000fffe03f */
[----:B------:R-:W-:Y:S01]  /*1750*/  BSSY B1, `(.L_x_380) ;  /* 0x0000737000017945 */ /* 0x000fe20003800000 */
[----:B------:R-:W-:Y:S01]  /*1760*/  UIADD3 UR5, -UR10, UR29, UR28 ;  /* 0x0000001d0a057290 */ /* 0x000fe2000fffe11c */
[----:B------:R-:W-:Y:S01]  /*1770*/  ULDC UR9, c[0x0][0x398] ;  /* 0x0000e60000097ab9 */ /* 0x000fe20000000800 */
[----:B------:R-:W-:Y:S01]  /*1780*/  ULDC.64 UR12, c[0x0][0x428] ;  /* 0x00010a00000c7ab9 */ /* 0x000fe20000000a00 */
[----:B------:R-:W-:Y:S02]  /*1790*/  UIMAD UR19, UR60, UR59, URZ ;  /* 0x0000003b3c1372a4 */ /* 0x000fe4000f8e023f */
[----:B------:R-:W-:Y:S02]  /*17a0*/  UIADD3 UR5, UR5, -UR9, URZ ;  /* 0x8000000905057290 */ /* 0x000fe4000fffe03f */
[----:B------:R-:W-:Y:S01]  /*17b0*/  UIADD3 UR33, UR16, UR20, URZ ;  /* 0x0000001410217290 */ /* 0x000fe2000fffe03f */
[----:B------:R-:W-:Y:S01]  /*17c0*/  ULDC.64 UR14, c[0x0][0x258] ;  /* 0x00009600000e7ab9 */ /* 0x000fe20000000a00 */
[----:B------:R-:W-:Y:S01]  /*17d0*/  ULDC.64 UR60, c[0x0][0x2b0] ;  /* 0x0000ac00003c7ab9 */ /* 0x000fe20000000a00 */
[----:B------:R-:W-:Y:S01]  /*17e0*/  IMAD.U32 R12, RZ, RZ, UR14 ;  /* 0x0000000eff0c7e24 */ /* 0x000fe2000f8e00ff */
[----:B------:R-:W-:Y:S01]  /*17f0*/  ULDC.64 UR42, c[0x0][0x210] ;  /* 0x00008400002a7ab9 */ /* 0x000fe20000000a00 */
[----:B------:R-:W-:Y:S01]  /*1800*/  ULDC.64 UR40, c[0x0][0x3e0] ;  /* 0x0000f80000287ab9 */ /* 0x000fe20000000a00 */
[----:B-1----:R-:W-:-:S04]  /*1810*/  SHF.R.S32.HI R28, RZ, 0x1f, R21 ;  /* 0x0000001fff1c7819 */ /* 0x002fc80000011415 */
[CC--:B------:R-:W-:Y:S02]  /*1820*/  LEA.HI R0, R28.reuse, R21.reuse, RZ, 0x3 ;  /* 0x000000151c007211 */ /* 0x0c0fe400078f18ff */
[----:B------:R-:W-:Y:S02]  /*1830*/  LEA.HI R16, R28, R21, RZ, 0x5 ;  /* 0x000000151c107211 */ /* 0x000fe400078f28ff */
[----:B------:R-:W-:Y:S02]  /*1840*/  LOP3.LUT R2, R0, 0xfffffff8, RZ, 0xc0, !PT ;  /* 0xfffffff800027812 */ /* 0x000fe400078ec0ff */
[----:B------:R-:W-:Y:S02]  /*1850*/  SHF.R.S32.HI R0, RZ, 0x3, R0 ;  /* 0x00000003ff007819 */ /* 0x000fe40000011400 */
[----:B------:R-:W-:Y:S01]  /*1860*/  SHF.R.S32.HI R17, RZ, 0x5, R16 ;  /* 0x00000005ff117819 */ /* 0x000fe20000011410 */
[----:B------:R-:W-:Y:S01]  /*1870*/  IMAD.IADD R2, R21, 0x1, -R2 ;  /* 0x0000000115027824 */ /* 0x000fe200078e0a02 */
[----:B------:R-:W-:-:S02]  /*1880*/  SHF.R.S32.HI R18, RZ, 0x1f, R0 ;  /* 0x0000001fff127819 */ /* 0x000fc40000011400 */
[----:B------:R-:W-:Y:S01]  /*1890*/  IADD3 R5, P1, R0, UR16, RZ ;  /* 0x0000001000057c10 */ /* 0x000fe2000ff3e0ff */
[----:B------:R-:W-:Y:S02]  /*18a0*/  IMAD.SHL.U32 R2, R2, 0x8, RZ ;  /* 0x0000000802027824 */ /* 0x000fe400078e00ff */
[C---:B--2---:R-:W-:Y:S01]  /*18b0*/  IMAD R14, R18.reuse, R10, RZ ;  /* 0x0000000a120e7224 */ /* 0x044fe200078e02ff */
[----:B------:R-:W-:Y:S02]  /*18c0*/  IADD3.X R6, R18, UR21, RZ, P1, !PT ;  /* 0x0000001512067c10 */ /* 0x000fe40008ffe4ff */
[----:B------:R-:W-:Y:S01]  /*18d0*/  SHF.R.S32.HI R3, RZ, 0x1f, R2 ;  /* 0x0000001fff037819 */ /* 0x000fe20000011402 */
[----:B------:R-:W-:Y:S02]  /*18e0*/  IMAD R14, R0, R11, R14 ;  /* 0x0000000b000e7224 */ /* 0x000fe400078e020e */
[----:B------:R-:W-:Y:S02]  /*18f0*/  IMAD R8, R6, UR34, RZ ;  /* 0x0000002206087c24 */ /* 0x000fe4000f8e02ff */
[----:B------:R-:W-:-:S04]  /*1900*/  IMAD.WIDE.U32 R6, R5, UR34, R2 ;  /* 0x0000002205067c25 */ /* 0x000fc8000f8e0002 */
[----:B------:R-:W-:Y:S01]  /*1910*/  IMAD R5, R5, UR35, R8 ;  /* 0x0000002305057c24 */ /* 0x000fe2000f8e0208 */
[----:B------:R-:W-:Y:S01]  /*1920*/  IADD3 R8, P1, R6, UR53, RZ ;  /* 0x0000003506087c10 */ /* 0x000fe2000ff3e0ff */
[----:B------:R-:W-:-:S03]  /*1930*/  USHF.R.S32.HI UR53, URZ, 0x1f, UR54 ;  /* 0x0000001f3f357899 */ /* 0x000fc60008011436 */
[----:B------:R-:W-:Y:S01]  /*1940*/  IADD3.X R9, R7, UR46, R5, P1, !PT ;  /* 0x0000002e07097c10 */ /* 0x000fe20008ffe405 */
[----:B------:R-:W-:Y:S01]  /*1950*/  IMAD R5, R10, UR21, RZ ;  /* 0x000000150a057c24 */ /* 0x000fe2000f8e02ff */
[----:B------:R-:W-:Y:S01]  /*1960*/  IADD3 R6, P1, R2, UR8, RZ ;  /* 0x0000000802067c10 */ /* 0x000fe2000ff3e0ff */
[----:B------:R-:W-:Y:S02]  /*1970*/  USHF.L.U32 UR8, UR19, 0x6, URZ ;  /* 0x0000000613087899 */ /* 0x000fe4000800063f */
[----:B------:R-:W-:Y:S01]  /*1980*/  IMAD R5, R11, UR16, R5 ;  /* 0x000000100b057c24 */ /* 0x000fe2000f8e0205 */
[----:B------:R-:W-:Y:S01]  /*1990*/  IADD3.X R7, R3, UR48, RZ, P1, !PT ;  /* 0x0000003003077c10 */ /* 0x000fe20008ffe4ff */
[----:B------:R-:W-:Y:S01]  /*19a0*/  UIADD3 UR11, UP2, UP0, UR36, UR8, UR50 ;  /* 0x00000008240b7290 */ /* 0x000fe2000f85e032 */
[----:B------:R-:W-:Y:S01]  /*19b0*/  IMAD.WIDE.U32 R8, R12, UR54, R8 ;  /* 0x000000360c087c25 */ /* 0x000fe2000f8e0008 */
[----:B------:R-:W-:Y:S02]  /*19c0*/  USHF.R.S32.HI UR8, URZ, 0x1f, UR8 ;  /* 0x0000001f3f087899 */ /* 0x000fe40008011408 */
[----:B------:R-:W-:Y:S01]  /*19d0*/  UIMAD UR9, UR53, UR12, URZ ;  /* 0x0000000c350972a4 */ /* 0x000fe2000f8e023f */
[----:B------:R-:W-:Y:S01]  /*19e0*/  IMAD.WIDE.U32 R6, R10, UR16, R6 ;  /* 0x000000100a067c25 */ /* 0x000fe2000f8e0006 */
[----:B------:R-:W-:Y:S01]  /*19f0*/  USHF.R.S32.HI UR16, URZ, 0x1f, UR5 ;  /* 0x0000001f3f107899 */ /* 0x000fe20008011405 */
[----:B------:R-:W-:Y:S01]  /*1a00*/  LEA R236, P3, R8, UR42, 0x1 ;  /* 0x0000002a08ec7c11 */ /* 0x000fe2000f8608ff */
[----:B------:R-:W-:Y:S01]  /*1a10*/  UIADD3.X UR8, UR44, UR8, UR52, UP2, UP0 ;  /* 0x000000082c087290 */ /* 0x000fe200097e0434 */
[----:B------:R-:W-:Y:S01]  /*1a20*/  IMAD.IADD R7, R7, 0x1, R5 ;  /* 0x0000000107077824 */ /* 0x000fe200078e0205 */
[----:B------:R-:W-:Y:S01]  /*1a30*/  ULEA.HI UR16, UR16, UR5, URZ, 0x6 ;  /* 0x0000000510107291 */ /* 0x000fe2000f8f303f */
[----:B------:R-:W-:Y:S01]  /*1a40*/  IMAD.U32 R5, RZ, RZ, UR12 ;  /* 0x0000000cff057e24 */ /* 0x000fe2000f8e00ff */
[----:B------:R-:W-:-:S02]  /*1a50*/  UIADD3 UR11, UP3, UP2, UR51, UR11, UR55 ;  /* 0x0000000b330b7290 */ /* 0x000fc4000fa7e037 */
[----:B------:R-:W-:Y:S01]  /*1a60*/  USHF.R.S32.HI UR16, URZ, 0x6, UR16 ;  /* 0x000000063f107899 */ /* 0x000fe20008011410 */
[----:B------:R-:W-:Y:S01]  /*1a70*/  IMAD.WIDE.U32 R6, R5, UR54, R6 ;  /* 0x0000003605067c25 */ /* 0x000fe2000f8e0006 */
[----:B------:R-:W-:Y:S01]  /*1a80*/  LOP3.LUT R5, R16, 0xffffffe0, RZ, 0xc0, !PT ;  /* 0xffffffe010057812 */ /* 0x000fe200078ec0ff */
[----:B------:R-:W-:Y:S02]  /*1a90*/  UIADD3.X UR5, UR49, UR8, UR47, UP3, UP2 ;  /* 0x0000000831057290 */ /* 0x000fe40009fe442f */
[----:B------:R-:W-:Y:S02]  /*1aa0*/  UISETP.LT.AND UP0, UPT, URZ, UR16, UPT ;  /* 0x000000103f00728c */ /* 0x000fe4000bf01270 */
[----:B------:R-:W-:Y:S01]  /*1ab0*/  IMAD.IADD R5, R21, 0x1, -R5 ;  /* 0x0000000115057824 */ /* 0x000fe200078e0a05 */
[----:B------:R-:W-:Y:S01]  /*1ac0*/  ULDC.64 UR20, c[0x0][0x400] ;  /* 0x0001000000147ab9 */ /* 0x000fe20000000a00 */
[----:B------:R-:W-:Y:S02]  /*1ad0*/  USEL UR16, URZ, UR16, !UP0 ;  /* 0x000000103f107287 */ /* 0x000fe4000c000000 */
[----:B------:R-:W-:Y:S01]  /*1ae0*/  IMAD R13, R17, UR19, R5 ;  /* 0x00000013110d7c24 */ /* 0x000fe2000f8e0205 */
[----:B------:R-:W-:-:S02]  /*1af0*/  UIMAD UR13, UR54, UR13, UR9 ;  /* 0x0000000d360d72a4 */ /* 0x000fc4000f8e0209 */
[----:B------:R-:W-:Y:S02]  /*1b00*/  UIMAD UR9, UR53, UR14, URZ ;  /* 0x0000000e350972a4 */ /* 0x000fe4000f8e023f */
[----:B------:R-:W-:Y:S01]  /*1b10*/  IADD3 R12, P1, R13, UR11, RZ ;  /* 0x0000000b0d0c7c10 */ /* 0x000fe2000ff3e0ff */
[----:B------:R-:W-:Y:S01]  /*1b20*/  UISETP.GT.AND UP0, UPT, UR39, UR16, UPT ;  /* 0x000000102700728c */ /* 0x000fe2000bf04270 */
[----:B------:R-:W-:Y:S01]  /*1b30*/  VIADD R7, R7, UR13 ;  /* 0x0000000d07077c36 */ /* 0x000fe20008000000 */
[----:B------:R-:W-:Y:S01]  /*1b40*/  UIMAD UR15, UR54, UR15, UR9 ;  /* 0x0000000f360f72a4 */ /* 0x000fe2000f8e0209 */
[----:B------:R-:W-:Y:S01]  /*1b50*/  LEA.HI.X.SX32 R13, R13, UR5, 0x1, P1 ;  /* 0x000000050d0d7c11 */ /* 0x000fe200088f0eff */
[----:B------:R-:W-:Y:S01]  /*1b60*/  UIMAD.WIDE UR8, UR33, 0x4, UR60 ;  /* 0x00000004210878a5 */ /* 0x000fe2000f8e023c */
[----:B------:R-:W-:Y:S01]  /*1b70*/  LEA R228, P1, R12, UR20, 0x2 ;  /* 0x000000140ce47c11 */ /* 0x000fe2000f8210ff */
[----:B------:R-:W-:Y:S01]  /*1b80*/  IMAD.WIDE.U32 R6, R0, R10, R6 ;  /* 0x0000000a00067225 */ /* 0x000fe200078e0006 */
[----:B------:R-:W-:Y:S01]  /*1b90*/  ULDC.64 UR60, c[0x0][0x478] ;  /* 0x00011e00003c7ab9 */ /* 0x000fe20000000a00 */
[----:B------:R-:W-:Y:S01]  /*1ba0*/  UIADD3 UR5, UR39, -0x1, URZ ;  /* 0xffffffff27057890 */ /* 0x000fe2000fffe03f */
[----:B------:R-:W-:Y:S01]  /*1bb0*/  LEA.HI.X R229, R12, UR21, R13, 0x2, P1 ;  /* 0x000000150ce57c11 */ /* 0x000fe200088f140d */
[----:B------:R-:W-:Y:S01]  /*1bc0*/  VIADD R9, R9, UR15 ;  /* 0x0000000f09097c36 */ /* 0x000fe20008000000 */
[----:B------:R-:W-:Y:S01]  /*1bd0*/  PLOP3.LUT P1, PT, PT, PT, UP0, 0x80, 0x0 ;  /* 0x000000000000781c */ /* 0x000fe20003f2f008 */
[----:B------:R-:W-:Y:S01]  /*1be0*/  UIMAD.WIDE UR14, UR37, 0x4, UR60 ;  /* 0x00000004250e78a5 */ /* 0x000fe2000f8e023c */
[----:B------:R-:W-:Y:S01]  /*1bf0*/  IMAD.IADD R7, R7, 0x1, R14 ;  /* 0x0000000107077824 */ /* 0x000fe200078e020e */
[----:B------:R-:W-:Y:S01]  /*1c00*/  LEA R234, P2, R6, UR40, 0x1 ;  /* 0x0000002806ea7c11 */ /* 0x000fe2000f8408ff */
[----:B------:R-:W-:Y:S01]  /*1c10*/  UMOV UR12, UR8 ;  /* 0x00000008000c7c82 */ /* 0x000fe20008000000 */
[----:B------:R-:W-:Y:S01]  /*1c20*/  LEA.HI.X R237, R8, UR43, R9, 0x1, P3 ;  /* 0x0000002b08ed7c11 */ /* 0x000fe200098f0c09 */
[----:B------:R-:W-:Y:S01]  /*1c30*/  UMOV UR11, UR9 ;  /* 0x00000009000b7c82 */ /* 0x000fe20008000000 */
[----:B------:R-:W-:Y:S01]  /*1c40*/  LEA.HI.X R235, R6, UR41, R7, 0x1, P2 ;  /* 0x0000002906eb7c11 */ /* 0x000fe200090f0c07 */
[----:B------:R-:W-:-:S05]  /*1c50*/  UMOV UR13, UR15 ;  /* 0x0000000f000d7c82 */ /* 0x000fca0008000000 */
        /* <DEDUP_REMOVED lines=20> */
.L_x_386:
        /* <DEDUP_REMOVED lines=19> */
.L_x_387:
[----:B------:R-:W-:Y:S01]  /*1ed0*/  UIMAD UR5, UR38, UR8, URZ ;  /* 0x00000008260572a4 */ /* 0x000fe2000f8e023f */
[----:B------:R-:W-:Y:S01]  /*1ee0*/  IMAD.U32 R4, RZ, RZ, UR8 ;  /* 0x00000008ff047e24 */ /* 0x000fe2000f8e00ff */
[----:B------:R-:W-:Y:S01]  /*1ef0*/  UIMAD UR10, UR17, -0x40, UR10 ;  /* 0xffffffc0110a78a4 */ /* 0x000fe2000f8e020a */
        /* <DEDUP_REMOVED lines=30> */
.L_x_389:
[----:B------:R-:W-:Y:S05]  /*20e0*/  BSYNC B0 ;  /* 0x0000000000007941 */ /* 0x000fea0003800000 */
.L_x_388:
[----:B------:R-:W-:Y:S04]  /*20f0*/  BSSY B0, `(.L_x_390) ;  /* 0x0000010000007945 */ /* 0x000fe80003800000 */
[----:B------:R-:W-:Y:S05]  /*2100*/  @P0 BRA `(.L_x_391) ;  /* 0x0000000000380947 */ /* 0x000fea0003800000 */
[----:B-1----:R-:W-:Y:S01]  /*2110*/  IADD3 R4, P2, R0, 0x20, RZ ;  /* 0x0000002000047810 */ /* 0x002fe20007f5e0ff */
[----:B------:R-:W-:Y:S01]  /*2120*/  ULDC.64 UR10, c[0x0][0x3f0] ;  /* 0x0000fc00000a7ab9 */ /* 0x000fe20000000a00 */
[----:B------:R-:W-:Y:S02]  /*2130*/  MOV R7, R10 ;  /* 0x0000000a00077202 */ /* 0x000fe40000000f00 */
[----:B------:R-:W-:Y:S01]  /*2140*/  IADD3.X R5, RZ, R18, RZ, P2, !PT ;  /* 0x00000012ff057210 */ /* 0x000fe200017fe4ff */
        /* <DEDUP_REMOVED lines=10> */
.L_x_391:
[----:B------:R-:W-:Y:S05]  /*21f0*/  BSYNC B0 ;  /* 0x0000000000007941 */ /* 0x000fea0003800000 */
.L_x_390:
[----:B-12---:R-:W-:Y:S01]  /*2200*/  IMAD.U32 R4, RZ, RZ, UR12 ;  /* 0x0000000cff047e24 */ /* 0x006fe2000f8e00ff */
[----:B------:R-:W-:Y:S01]  /*2210*/  UIMAD UR5, UR38, UR12, URZ ;  /* 0x0000000c260572a4 */ /* 0x000fe2000f8e023f */
[----:B------:R-:W-:Y:S01]  /*2220*/  BSSY B0, `(.L_x_392) ;  /* 0x000001b000007945 */ /* 0x000fe20003800000 */
[----:B------:R-:W-:Y:S01]  /*2230*/  USHF.R.S32.HI UR10, URZ, 0x1f, UR54 ;  /* 0x0000001f3f0a7899 */ /* 0x000fe20008011436 */
[----:B------:R-:W-:Y:S01]  /*2240*/  IMAD.WIDE.U32 R2, R4, UR28, R2 ;  /* 0x0000001c04027c25 */ /* 0x000fe2000f8e0002 */
[----:B------:R-:W-:Y:S01]  /*2250*/  UIMAD UR5, UR28, UR13, UR5 ;  /* 0x0000000d1c0572a4 */ /* 0x000fe2000f8e0205 */
[----:B------:R-:W-:Y:S01]  /*2260*/  ULDC.64 UR8, c[0x0][0x470] ;  /* 0x00011c0000087ab9 */ /* 0x000fe20000000a00 */
[----:B------:R-:W-:-:S04]  /*2270*/  IADD3 R4, P2, R2, UR16, RZ ;  /* 0x0000001002047c10 */ /* 0x000fc8000ff5e0ff */
        /* <DEDUP_REMOVED lines=21> */
.L_x_393:
[----:B------:R-:W-:Y:S05]  /*23d0*/  BSYNC B0 ;  /* 0x0000000000007941 */ /* 0x000fea0003800000 */
.L_x_392:
        /* <DEDUP_REMOVED lines=14> */
[----:B------:R1:W-:Y:S01]  /*24c0*/  STG.E.128 desc[UR6][R2.64+0x180], RZ ;  /* 0x000180ff02007986 */ /* 0x0003e2000c101d06 */
[----:B------:R-:W-:Y:S05]  /*24d0*/  BRA `(.L_x_394) ;  /* 0x0000006400787947 */ /* 0x000fea0003800000 */
.L_x_385:
[----:B------:R-:W-:Y:S01]  /*24e0*/  PLOP3.LUT P0, PT, PT, PT, UP4, 0x80, 0x0 ;  /* 0x000000000000781c */ /* 0x000fe20003f0f048 */
[----:B------:R-:W-:Y:S01]  /*24f0*/  UIMAD UR8, UR5, -0x40, UR29 ;  /* 0xffffffc0050878a4 */ /* 0x000fe2000f8e021d */
[----:B------:R-:W-:Y:S01]  /*2500*/  VIADD R12, R0, 0x20 ;  /* 0x00000020000c7836 */ /* 0x000fe20000000000 */
[----:B------:R-:W-:Y:S01]  /*2510*/  ULEA.HI UR9, UR5, UR5, URZ, 0x1 ;  /* 0x0000000505097291 */ /* 0x000fe2000f8f083f */
[----:B------:R-:W-:Y:S01]  /*2520*/  IMAD.WIDE.U32 R6, R10, 0x40, RZ ;  /* 0x000000400a067825 */ /* 0x000fe200078e00ff */
[----:B------:R-:W-:Y:S01]  /*2530*/  LEA R232, R250, UR4, 0x1 ;  /* 0x00000004fae87c11 */ /* 0x000fe2000f8e08ff */
[----:B------:R-:W-:Y:S07]  /*2540*/  BSSY B0, `(.L_x_395) ;  /* 0x000003d000007945 */ /* 0x000fee0003800000 */
[----:B------:R-:W-:Y:S01]  /*2550*/  @P0 BAR.SYNC.DEFER_BLOCKING 0x0 ;  /* 0x0000000000000b1d */ /* 0x000fe20000010000 */
[----:B------:R-:W-:Y:S01]  /*2560*/  ISETP.GE.AND P1, PT, R12, UR8, PT ;  /* 0x000000080c007c0c */ /* 0x000fe2000bf26270 */
[----:B------:R-:W-:Y:S01]  /*2570*/  IMAD.SHL.U32 R11, R11, 0x40, RZ ;  /* 0x000000400b0b7824 */ /* 0x000fe200078e00ff */
[----:B------:R-:W-:Y:S01]  /*2580*/  ISETP.GE.AND P2, PT, R0, UR8, PT ;  /* 0x0000000800007c0c */ /* 0x000fe2000bf46270 */
[----:B------:R-:W-:-:S04]  /*2590*/  ULOP3.LUT UR9, UR9, 0xfffffffe, URZ, 0xc0, !UPT ;  /* 0xfffffffe09097892 */ /* 0x000fc8000f8ec03f */
[----:B------:R-:W-:-:S04]  /*25a0*/  UIADD3 UR9, UR5, -UR9, URZ ;  /* 0x8000000905097290 */ /* 0x000fc8000fffe03f */
[----:B------:R-:W-:Y:S02]  /*25b0*/  UISETP.NE.AND UP0, UPT, UR9, 0x1, UPT ;  /* 0x000000010900788c */ /* 0x000fe4000bf05270 */
[----:B------:R-:W-:-:S04]  /*25c0*/  @!P1 IADD3 R6, P3, R234, R6, RZ ;  /* 0x00000006ea069210 */ /* 0x000fc80007f7e0ff */
[----:B------:R-:W-:Y:S02]  /*25d0*/  @!P1 IADD3.X R7, R235, R7, R11, P3, !PT ;  /* 0x00000007eb079210 */ /* 0x000fe40001ffe40b */
[----:B------:R-:W-:Y:S01]  /*25e0*/  PLOP3.LUT P0, PT, PT, PT, UP0, 0x80, 0x0 ;  /* 0x000000000000781c */ /* 0x000fe20003f0f008 */
        /* <DEDUP_REMOVED lines=21> */
[----:B------:R2:W-:Y:S02]  /*2740*/  @!P1 LDGSTS.E.BYPASS.LTC128B.128 [R232+0x17000], desc[UR6][R6.64+0x180] ;  /* 0x1700018006e89fae */ /* 0x0005e4000b901d46 */
[----:B--2---:R-:W-:-:S05]  /*2750*/  VIADD R6, R250, 0x4000 ;  /* 0x00004000fa067836 */ /* 0x004fca0000000000 */
[----:B------:R-:W-:-:S04]  /*2760*/  SEL R6, R6, R250, !P0 ;  /* 0x000000fa06067207 */ /* 0x000fc80004000000 */
[----:B------:R-:W-:Y:S01]  /*2770*/  LEA R231, R6, UR4, 0x1 ;  /* 0x0000000406e77c11 */ /* 0x000fe2000f8e08ff */
[----:B-1----:R-:W-:Y:S06]  /*2780*/  @!P2 BRA `(.L_x_396) ;  /* 0x000000000044a947 */ /* 0x002fec0003800000 */
        /* <DEDUP_REMOVED lines=17> */
.L_x_396:
[----:B------:R-:W-:Y:S01]  /*28a0*/  @!PT LDS RZ, [RZ] ;  /* 0x00000000fffff984 */ /* 0x000fe20000000800 */
[----:B------:R-:W-:Y:S01]  /*28b0*/  @!PT LDS RZ, [RZ] ;  /* 0x00000000fffff984 */ /* 0x000fe20000000800 */
[----:B------:R-:W-:Y:S01]  /*28c0*/  @!PT LDS RZ, [RZ] ;  /* 0x00000000fffff984 */ /* 0x000fe20000000800 */
[----:B------:R1:W-:Y:S04]  /*28d0*/  LDGSTS.E.BYPASS.LTC128B.128 [R231], desc[UR6][R236.64] ;  /* 0x00000000ece77fae */ /* 0x0003e8000b901d46 */
[----:B------:R1:W-:Y:S04]  /*28e0*/  LDGSTS.E.BYPASS.LTC128B.128 [R231+0x2000], desc[UR6][R236.64+0x80] ;  /* 0x02000080ece77fae */ /* 0x0003e8000b901d46 */
[----:B------:R1:W-:Y:S04]  /*28f0*/  LDGSTS.E.BYPASS.LTC128B.128 [R231+0x4000], desc[UR6][R236.64+0x100] ;  /* 0x04000100ece77fae */ /* 0x0003e8000b901d46 */
[----:B------:R1:W-:Y:S02]  /*2900*/  LDGSTS.E.BYPASS.LTC128B.128 [R231+0x6000], desc[UR6][R236.64+0x180] ;  /* 0x06000180ece77fae */ /* 0x0003e4000b901d46 */
.L_x_397:
[----:B------:R-:W-:Y:S05]  /*2910*/  BSYNC B0 ;  /* 0x0000000000007941 */ /* 0x000fea0003800000 */
.L_x_395:
        /* <DEDUP_REMOVED lines=21> */
.L_x_399:
[----:B------:R-:W-:Y:S01]  /*2a70*/  IMAD.U32 R7, RZ, RZ, UR9 ;  /* 0x00000009ff077e24 */ /* 0x000fe2000f8e00ff */
[----:B------:R-:W-:-:S04]  /*2a80*/  IADD3 R6, P1, R236, UR20, RZ ;  /* 0x00000014ec067c10 */ /* 0x000fc8000ff3e0ff */
[----:B------:R-:W-:-:S05]  /*2a90*/  IADD3.X R7, R237, UR21, R7, P1, !PT ;  /* 0x00000015ed077c10 */ /* 0x000fca0008ffe407 */
[----:B------:R-:W-:Y:S01]  /*2aa0*/  @!PT LDS RZ, [RZ] ;  /* 0x00000000fffff984 */ /* 0x000fe20000000800 */
[----:B------:R-:W-:Y:S01]  /*2ab0*/  @!PT LDS RZ, [RZ] ;  /* 0x00000000fffff984 */ /* 0x000fe20000000800 */
[----:B------:R-:W-:Y:S01]  /*2ac0*/  @!PT LDS RZ, [RZ] ;  /* 0x00000000fffff984 */ /* 0x000fe20000000800 */
[----:B------:R3:W-:Y:S04]  /*2ad0*/  LDGSTS.E.BYPASS.LTC128B.128 [R231+0x1000], desc[UR6][R6.64] ;  /* 0x0100000006e77fae */ /* 0x0007e8000b901d46 */
[----:B------:R3:W-:Y:S04]  /*2ae0*/  LDGSTS.E.BYPASS.LTC128B.128 [R231+0x3000], desc[UR6][R6.64+0x80] ;  /* 0x0300008006e77fae */ /* 0x0007e8000b901d46 */
[----:B------:R3:W-:Y:S04]  /*2af0*/  LDGSTS.E.BYPASS.LTC128B.128 [R231+0x5000], desc[UR6][R6.64+0x100] ;  /* 0x0500010006e77fae */ /* 0x0007e8000b901d46 */
[----:B------:R3:W-:Y:S02]  /*2b00*/  LDGSTS.E.BYPASS.LTC128B.128 [R231+0x7000], desc[UR6][R6.64+0x180] ;  /* 0x0700018006e77fae */ /* 0x0007e4000b901d46 */
.L_x_400:
[----:B------:R-:W-:Y:S05]  /*2b10*/  BSYNC B0 ;  /* 0x0000000000007941 */ /* 0x000fea0003800000 */
.L_x_398:
[----:B------:R-:W-:Y:S01]  /*2b20*/  SHF.R.S32.HI R14, RZ, 0x1f, R5 ;  /* 0x0000001fff0e7819 */ /* 0x000fe20000011405 */
[----:B------:R-:W-:Y:S01]  /*2b30*/  UIMAD UR15, UR38, UR26, URZ ;  /* 0x0000001a260f72a4 */ /* 0x000fe2000f8e023f */
[----:B---3--:R-:W-:Y:S01]  /*2b40*/  IMAD.U32 R6, RZ, RZ, UR26 ;  /* 0x0000001aff067e24 */ /* 0x008fe2000f8e00ff */
[----:B------:R-:W-:Y:S01]  /*2b50*/  UIMAD UR9, UR38, UR24, URZ ;  /* 0x00000018260972a4 */ /* 0x000fe2000f8e023f */
[----:B------:R-:W-:Y:S01]  /*2b60*/  LEA.HI R14, R14, R5, RZ, 0x2 ;  /* 0x000000050e0e7211 */ /* 0x000fe200078f10ff */
[----:B------:R-:W-:Y:S01]  /*2b70*/  IMAD.U32 R5, RZ, RZ, UR24 ;  /* 0x00000018ff057e24 */ /* 0x000fe2000f8e00ff */
[----:B------:R-:W-:Y:S01]  /*2b80*/  UIMAD UR19, UR28, UR27, UR15 ;  /* 0x0000001b1c1372a4 */ /* 0x000fe2000f8e020f */
[----:B------:R-:W-:Y:S01]  /*2b90*/  SHF.R.S32.HI R8, RZ, 0x1f, R16 ;  /* 0x0000001fff087819 */ /* 0x000fe20000011410 */
[----:B------:R-:W-:Y:S01]  /*2ba0*/  UIMAD UR15, UR28, UR25, UR9 ;  /* 0x000000191c0f72a4 */ /* 0x000fe2000f8e0209 */
[----:B------:R-:W-:Y:S01]  /*2bb0*/  IMAD.WIDE.U32 R6, R6, UR28, R2 ;  /* 0x0000001c06067c25 */ /* 0x000fe2000f8e0002 */
[----:B------:R-:W-:Y:S01]  /*2bc0*/  UIMAD UR9, UR17, -0x40, UR10 ;  /* 0xffffffc0110978a4 */ /* 0x000fe2000f8e020a */
[----:B------:R-:W-:Y:S01]  /*2bd0*/  SHF.R.S32.HI R14, RZ, 0x2, R14 ;  /* 0x00000002ff0e7819 */ /* 0x000fe2000001140e */
[----:B------:R-:W-:Y:S01]  /*2be0*/  ULDC.64 UR20, c[0x0][0x268] ;  /* 0x00009a0000147ab9 */ /* 0x000fe20000000a00 */
[----:B------:R-:W-:Y:S01]  /*2bf0*/  IMAD.WIDE.U32 R2, R5, UR28, R2 ;  /* 0x0000001c05027c25 */ /* 0x000fe2000f8e0002 */
[----:B------:R-:W-:Y:S01]  /*2c00*/  LEA.HI R5, R8, R17, RZ, 0x2 ;  /* 0x0000001108057211 */ /* 0x000fe200078f10ff */
[----:B------:R-:W3:Y:S01]  /*2c10*/  LDC R248, c[0x0][0x270] ;  /* 0x00009c00fff87b82 */ /* 0x000ee20000000800 */
[----:B------:R-:W-:Y:S01]  /*2c20*/  ISETP.GE.AND P1, PT, R12, UR9, PT ;  /* 0x000000090c007c0c */ /* 0x000fe2000bf26270 */
[----:B------:R-:W-:Y:S01]  /*2c30*/  IMAD.U32 R8, RZ, RZ, UR15 ;  /* 0x0000000fff087e24 */ /* 0x000fe2000f8e00ff */
[----:B------:R-:W-:Y:S01]  /*2c40*/  IADD3 R2, P2, R2, UR22, RZ ;  /* 0x0000001602027c10 */ /* 0x000fe2000ff5e0ff */
[----:B------:R-:W-:Y:S01]  /*2c50*/  IMAD.U32 R9, RZ, RZ, UR19 ;  /* 0x00000013ff097e24 */ /* 0x000fe2000f8e00ff */
[----:B------:R-:W-:Y:S01]  /*2c60*/  LOP3.LUT R5, R5, 0xfffffffc, RZ, 0xc0, !PT ;  /* 0xfffffffc05057812 */ /* 0x000fe200078ec0ff */
[----:B------:R-:W-:Y:S01]  /*2c70*/  IMAD.MOV.U32 R241, RZ, RZ, 0x7f800000 ;  /* 0x7f800000fff17424 */ /* 0x000fe200078e00ff */
[----:B------:R-:W-:Y:S01]  /*2c80*/  IADD3.X R3, R3, UR32, R8, P2, !PT ;  /* 0x0000002003037c10 */ /* 0x000fe200097fe408 */
[----:B------:R-:W-:Y:S01]  /*2c90*/  IMAD.MOV.U32 R242, RZ, RZ, 0x7f800000 ;  /* 0x7f800000fff27424 */ /* 0x000fe200078e00ff */
[----:B------:R-:W-:Y:S01]  /*2ca0*/  ISETP.GE.AND P2, PT, R0, UR9, PT ;  /* 0x0000000900007c0c */ /* 0x000fe2000bf46270 */
[----:B------:R-:W-:Y:S01]  /*2cb0*/  IMAD.IADD R5, R17, 0x1, -R5 ;  /* 0x0000000111057824 */ /* 0x000fe200078e0a05 */
[----:B------:R-:W-:Y:S01]  /*2cc0*/  IADD3 R6, P3, R6, UR23, RZ ;  /* 0x0000001706067c10 */ /* 0x000fe2000ff7e0ff */
[----:B------:R-:W-:Y:S01]  /*2cd0*/  ULDC.64 UR22, c[0x0][0x260] ;  /* 0x0000980000167ab9 */ /* 0x000fe20000000a00 */
[----:B------:R-:W-:Y:S01]  /*2ce0*/  IMAD.WIDE.U32 R2, R4, UR20, R2 ;  /* 0x0000001404027c25 */ /* 0x000fe2000f8e0002 */
[----:B------:R-:W1:Y:S01]  /*2cf0*/  @!P1 LDC.64 R26, c[0x0][0x218] ;  /* 0x00008600ff1a9b82 */ /* 0x000e620000000a00 */
[----:B------:R-:W-:-:S02]  /*2d00*/  IADD3.X R7, R7, UR31, R9, P3, !PT ;  /* 0x0000001f07077c10 */ /* 0x000fc40009ffe409 */
[----:B------:R-:W-:Y:S02]  /*2d10*/  IMAD.MOV.U32 R221, RZ, RZ, 0x20 ;  /* 0x00000020ffdd7424 */ /* 0x000fe400078e00ff */
[----:B------:R-:W-:Y:S01]  /*2d20*/  IMAD.MOV.U32 R220, RZ, RZ, 0x40 ;  /* 0x00000040ffdc7424 */ /* 0x000fe200078e00ff */
[----:B------:R-:W-:Y:S01]  /*2d30*/  CS2R R190, SRZ ;  /* 0x0000000000be7805 */ /* 0x000fe2000001ff00 */
[----:B------:R-:W-:Y:S01]  /*2d40*/  IMAD R8, R15, UR22, RZ ;  /* 0x000000160f087c24 */ /* 0x000fe2000f8e02ff */
[----:B------:R-:W2:Y:S01]  /*2d50*/  @!P2 LDC.64 R22, c[0x0][0x218] ;  /* 0x00008600ff16ab82 */ /* 0x000ea20000000a00 */
[----:B------:R-:W-:Y:S01]  /*2d60*/  IMAD R14, R5, 0x10, R14 ;  /* 0x00000010050e7824 */ /* 0x000fe200078e020e */
[----:B------:R1:W-:Y:S01]  /*2d70*/  @P2 STS.128 [R232+0x18000], RZ ;  /* 0x018000ffe8002388 */ /* 0x0003e20000000c00 */
[----:B------:R-:W-:Y:S01]  /*2d80*/  IMAD R5, R15, UR20, RZ ;  /* 0x000000140f057c24 */ /* 0x000fe2000f8e02ff */
[----:B------:R-:W-:Y:S01]  /*2d90*/  UIADD3 UR19, UR29, 0x40, UR28 ;  /* 0x000000401d137890 */ /* 0x000fe2000fffe01c */
[----:B------:R-:W-:Y:S01]  /*2da0*/  IMAD R10, R4, UR23, R8 ;  /* 0x00000017040a7c24 */ /* 0x000fe2000f8e0208 */
[----:B------:R-:W-:Y:S01]  /*2db0*/  @!P1 IADD3 R8, P3, R0, 0x20, RZ ;  /* 0x0000002000089810 */ /* 0x000fe20007f7e0ff */
[C---:B------:R-:W-:Y:S01]  /*2dc0*/  IMAD.WIDE.U32 R6, R4.reuse, UR22, R6 ;  /* 0x0000001604067c25 */ /* 0x040fe2000f8e0006 */
[----:B------:R-:W4:Y:S01]  /*2dd0*/  @!P2 LDC.64 R24, c[0x0][0x220] ;  /* 0x00008800ff18ab82 */ /* 0x000f220000000a00 */
[----:B------:R1:W-:Y:S01]  /*2de0*/  @P2 STS.128 [R232+0x1a000], RZ ;  /* 0x01a000ffe8002388 */ /* 0x0003e20000000c00 */
[----:B------:R-:W-:Y:S01]  /*2df0*/  CS2R R188, SRZ ;  /* 0x0000000000bc7805 */ /* 0x000fe2000001ff00 */
[----:B------:R-:W-:Y:S01]  /*2e00*/  IMAD R9, R4, UR21, R5 ;  /* 0x0000001504097c24 */ /* 0x000fe2000f8e0205 */
[----:B------:R-:W-:Y:S01]  /*2e10*/  CS2R R194, SRZ ;  /* 0x0000000000c27805 */ /* 0x000fe2000001ff00 */
[----:B------:R-:W-:Y:S01]  /*2e20*/  VIADD R4, R14, 0x8 ;  /* 0x000000080e047836 */ /* 0x000fe20000000000 */
[----:B------:R1:W-:Y:S01]  /*2e30*/  @P2 STS.128 [R232+0x1c000], RZ ;  /* 0x01c000ffe8002388 */ /* 0x0003e20000000c00 */
[----:B------:R-:W-:Y:S01]  /*2e40*/  IMAD.IADD R3, R3, 0x1, R9 ;  /* 0x0000000103037824 */ /* 0x000fe200078e0209 */
[----:B------:R-:W-:Y:S01]  /*2e50*/  CS2R R192, SRZ ;  /* 0x0000000000c07805 */ /* 0x000fe2000001ff00 */
[----:B------:R-:W-:Y:S01]  /*2e60*/  IMAD.IADD R5, R7, 0x1, R10 ;  /* 0x0000000107057824 */ /* 0x000fe200078e020a */
[----:B------:R-:W-:Y:S01]  /*2e70*/  ISETP.GE.AND P5, PT, R4, UR8, PT ;  /* 0x0000000804007c0c */ /* 0x000fe2000bfa6270 */
[----:B------:R-:W-:Y:S01]  /*2e80*/  @!P1 IMAD.X R9, RZ, RZ, R18, P3 ;  /* 0x000000ffff099224 */ /* 0x000fe200018e0612 */
[----:B------:R-:W-:Y:S01]  /*2e90*/  @!P1 IADD3 R10, P3, R0, 0x20, RZ ;  /* 0x00000020000a9810 */ /* 0x000fe20007f7e0ff */
[----:B------:R-:W-:Y:S01]  /*2ea0*/  @!P2 IMAD.MOV.U32 R4, RZ, RZ, R6 ;  /* 0x000000ffff04a224 */ /* 0x000fe200078e0006 */
[----:B------:R1:W-:Y:S01]  /*2eb0*/  @P2 STS.128 [R232+0x1e000], RZ ;  /* 0x01e000ffe8002388 */ /* 0x0003e20000000c00 */
[----:B------:R-:W-:Y:S01]  /*2ec0*/  @!P2 IMAD R11, R18, UR26, RZ ;  /* 0x0000001a120bac24 */ /* 0x000fe2000f8e02ff */
[----:B------:R-:W-:Y:S01]  /*2ed0*/  CS2R R186, SRZ ;  /* 0x0000000000ba7805 */ /* 0x000fe2000001ff00 */
[----:B------:R-:W-:Y:S01]  /*2ee0*/  @!P1 IMAD.MOV.U32 R7, RZ, RZ, R5 ;  /* 0x000000ffff079224 */ /* 0x000fe200078e0005 */
[----:B------:R-:W-:Y:S01]  /*2ef0*/  CS2R R184, SRZ ;  /* 0x0000000000b87805 */ /* 0x000fe2000001ff00 */
[----:B------:R-:W-:Y:S01]  /*2f00*/  @!P1 IMAD R9, R9, UR26, RZ ;  /* 0x0000001a09099c24 */ /* 0x000fe2000f8e02ff */
[----:B------:R-:W-:Y:S01]  /*2f10*/  CS2R R182, SRZ ;  /* 0x0000000000b67805 */ /* 0x000fe2000001ff00 */
[C---:B------:R-:W-:Y:S01]  /*2f20*/  @!P2 IMAD R19, R0.reuse, UR27, R11 ;  /* 0x0000001b0013ac24 */ /* 0x040fe2000f8e020b */
[----:B------:R-:W-:Y:S01]  /*2f30*/  CS2R R180, SRZ ;  /* 0x0000000000b47805 */ /* 0x000fe2000001ff00 */
[----:B------:R-:W-:Y:S01]  /*2f40*/  @!P2 IMAD.WIDE.U32 R12, R0, UR26, R4 ;  /* 0x0000001a000cac25 */ /* 0x000fe2000f8e0004 */
[----:B------:R-:W-:-:S02]  /*2f50*/  CS2R R174, SRZ ;  /* 0x0000000000ae7805 */ /* 0x000fc4000001ff00 */
[----:B------:R-:W-:Y:S02]  /*2f60*/  CS2R R172, SRZ ;  /* 0x0000000000ac7805 */ /* 0x000fe4000001ff00 */
[----:B------:R-:W-:Y:S01]  /*2f70*/  CS2R R178, SRZ ;  /* 0x0000000000b27805 */ /* 0x000fe2000001ff00 */
[----:B------:R-:W-:Y:S01]  /*2f80*/  @!P2 IMAD R15, R18, UR24, RZ ;  /* 0x00000018120fac24 */ /* 0x000fe2000f8e02ff */
[----:B------:R-:W-:Y:S01]  /*2f90*/  CS2R R176, SRZ ;  /* 0x0000000000b07805 */ /* 0x000fe2000001ff00 */
[----:B------:R-:W-:Y:S01]  /*2fa0*/  @!P1 IMAD.X R11, RZ, RZ, R18, P3 ;  /* 0x000000ffff0b9224 */ /* 0x000fe200018e0612 */
[----:B------:R-:W-:Y:S01]  /*2fb0*/  CS2R R170, SRZ ;  /* 0x0000000000aa7805 */ /* 0x000fe2000001ff00 */
[C---:B------:R-:W-:Y:S01]  /*2fc0*/  @!P1 IMAD R18, R8.reuse, UR27, R9 ;  /* 0x0000001b08129c24 */ /* 0x040fe2000f8e0209 */
[----:B------:R-:W-:Y:S01]  /*2fd0*/  CS2R R168, SRZ ;  /* 0x0000000000a87805 */ /* 0x000fe2000001ff00 */
[----:B------:R-:W-:Y:S01]  /*2fe0*/  @!P1 IMAD.WIDE.U32 R4, R8, UR26, R6 ;  /* 0x0000001a08049c25 */ /* 0x000fe2000f8e0006 */
[----:B------:R-:W-:-:S02]  /*2ff0*/  CS2R R166, SRZ ;  /* 0x0000000000a67805 */ /* 0x000fc4000001ff00 */
[----:B------:R-:W-:Y:S02]  /*3000*/  CS2R R164, SRZ ;  /* 0x0000000000a47805 */ /* 0x000fe4000001ff00 */
[----:B------:R-:W-:Y:S01]  /*3010*/  CS2R R158, SRZ ;  /* 0x00000000009e7805 */ /* 0x000fe2000001ff00 */
[--C-:B------:R-:W-:Y:S01]  /*3020*/  @!P1 IMAD.MOV.U32 R17, RZ, RZ, R3.reuse ;  /* 0x000000ffff119224 */ /* 0x100fe200078e0003 */
[----:B-1----:R-:W-:Y:S01]  /*3030*/  @!P1 LEA R6, P3, R4, R26, 0x1 ;  /* 0x0000001a04069211 */ /* 0x002fe200078608ff */
[----:B------:R-:W-:Y:S01]  /*3040*/  @!P2 IMAD.WIDE.U32 R8, R0, UR24, R2 ;  /* 0x000000180008ac25 */ /* 0x000fe2000f8e0002 */
[----:B------:R-:W-:Y:S02]  /*3050*/  CS2R R156, SRZ ;  /* 0x00000000009c7805 */ /* 0x000fe4000001ff00 */
[----:B------:R-:W-:Y:S02]  /*3060*/  CS2R R162, SRZ ;  /* 0x0000000000a27805 */ /* 0x000fe4000001ff00 */
[----:B------:R-:W-:Y:S01]  /*3070*/  CS2R R160, SRZ ;  /* 0x0000000000a07805 */ /* 0x000fe2000001ff00 */
[----:B------:R-:W-:Y:S01]  /*3080*/  @!P1 IMAD.MOV.U32 R16, RZ, RZ, R2 ;  /* 0x000000ffff109224 */ /* 0x000fe200078e0002 */
[----:B--2---:R-:W-:Y:S01]  /*3090*/  @!P2 LEA R2, P4, R12, R22, 0x1 ;  /* 0x000000160c02a211 */ /* 0x004fe200078808ff */
[----:B------:R-:W-:Y:S01]  /*30a0*/  @!P2 IMAD.IADD R3, R13, 0x1, R19 ;  /* 0x000000010d03a824 */ /* 0x000fe200078e0213 */
[----:B------:R-:W-:Y:S01]  /*30b0*/  CS2R R154, SRZ ;  /* 0x00000000009a7805 */ /* 0x000fe2000001ff00 */
[----:B------:R-:W-:Y:S01]  /*30c0*/  @!P2 IMAD R20, R0, UR25, R15 ;  /* 0x000000190014ac24 */ /* 0x000fe2000f8e020f */
[----:B------:R-:W-:Y:S01]  /*30d0*/  CS2R R152, SRZ ;  /* 0x0000000000987805 */ /* 0x000fe2000001ff00 */
[----:B------:R-:W-:Y:S01]  /*30e0*/  @!P1 IMAD R0, R11, UR24, RZ ;  /* 0x000000180b009c24 */ /* 0x000fe2000f8e02ff */
[----:B------:R-:W-:Y:S01]  /*30f0*/  @!P2 LEA.HI.X R3, R12, R23, R3, 0x1, P4 ;  /* 0x000000170c03a211 */ /* 0x000fe200020f0c03 */
[----:B------:R-:W-:Y:S01]  /*3100*/  @!P1 IMAD.IADD R5, R5, 0x1, R18 ;  /* 0x0000000105059824 */ /* 0x000fe200078e0212 */
[----:B------:R-:W1:Y:S01]  /*3110*/  @!P1 LDC.64 R12, c[0x0][0x220] ;  /* 0x00008800ff0c9b82 */ /* 0x000e620000000a00 */
[----:B------:R-:W-:Y:S01]  /*3120*/  @!P1 IMAD R15, R10, UR25, R0 ;  /* 0x000000190a0f9c24 */ /* 0x000fe2000f8e0200 */
[----:B------:R-:W-:Y:S01]  /*3130*/  CS2R R150, SRZ ;  /* 0x0000000000967805 */ /* 0x000fe2000001ff00 */
[----:B------:R-:W-:Y:S01]  /*3140*/  @!P2 IMAD.IADD R0, R9, 0x1, R20 ;  /* 0x000000010900a824 */ /* 0x000fe200078e0214 */
[----:B------:R-:W-:Y:S01]  /*3150*/  @!P1 LEA.HI.X R7, R4, R27, R5, 0x1, P3 ;  /* 0x0000001b04079211 */ /* 0x000fe200018f0c05 */
[----:B------:R-:W-:Y:S01]  /*3160*/  @!P1 IMAD.WIDE.U32 R10, R10, UR24, R16 ;  /* 0x000000180a0a9c25 */ /* 0x000fe2000f8e0010 */
[----:B------:R-:W-:Y:S01]  /*3170*/  @!PT LDS RZ, [RZ] ;  /* 0x00000000fffff984 */ /* 0x000fe20000000800 */
[----:B------:R-:W-:Y:S01]  /*3180*/  @!PT LDS RZ, [RZ] ;  /* 0x00000000fffff984 */ /* 0x000fe20000000800 */
[----:B------:R-:W-:Y:S01]  /*3190*/  @!PT LDS RZ, [RZ] ;  /* 0x00000000fffff984 */ /* 0x000fe20000000800 */
[----:B------:R-:W-:Y:S01]  /*31a0*/  @!P2 LDGSTS.E.BYPASS.LTC128B.128 [R232+0x18000], desc[UR6][R2.64] ;  /* 0x1800000002e8afae */ /* 0x000fe2000b901d46 */
[----:B----4-:R-:W-:-:S02]  /*31b0*/  @!P2 LEA R4, P3, R8, R24, 0x1 ;  /* 0x000000180804a211 */ /* 0x010fc400078608ff */
[----:B------:R-:W-:Y:S01]  /*31c0*/  CS2R R148, SRZ ;  /* 0x0000000000947805 */ /* 0x000fe2000001ff00 */
[----:B------:R-:W-:Y:S01]  /*31d0*/  IMAD.SHL.U32 R244, R14, 0x4, RZ ;  /* 0x000000040ef47824 */ /* 0x000fe200078e00ff */
[----:B------:R-:W-:Y:S01]  /*31e0*/  @!P2 LDGSTS.E.BYPASS.LTC128B.128 [R232+0x1a000], desc[UR6][R2.64+0x80] ;  /* 0x1a00008002e8afae */ /* 0x000fe2000b901d46 */
[----:B------:R-:W-:Y:S01]  /*31f0*/  @!P2 LEA.HI.X R5, R8, R25, R0, 0x1, P3 ;  /* 0x000000190805a211 */ /* 0x000fe200018f0c00 */
[----:B------:R-:W-:Y:S01]  /*3200*/  IMAD.MOV.U32 R252, RZ, RZ, 0x8 ;  /* 0x00000008fffc7424 */ /* 0x000fe200078e00ff */
[----:B------:R-:W-:Y:S01]  /*3210*/  SHF.R.S32.HI R0, RZ, 0x1f, R14 ;  /* 0x0000001fff007819 */ /* 0x000fe2000001140e */
[----:B------:R-:W-:Y:S01]  /*3220*/  @!P2 LDGSTS.E.BYPASS.LTC128B.128 [R232+0x1c000], desc[UR6][R2.64+0x100] ;  /* 0x1c00010002e8afae */ /* 0x000fe2000b901d46 */
[----:B------:R-:W-:Y:S02]  /*3230*/  CS2R R142, SRZ ;  /* 0x00000000008e7805 */ /* 0x000fe4000001ff00 */
[----:B------:R-:W-:Y:S02]  /*3240*/  CS2R R140, SRZ ;  /* 0x00000000008c7805 */ /* 0x000fe4000001ff00 */
[----:B------:R-:W-:Y:S01]  /*3250*/  SHF.L.U64.HI R243, R14, 0x2, R0 ;  /* 0x000000020ef37819 */ /* 0x000fe20000010200 */
[----:B------:R2:W-:Y:S01]  /*3260*/  @!P2 LDGSTS.E.BYPASS.LTC128B.128 [R232+0x1e000], desc[UR6][R2.64+0x180] ;  /* 0x1e00018002e8afae */ /* 0x0005e2000b901d46 */
        /* <DEDUP_REMOVED lines=28> */
[----:B------:R-:W-:Y:S01]  /*3430*/  CS2R R56, SRZ ;  /* 0x0000000000387805 */ /* 0x000fe2000001ff00 */
[----:B--2---:R-:W-:Y:S01]  /*3440*/  @!P1 IMAD.IADD R3, R11, 0x1, R15 ;  /* 0x000000010b039824 */ /* 0x004fe200078e020f */
[C---:B-1----:R-:W-:Y:S01]  /*3450*/  @!P1 LEA R2, P3, R10.reuse, R12, 0x1 ;  /* 0x0000000c0a029211 */ /* 0x042fe200078608ff */
[----:B------:R-:W-:Y:S01]  /*3460*/  @!P1 LDGSTS.E.BYPASS.LTC128B.128 [R232+0x1d000], desc[UR6][R6.64+0x100] ;  /* 0x1d00010006e89fae */ /* 0x000fe2000b901d46 */
[----:B------:R-:W-:Y:S02]  /*3470*/  CS2R R54, SRZ ;  /* 0x0000000000367805 */ /* 0x000fe4000001ff00 */
[----:B------:R-:W-:Y:S02]  /*3480*/  CS2R R52, SRZ ;  /* 0x0000000000347805 */ /* 0x000fe4000001ff00 */
[----:B------:R-:W-:Y:S01]  /*3490*/  @!P1 LEA.HI.X R3, R10, R13, R3, 0x1, P3 ;  /* 0x0000000d0a039211 */ /* 0x000fe200018f0c03 */
[----:B------:R-:W-:Y:S01]  /*34a0*/  @!P1 LDGSTS.E.BYPASS.LTC128B.128 [R232+0x1f000], desc[UR6][R6.64+0x180] ;  /* 0x1f00018006e89fae */ /* 0x000fe2000b901d46 */
[----:B------:R-:W-:-:S02]  /*34b0*/  ISETP.GE.AND P3, PT, R14, UR8, PT ;  /* 0x000000080e007c0c */ /* 0x000fc4000bf66270 */
        /* <DEDUP_REMOVED lines=15> */
[----:B------:R-:W-:Y:S01]  /*35b0*/  ULDC UR20, c[0x0][0x2dc] ;  /* 0x0000b70000147ab9 */ /* 0x000fe20000000800 */
[----:B------:R-:W-:-:S02]  /*35c0*/  ULDC UR15, c[0x0][0x2ec] ;  /* 0x0000bb00000f7ab9 */ /* 0x000fc40000000800 */
[----:B------:R-:W-:Y:S01]  /*35d0*/  @!PT LDS RZ, [RZ] ;  /* 0x00000000fffff984 */ /* 0x000fe20000000800 */
[----:B------:R-:W-:Y:S01]  /*35e0*/  @!PT LDS RZ, [RZ] ;  /* 0x00000000fffff984 */ /* 0x000fe20000000800 */
[----:B------:R-:W-:Y:S01]  /*35f0*/  @!PT LDS RZ, [RZ] ;  /* 0x00000000fffff984 */ /* 0x000fe20000000800 */
[----:B------:R-:W-:Y:S04]  /*3600*/  @!P2 LDGSTS.E.BYPASS.LTC128B.128 [R232+0x20000], desc[UR6][R4.64] ;  /* 0x2000000004e8afae */ /* 0x000fe8000b901d46 */
[----:B------:R-:W-:Y:S04]  /*3610*/  @!P2 LDGSTS.E.BYPASS.LTC128B.128 [R232+0x22000], desc[UR6][R4.64+0x80] ;  /* 0x2200008004e8afae */ /* 0x000fe8000b901d46 */
[----:B------:R-:W-:Y:S04]  /*3620*/  @!P2 LDGSTS.E.BYPASS.LTC128B.128 [R232+0x24000], desc[UR6][R4.64+0x100] ;  /* 0x2400010004e8afae */ /* 0x000fe8000b901d46 */
[----:B------:R1:W-:Y:S01]  /*3630*/  @!P2 LDGSTS.E.BYPASS.LTC128B.128 [R232+0x26000], desc[UR6][R4.64+0x180] ;  /* 0x2600018004e8afae */ /* 0x0003e2000b901d46 */
[----:B------:R-:W-:-:S03]  /*3640*/  LEA.HI R0, R28, R21, RZ, 0x4 ;  /* 0x000000151c007211 */ /* 0x000fc600078f20ff */
[----:B------:R4:W-:Y:S01]  /*3650*/  @P1 STS.128 [R232+0x21000], RZ ;  /* 0x021000ffe8001388 */ /* 0x0009e20000000c00 */
[----:B-1----:R-:W-:-:S03]  /*3660*/  IADD3 R4, P2, R244, UR12, RZ ;  /* 0x0000000cf4047c10 */ /* 0x002fc6000ff5e0ff */
[----:B------:R4:W-:Y:S01]  /*3670*/  @P1 STS.128 [R232+0x23000], RZ ;  /* 0x023000ffe8001388 */ /* 0x0009e20000000c00 */
[----:B------:R-:W-:-:S03]  /*3680*/  IADD3.X R5, R243, UR11, RZ, P2, !PT ;  /* 0x0000000bf3057c10 */ /* 0x000fc600097fe4ff */
[----:B------:R4:W-:Y:S04]  /*3690*/  @P1 STS.128 [R232+0x25000], RZ ;  /* 0x025000ffe8001388 */ /* 0x0009e80000000c00 */
[----:B------:R-:W5:Y:S04]  /*36a0*/  @!P3 LDG.E R241, desc[UR6][R4.64] ;  /* 0x0000000604f1b981 */ /* 0x000f68000c1e1900 */
[----:B------:R-:W5:Y:S01]  /*36b0*/  @!P5 LDG.E R242, desc[UR6][R4.64+0x20] ;  /* 0x0000200604f2d981 */ /* 0x000f62000c1e1900 */
[----:B------:R-:W-:-:S03]  /*36c0*/  LOP3.LUT R0, R0, 0xfffffff0, RZ, 0xc0, !PT ;  /* 0xfffffff000007812 */ /* 0x000fc600078ec0ff */
[----:B------:R4:W-:Y:S02]  /*36d0*/  @P1 STS.128 [R232+0x27000], RZ ;  /* 0x027000ffe8001388 */ /* 0x0009e40000000c00 */
[----:B------:R-:W-:Y:S02]  /*36e0*/  IMAD.IADD R0, R21, 0x1, -R0 ;  /* 0x0000000115007824 */ /* 0x000fe400078e0a00 */
[----:B------:R-:W-:Y:S01]  /*36f0*/  @!PT LDS RZ, [RZ] ;  /* 0x00000000fffff984 */ /* 0x000fe20000000800 */
[----:B------:R-:W-:Y:S01]  /*3700*/  @!PT LDS RZ, [RZ] ;  /* 0x00000000fffff984 */ /* 0x000fe20000000800 */
[----:B------:R-:W-:Y:S01]  /*3710*/  @!PT LDS RZ, [RZ] ;  /* 0x00000000fffff984 */ /* 0x000fe20000000800 */
[----:B------:R-:W-:Y:S04]  /*3720*/  @!P1 LDGSTS.E.BYPASS.LTC128B.128 [R232+0x21000], desc[UR6][R2.64] ;  /* 0x2100000002e89fae */ /* 0x000fe8000b901d46 */
[----:B------:R-:W-:Y:S04]  /*3730*/  @!P1 LDGSTS.E.BYPASS.LTC128B.128 [R232+0x23000], desc[UR6][R2.64+0x80] ;  /* 0x2300008002e89fae */ /* 0x000fe8000b901d46 */
[----:B------:R-:W-:Y:S04]  /*3740*/  @!P1 LDGSTS.E.BYPASS.LTC128B.128 [R232+0x25000], desc[UR6][R2.64+0x100] ;  /* 0x2500010002e89fae */ /* 0x000fe8000b901d46 */
[----:B------:R1:W-:Y:S04]  /*3750*/  @!P1 LDGSTS.E.BYPASS.LTC128B.128 [R232+0x27000], desc[UR6][R2.64+0x180] ;  /* 0x2700018002e89fae */ /* 0x0003e8000b901d46 */
[----:B------:R-:W0:Y:S01]  /*3760*/  LDGDEPBAR ;  /* 0x00000000000079af */ /* 0x000e220000000000 */
[----:B-1----:R-:W-:-:S04]  /*3770*/  SHF.R.S32.HI R2, RZ, 0x1f, R0 ;  /* 0x0000001fff027819 */ /* 0x002fc80000011400 */
[----:B------:R-:W-:-:S04]  /*3780*/  LEA.HI R2, R2, R0, RZ, 0x3 ;  /* 0x0000000002027211 */ /* 0x000fc800078f18ff */
[----:B------:R-:W-:-:S05]  /*3790*/  LOP3.LUT R2, R2, 0xfffffff8, RZ, 0xc0, !PT ;  /* 0xfffffff802027812 */ /* 0x000fca00078ec0ff */
[----:B------:R-:W-:-:S05]  /*37a0*/  IMAD.IADD R0, R0, 0x1, -R2 ;  /* 0x0000000100007824 */ /* 0x000fca00078e0a02 */
[----:B------:R-:W-:Y:S01]  /*37b0*/  R2P PR, R0, 0x6 ;  /* 0x0000000600007804 */ /* 0x000fe20000000000 */
[----:B------:R-:W-:Y:S02]  /*37c0*/  VIADD R0, R226, 0x4000 ;  /* 0x00004000e2007836 */ /* 0x000fe40000000000 */
[----:B------:R-:W-:Y:S02]  /*37d0*/  VIADD R2, R227, 0x4000 ;  /* 0x00004000e3027836 */ /* 0x000fe40000000000 */
[----:B------:R-:W-:Y:S01]  /*37e0*/  SEL R221, R221, 0xffffffe0, !P1 ;  /* 0xffffffe0dddd7807 */ /* 0x000fe20004800000 */
[----:B------:R-:W-:Y:S01]  /*37f0*/  IMAD.U32 R3, RZ, RZ, UR29 ;  /* 0x0000001dff037e24 */ /* 0x000fe2000f8e00ff */
[----:B------:R-:W-:Y:S01]  /*3800*/  SEL R220, R220, 0xffffffc0, !P2 ;  /* 0xffffffc0dcdc7807 */ /* 0x000fe20005000000 */
[----:B------:R-:W-:Y:S01]  /*3810*/  VIADD R14, R14, 0x1 ;  /* 0x000000010e0e7836 */ /* 0x000fe20000000000 */
[----:B------:R-:W-:Y:S01]  /*3820*/  SEL R0, R0, R226, !P0 ;  /* 0x000000e200007207 */ /* 0x000fe20004000000 */
[----:B------:R-:W-:Y:S01]  /*3830*/  IMAD.IADD R223, R222, 0x1, R221 ;  /* 0x00000001dedf7824 */ /* 0x000fe200078e02dd */
[----:B------:R-:W-:-:S02]  /*3840*/  SEL R2, R2, R227, !P0 ;  /* 0x000000e302027207 */ /* 0x000fc40004000000 */
[----:B------:R-:W-:Y:S02]  /*3850*/  CS2R R28, SRZ ;  /* 0x00000000001c7805 */ /* 0x000fe4000001ff00 */
[----:B------:R-:W-:Y:S02]  /*3860*/  IADD3 R247, R14, UR10, -R3 ;  /* 0x0000000a0ef77c10 */ /* 0x000fe4000fffe803 */
[----:B------:R-:W-:Y:S02]  /*3870*/  CS2R R26, SRZ ;  /* 0x00000000001a7805 */ /* 0x000fe4000001ff00 */
[----:B------:R-:W-:Y:S02]  /*3880*/  CS2R R24, SRZ ;  /* 0x0000000000187805 */ /* 0x000fe4000001ff00 */
[----:B------:R-:W-:Y:S02]  /*3890*/  CS2R R22, SRZ ;  /* 0x0000000000167805 */ /* 0x000fe4000001ff00 */
[----:B------:R-:W-:-:S02]  /*38a0*/  CS2R R20, SRZ ;  /* 0x0000000000147805 */ /* 0x000fc4000001ff00 */
[----:B------:R-:W-:Y:S01]  /*38b0*/  LEA R217, R0, UR4, 0x1 ;  /* 0x0000000400d97c11 */ /* 0x000fe2000f8e08ff */
[----:B------:R-:W-:Y:S01]  /*38c0*/  IMAD.IADD R224, R222, 0x1, R220 ;  /* 0x00000001dee07824 */ /* 0x000fe200078e02dc */
[----:B------:R-:W-:Y:S01]  /*38d0*/  LEA R212, R2, UR4, 0x1 ;  /* 0x0000000402d47c11 */ /* 0x000fe2000f8e08ff */
[----:B------:R-:W-:Y:S01]  /*38e0*/  IMAD.IADD R225, R220, 0x1, R223 ;  /* 0x00000001dce17824 */ /* 0x000fe200078e02df */
[----:B---34-:R-:W-:-:S12]  /*38f0*/  UIADD3 UR19, UR19, -UR10, URZ ;  /* 0x8000000a13137290 */ /* 0x018fd8000fffe03f */
.L_x_403:
[----:B------:R-:W0:Y:S01]  /*3900*/  LDGDEPBAR ;  /* 0x00000000000079af */ /* 0x000e220000000000 */
[----:B------:R-:W-:Y:S01]  /*3910*/  IMAD.IADD R3, R217, 0x1, R221 ;  /* 0x00000001d9037824 */ /* 0x000fe200078e02dd */
[----:B-----5:R-:W-:Y:S01]  /*3920*/  FSETP.NEU.FTZ.AND P1, PT, R241, -INF , PT ;  /* 0xff800000f100780b */ /* 0x020fe20003f3d000 */
[----:B------:R-:W-:Y:S01]  /*3930*/  IMAD.IADD R2, R217, 0x1, R220 ;  /* 0x00000001d9027824 */ /* 0x000fe200078e02dc */
[----:B------:R-:W-:Y:S02]  /*3940*/  USHF.L.U32 UR8, UR5, 0x6, URZ ;  /* 0x0000000605087899 */ /* 0x000fe4000800063f */
[----:B------:R-:W-:Y:S01]  /*3950*/  IADD3 R0, R3, R220, RZ ;  /* 0x000000dc03007210 */ /* 0x000fe20007ffe0ff */
        /* <DEDUP_REMOVED lines=8> */
[----:B------:R-:W-:Y:S04]  /*39e0*/  LDSM.16.M88.4 R16, [R217] ;  /* 0x00000000d910783b */ /* 0x000fe80000000200 */
        /* <DEDUP_REMOVED lines=83> */
[----:B------:R3:W1:Y:S01]  /*3f20*/  LDSM.16.M88.4 R92, [R3+0x6000] ;  /* 0x00600000035c783b */ /* 0x0006620000000200 */
[C---:B----4-:R-:W-:Y:S06]  /*3f30*/  HMMA.16816.F32 R4, R100.reuse, R104, R4 ;  /* 0x000000686404723c */ /* 0x050fec0000001804 */
[C---:B------:R-:W-:Y:S01]  /*3f40*/  HMMA.16816.F32 R8, R100.reuse, R106, R8 ;  /* 0x0000006a6408723c */ /* 0x040fe20000001808 */
[----:B------:R-:W-:Y:S05]  /*3f50*/  LDSM.16.M88.4 R104, [R216+0x6000] ;  /* 0x00600000d868783b */ /* 0x000fea0000000200 */
[C---:B--2---:R-:W-:Y:S06]  /*3f60*/  HMMA.16816.F32 R12, R100.reuse, R88, R12 ;  /* 0x00000058640c723c */ /* 0x044fec000000180c */
[----:B------:R-:W-:Y:S01]  /*3f70*/  HMMA.16816.F32 R16, R100, R90, R16 ;  /* 0x0000005a6410723c */ /* 0x000fe20000001810 */
[----:B------:R-:W2:Y:S04]  /*3f80*/  LDSM.16.M88.4 R88, [R213+0x6800] ;  /* 0x00680000d558783b */ /* 0x000ea80000000200 */
[----:B------:R4:W2:Y:S01]  /*3f90*/  LDSM.16.M88.4 R100, [R2+0x6000] ;  /* 0x006000000264783b */ /* 0x0008a20000000200 */
[C---:B------:R-:W-:Y:S05]  /*3fa0*/  HMMA.16816.F32 R4, R108.reuse, R112, R4 ;  /* 0x000000706c04723c */ /* 0x040fea0000001804 */
[----:B---3--:R-:W-:Y:S01]  /*3fb0*/  @!P0 VIADD R3, R247, UR8 ;  /* 0x00000008f7038c36 */ /* 0x008fe20008000000 */
[C---:B------:R-:W-:Y:S01]  /*3fc0*/  HMMA.16816.F32 R8, R108.reuse, R114, R8 ;  /* 0x000000726c08723c */ /* 0x040fe20000001808 */
[----:B------:R-:W-:Y:S05]  /*3fd0*/  LDSM.16.M88.4 R112, [R215+0x6000] ;  /* 0x00600000d770783b */ /* 0x000fea0000000200 */
[C---:B-1----:R-:W-:Y:S06]  /*3fe0*/  HMMA.16816.F32 R12, R108.reuse, R84, R12 ;  /* 0x000000546c0c723c */ /* 0x042fec000000180c */
[----:B------:R-:W-:Y:S01]  /*3ff0*/  HMMA.16816.F32 R16, R108, R86, R16 ;  /* 0x000000566c10723c */ /* 0x000fe20000001810 */
[----:B------:R-:W1:Y:S04]  /*4000*/  LDSM.16.M88.4 R84, [R216+0x6800] ;  /* 0x00680000d854783b */ /* 0x000e680000000200 */
[----:B------:R3:W1:Y:S01]  /*4010*/  LDSM.16.M88.4 R108, [R0+0x6000] ;  /* 0x00600000006c783b */ /* 0x0006620000000200 */
[C---:B------:R-:W-:Y:S05]  /*4020*/  HMMA.16816.F32 R4, R92.reuse, R96, R4 ;  /* 0x000000605c04723c */ /* 0x040fea0000001804 */
[----:B----4-:R-:W-:Y:S01]  /*4030*/  FMUL.FTZ R2, R242, 1.4426950216293334961 ;  /* 0x3fb8aa3bf2027820 */ /* 0x010fe20000410000 */
[C---:B------:R-:W-:Y:S06]  /*4040*/  HMMA.16816.F32 R8, R92.reuse, R98, R8 ;  /* 0x000000625c08723c */ /* 0x040fec0000001808 */
[C---:B--2---:R-:W-:Y:S06]  /*4050*/  HMMA.16816.F32 R12, R92.reuse, R88, R12 ;  /* 0x000000585c0c723c */ /* 0x044fec000000180c */
[----:B------:R-:W-:Y:S05]  /*4060*/  HMMA.16816.F32 R16, R92, R90, R16 ;  /* 0x0000005a5c10723c */ /* 0x000fea0000001810 */
[C---:B------:R-:W-:Y:S01]  /*4070*/  @!P0 VIMNMX R89, R3.reuse, UR10, PT ;  /* 0x0000000a03598c48 */ /* 0x040fe2000bfe0100 */
[C---:B------:R-:W-:Y:S01]  /*4080*/  HMMA.16816.F32 R4, R100.reuse, R104, R4 ;  /* 0x000000686404723c */ /* 0x040fe20000001804 */
[----:B---3--:R-:W-:Y:S04]  /*4090*/  IMAD.U32 R0, RZ, RZ, UR17 ;  /* 0x00000011ff007e24 */ /* 0x008fe8000f8e00ff */
[----:B------:R-:W-:Y:S01]  /*40a0*/  @!P0 VIADDMNMX R3, R3, R252, UR10, PT ;  /* 0x0000000a03038e46 */ /* 0x000fe2000b8001fc */
[C---:B------:R-:W-:Y:S05]  /*40b0*/  HMMA.16816.F32 R8, R100.reuse, R106, R8 ;  /* 0x0000006a6408723c */ /* 0x040fea0000001808 */
[----:B------:R-:W-:Y:S01]  /*40c0*/  @!P0 LEA R0, R0, R249, 0x6 ;  /* 0x000000f900008211 */ /* 0x000fe200078e30ff */
[C---:B-1----:R-:W-:Y:S03]  /*40d0*/  HMMA.16816.F32 R12, R100.reuse, R84, R12 ;  /* 0x00000054640c723c */ /* 0x042fe6000000180c */
[CC--:B------:R-:W-:Y:S02]  /*40e0*/  @!P0 ISETP.GE.AND P2, PT, R0.reuse, R89.reuse, PT ;  /* 0x000000590000820c */ /* 0x0c0fe40003f46270 */
[----:B------:R-:W-:Y:S01]  /*40f0*/  @!P0 VIADD R90, R0, 0x1 ;  /* 0x00000001005a8836 */ /* 0x000fe20000000000 */
[----:B------:R-:W-:Y:S01]  /*4100*/  HMMA.16816.F32 R16, R100, R86, R16 ;  /* 0x000000566410723c */ /* 0x000fe20000001810 */
[----:B------:R-:W1:Y:S04]  /*4110*/  LDSM.16.M88.4 R84, [R215+0x6800] ;  /* 0x00680000d754783b */ /* 0x000e680000000200 */
[----:B------:R-:W-:Y:S01]  /*4120*/  FMUL.FTZ R88, R241, 1.4426950216293334961 ;  /* 0x3fb8aa3bf1587820 */ /* 0x000fe20000410000 */
[C---:B------:R-:W-:Y:S05]  /*4130*/  HMMA.16816.F32 R4, R108.reuse, R112, R4 ;  /* 0x000000706c04723c */ /* 0x040fea0000001804 */
[----:B------:R-:W-:Y:S01]  /*4140*/  FSEL R88, R88, RZ, P1 ;  /* 0x000000ff58587208 */ /* 0x000fe20000800000 */
[C---:B------:R-:W-:Y:S03]  /*4150*/  HMMA.16816.F32 R8, R108.reuse, R114, R8 ;  /* 0x000000726c08723c */ /* 0x040fe60000001808 */
[----:B------:R-:W-:Y:S11]  /*4160*/  @!P0 ISETP.GE.AND P1, PT, R90, R89, PT ;  /* 0x000000595a00820c */ /* 0x000ff60003f26270 */
[----:B------:R-:W-:Y:S04]  /*4170*/  @!UPT UIADD3 URZ, URZ, URZ, URZ ;  /* 0x0000003f3f3ff290 */ /* 0x000fe8000fffe03f */
[----:B------:R-:W-:Y:S02]  /*4180*/  @!P0 FSEL R5, R5, -INF , !P1 ;  /* 0xff80000005058808 */ /* 0x000fe40004800000 */
[----:B------:R-:W-:Y:S02]  /*4190*/  @!P0 FSEL R4, R4, -INF , !P2 ;  /* 0xff80000004048808 */ /* 0x000fe40005000000 */
[----:B------:R-:W-:Y:S01]  /*41a0*/  FSETP.NEU.FTZ.AND P1, PT, R242, -INF , PT ;  /* 0xff800000f200780b */ /* 0x000fe20003f3d000 */
[--C-:B------:R-:W-:Y:S01]  /*41b0*/  FFMA.FTZ R5, R5, UR15, -R88.reuse ;  /* 0x0000000f05057c23 */ /* 0x100fe20008010858 */
[-C--:B------:R-:W-:Y:S01]  /*41c0*/  @!P0 ISETP.GE.AND P2, PT, R0, R3.reuse, PT ;  /* 0x000000030000820c */ /* 0x080fe20003f46270 */
[----:B------:R-:W-:Y:S01]  /*41d0*/  FFMA.FTZ R4, R4, UR15, -R88 ;  /* 0x0000000f04047c23 */ /* 0x000fe20008010858 */
[----:B------:R-:W-:Y:S01]  /*41e0*/  FSEL R2, R2, RZ, P1 ;  /* 0x000000ff02027208 */ /* 0x000fe20000800000 */
[----:B------:R2:W-:Y:S01]  /*41f0*/  MUFU.EX2 R126, R5 ;  /* 0x00000005007e7308 */ /* 0x0005e20000000800 */
[----:B------:R-:W-:Y:S01]  /*4200*/  @!P0 ISETP.GE.AND P1, PT, R90, R3, PT ;  /* 0x000000035a00820c */ /* 0x000fe20003f26270 */
[C---:B-1----:R-:W-:Y:S03]  /*4210*/  HMMA.16816.F32 R12, R108.reuse, R84, R12 ;  /* 0x000000546c0c723c */ /* 0x042fe6000000180c */
[----:B------:R-:W-:Y:S02]  /*4220*/  @!P0 FSEL R7, R7, -INF , !P1 ;  /* 0xff80000007078808 */ /* 0x000fe40004800000 */
[----:B------:R-:W-:Y:S01]  /*4230*/  @!P0 FSEL R6, R6, -INF , !P2 ;  /* 0xff80000006068808 */ /* 0x000fe20005000000 */
[----:B------:R-:W-:Y:S02]  /*4240*/  HMMA.16816.F32 R16, R108, R86, R16 ;  /* 0x000000566c10723c */ /* 0x000fe40000001810 */
[----:B------:R1:W3:Y:S03]  /*4250*/  MUFU.EX2 R127, R4 ;  /* 0x00000004007f7308 */ /* 0x0002e60000000800 */
[--C-:B------:R-:W-:Y:S01]  /*4260*/  FFMA.FTZ R6, R6, UR15, -R2.reuse ;  /* 0x0000000f06067c23 */ /* 0x100fe20008010802 */
[----:B------:R-:W-:Y:S06]  /*4270*/  FFMA.FTZ R7, R7, UR15, -R2 ;  /* 0x0000000f07077c23 */ /* 0x000fec0008010802 */
[----:B------:R-:W-:Y:S01]  /*4280*/  MUFU.EX2 R131, R6 ;  /* 0x0000000600837308 */ /* 0x000fe20000000800 */
[C---:B--2---:R-:W-:Y:S05]  /*4290*/  @!P0 VIADD R5, R0.reuse, 0x8 ;  /* 0x0000000800058836 */ /* 0x044fea0000000000 */
[-C--:B------:R-:W-:Y:S04]  /*42a0*/  @!P0 ISETP.GE.AND P1, PT, R5, R89.reuse, PT ;  /* 0x000000590500820c */ /* 0x080fe80003f26270 */
[----:B------:R-:W2:Y:S01]  /*42b0*/  MUFU.EX2 R130, R7 ;  /* 0x0000000700827308 */ /* 0x000ea20000000800 */
[----:B-1----:R-:W-:Y:S02]  /*42c0*/  @!P0 IADD3 R4, R0, 0x9, RZ ;  /* 0x0000000900048810 */ /* 0x002fe40007ffe0ff */
[----:B------:R-:W-:Y:S02]  /*42d0*/  @!P0 FSEL R8, R8, -INF , !P1 ;  /* 0xff80000008088808 */ /* 0x000fe40004800000 */
[----:B------:R-:W-:Y:S03]  /*42e0*/  @!P0 ISETP.GE.AND P1, PT, R4, R89, PT ;  /* 0x000000590400820c */ /* 0x000fe60003f26270 */
[--C-:B------:R-:W-:Y:S01]  /*42f0*/  FFMA.FTZ R8, R8, UR15, -R88.reuse ;  /* 0x0000000f08087c23 */ /* 0x100fe20008010858 */
[----:B------:R-:W-:Y:S02]  /*4300*/  @!P0 FSEL R9, R9, -INF , !P1 ;  /* 0xff80000009098808 */ /* 0x000fe40004800000 */
[-C--:B------:R-:W-:Y:S01]  /*4310*/  @!P0 ISETP.GE.AND P1, PT, R5, R3.reuse, PT ;  /* 0x000000030500820c */ /* 0x080fe20003f26270 */
[----:B------:R-:W-:Y:S01]  /*4320*/  @!P0 VIADD R5, R0, 0x10 ;  /* 0x0000001000058836 */ /* 0x000fe20000000000 */
[----:B------:R-:W-:Y:S01]  /*4330*/  MUFU.EX2 R124, R8 ;  /* 0x00000008007c7308 */ /* 0x000fe20000000800 */
[----:B------:R-:W-:Y:S01]  /*4340*/  FFMA.FTZ R9, R9, UR15, -R88 ;  /* 0x0000000f09097c23 */ /* 0x000fe20008010858 */
[----:B------:R-:W-:Y:S02]  /*4350*/  @!P0 FSEL R10, R10, -INF , !P1 ;  /* 0xff8000000a0a8808 */ /* 0x000fe40004800000 */
[----:B------:R-:W-:Y:S01]  /*4360*/  @!P0 ISETP.GE.AND P1, PT, R4, R3, PT ;  /* 0x000000030400820c */ /* 0x000fe20003f26270 */
[----:B------:R-:W-:Y:S02]  /*4370*/  @!P0 VIADD R4, R0, 0x11 ;  /* 0x0000001100048836 */ /* 0x000fe40000000000 */
[--C-:B------:R-:W-:Y:S01]  /*4380*/  FFMA.FTZ R10, R10, UR15, -R2.reuse ;  /* 0x0000000f0a0a7c23 */ /* 0x100fe20008010802 */
[----:B------:R-:W-:Y:S02]  /*4390*/  @!P0 FSEL R11, R11, -INF , !P1 ;  /* 0xff8000000b0b8808 */ /* 0x000fe40004800000 */
[----:B------:R-:W-:Y:S01]  /*43a0*/  MUFU.EX2 R122, R9 ;  /* 0x00000009007a7308 */ /* 0x000fe20000000800 */
[-C--:B------:R-:W-:Y:S02]  /*43b0*/  @!P0 ISETP.GE.AND P1, PT, R5, R89.reuse, PT ;  /* 0x000000590500820c */ /* 0x080fe40003f26270 */
[----:B------:R-:W-:Y:S02]  /*43c0*/  FFMA.FTZ R11, R11, UR15, -R2 ;  /* 0x0000000f0b0b7c23 */ /* 0x000fe40008010802 */
[----:B------:R-:W-:Y:S02]  /*43d0*/  @!P0 FSEL R12, R12, -INF , !P1 ;  /* 0xff8000000c0c8808 */ /* 0x000fe40004800000 */
[----:B------:R-:W-:Y:S03]  /*43e0*/  @!P0 ISETP.GE.AND P1, PT, R4, R89, PT ;  /* 0x000000590400820c */ /* 0x000fe60003f26270 */
[----:B------:R-:W-:Y:S01]  /*43f0*/  MUFU.EX2 R129, R10 ;  /* 0x0000000a00817308 */ /* 0x000fe20000000800 */
[--C-:B------:R-:W-:Y:S01]  /*4400*/  FFMA.FTZ R12, R12, UR15, -R88.reuse ;  /* 0x0000000f0c0c7c23 */ /* 0x100fe20008010858 */
[----:B------:R-:W-:Y:S02]  /*4410*/  @!P0 FSEL R13, R13, -INF , !P1 ;  /* 0xff8000000d0d8808 */ /* 0x000fe40004800000 */
[-C--:B------:R-:W-:Y:S06]  /*4420*/  @!P0 ISETP.GE.AND P1, PT, R5, R3.reuse, PT ;  /* 0x000000030500820c */ /* 0x080fec0003f26270 */
[----:B------:R-:W1:Y:S01]  /*4430*/  MUFU.EX2 R128, R11 ;  /* 0x0000000b00807308 */ /* 0x000e620000000800 */
[----:B------:R-:W-:Y:S01]  /*4440*/  @!P0 FSEL R14, R14, -INF , !P1 ;  /* 0xff8000000e0e8808 */ /* 0x000fe20004800000 */
[----:B------:R-:W-:Y:S01]  /*4450*/  FFMA.FTZ R13, R13, UR15, -R88 ;  /* 0x0000000f0d0d7c23 */ /* 0x000fe20008010858 */
[----:B------:R-:W-:Y:S02]  /*4460*/  @!P0 ISETP.GE.AND P1, PT, R4, R3, PT ;  /* 0x000000030400820c */ /* 0x000fe40003f26270 */
        /* <DEDUP_REMOVED lines=10> */
[----:B------:R-:W-:Y:S03]  /*4510*/  @!P0 FSEL R18, R18, -INF , !P2 ;  /* 0xff80000012128808 */ /* 0x000fe60005000000 */
[----:B------:R-:W4:Y:S01]  /*4520*/  MUFU.EX2 R118, R13 ;  /* 0x0000000d00767308 */ /* 0x000f220000000800 */
[----:B------:R-:W-:Y:S01]  /*4530*/  @!P0 FSEL R17, R17, -INF , !P1 ;  /* 0xff80000011118808 */ /* 0x000fe20004800000 */
[----:B------:R-:W-:Y:S01]  /*4540*/  FFMA.FTZ R16, R16, UR15, -R88 ;  /* 0x0000000f10107c23 */ /* 0x000fe20008010858 */
[----:B------:R-:W-:Y:S01]  /*4550*/  @!P0 ISETP.GE.AND P1, PT, R0, R3, PT ;  /* 0x000000030000820c */ /* 0x000fe20003f26270 */
[----:B------:R-:W-:Y:S01]  /*4560*/  FFMA.FTZ R18, R18, UR15, -R2 ;  /* 0x0000000f12127c23 */ /* 0x000fe20008010802 */
[----:B---3--:R-:W-:Y:S01]  /*4570*/  F2FP.F16.F32.PACK_AB R4, R126, R127 ;  /* 0x0000007f7e04723e */ /* 0x008fe200000000ff */
[----:B------:R-:W-:Y:S01]  /*4580*/  FFMA.FTZ R88, R17, UR15, -R88 ;  /* 0x0000000f11587c23 */ /* 0x000fe20008010858 */
[----:B------:R-:W-:Y:S03]  /*4590*/  @!P0 FSEL R19, R19, -INF , !P1 ;  /* 0xff80000013138808 */ /* 0x000fe60004800000 */
[----:B------:R-:W-:Y:S01]  /*45a0*/  MUFU.EX2 R125, R14 ;  /* 0x0000000e007d7308 */ /* 0x000fe20000000800 */
[----:B--2---:R-:W-:Y:S01]  /*45b0*/  F2FP.F16.F32.PACK_AB R3, R130, R131 ;  /* 0x000000838203723e */ /* 0x004fe200000000ff */
[----:B------:R2:W-:Y:S01]  /*45c0*/  STS [R233+0x2a000], R4 ;  /* 0x02a00004e9007388 */ /* 0x0005e20000000800 */
[----:B-1----:R-:W-:Y:S01]  /*45d0*/  F2FP.F16.F32.PACK_AB R0, R128, R129 ;  /* 0x000000818000723e */ /* 0x002fe200000000ff */
[----:B------:R-:W-:Y:S01]  /*45e0*/  FFMA.FTZ R2, R19, UR15, -R2 ;  /* 0x0000000f13027c23 */ /* 0x000fe20008010802 */
[----:B------:R-:W-:Y:S01]  /*45f0*/  IADD3 R114, P0, R244, UR14, RZ ;  /* 0x0000000ef4727c10 */ /* 0x000fe2000ff1e0ff */
[----:B------:R-:W-:Y:S01]  /*4600*/  STS [R233+0x2a400], R3 ;  /* 0x02a40003e9007388 */ /* 0x000fe20000000800 */
[----:B------:R-:W-:Y:S03]  /*4610*/  PLOP3.LUT P1, PT, PT, PT, UP3, 0x80, 0x0 ;  /* 0x000000000000781c */ /* 0x000fe60003f2f038 */
[----:B------:R1:W-:Y:S01]  /*4620*/  MUFU.EX2 R119, R2 ;  /* 0x0000000200777308 */ /* 0x0003e20000000800 */
[----:B----4-:R-:W-:Y:S01]  /*4630*/  F2FP.F16.F32.PACK_AB R5, R118, R120 ;  /* 0x000000787605723e */ /* 0x010fe200000000ff */
[----:B------:R3:W-:Y:S01]  /*4640*/  STS [R240+0x2a400], R0 ;  /* 0x02a40000f0007388 */ /* 0x0007e20000000800 */
[----:B------:R-:W-:Y:S07]  /*4650*/  IADD3.X R115, R243, UR13, RZ, P0, !PT ;  /* 0x0000000df3737c10 */ /* 0x000fee00087fe4ff */
[----:B------:R-:W2:Y:S01]  /*4660*/  MUFU.EX2 R123, R15 ;  /* 0x0000000f007b7308 */ /* 0x000ea20000000800 */
[----:B------:R-:W4:Y:S09]  /*4670*/  LDG.E R113, desc[UR6][R114.64] ;  /* 0x0000000672717981 */ /* 0x000f32000c1e1900 */
[----:B------:R-:W3:Y:S01]  /*4680*/  MUFU.EX2 R121, R18 ;  /* 0x0000001200797308 */ /* 0x000ee20000000800 */
[----:B-1----:R-:W-:Y:S05]  /*4690*/  F2FP.F16.F32.PACK_AB R2, R122, R124 ;  /* 0x0000007c7a02723e */ /* 0x002fea00000000ff */
[----:B------:R1:W-:Y:S04]  /*46a0*/  STS [R240+0x2a000], R2 ;  /* 0x02a00002f0007388 */ /* 0x0003e80000000800 */
[----:B------:R-:W-:Y:S01]  /*46b0*/  MUFU.EX2 R117, R16 ;  /* 0x0000001000757308 */ /* 0x000fe20000000800 */
[----:B--2---:R-:W-:Y:S01]  /*46c0*/  F2FP.F16.F32.PACK_AB R4, R123, R125 ;  /* 0x0000007d7b04723e */ /* 0x004fe200000000ff */
[----:B------:R-:W-:Y:S01]  /*46d0*/  STS [R238+0x2a000], R5 ;  /* 0x02a00005ee007388 */ /* 0x000fe20000000800 */
[----:B---3--:R-:W-:Y:S03]  /*46e0*/  LEA R0, R226, UR4, 0x1 ;  /* 0x00000004e2007c11 */ /* 0x008fe6000f8e08ff */
[----:B------:R-:W-:Y:S04]  /*46f0*/  STS [R238+0x2a400], R4 ;  /* 0x02a40004ee007388 */ /* 0x000fe80000000800 */
[----:B------:R-:W2:Y:S01]  /*4700*/  MUFU.EX2 R116, R88 ;  /* 0x0000005800747308 */ /* 0x000ea20000000800 */
[----:B------:R-:W3:Y:S01]  /*4710*/  LDG.E R114, desc[UR6][R114.64+0x20] ;  /* 0x0000200672727981 */ /* 0x000ee2000c1e1900 */
[----:B-1----:R-:W-:Y:S02]  /*4720*/  F2FP.F16.F32.PACK_AB R2, R119, R121 ;  /* 0x000000797702723e */ /* 0x002fe400000000ff */
[----:B--2---:R-:W-:Y:S03]  /*4730*/  F2FP.F16.F32.PACK_AB R3, R116, R117 ;  /* 0x000000757403723e */ /* 0x004fe600000000ff */
[----:B------:R1:W-:Y:S04]  /*4740*/  STS [R239+0x2a400], R2 ;  /* 0x02a40002ef007388 */ /* 0x0003e80000000800 */
[----:B------:R2:W-:Y:S04]  /*4750*/  STS [R239+0x2a000], R3 ;  /* 0x02a00003ef007388 */ /* 0x0005e80000000800 */
[----:B------:R-:W-:Y:S04]  /*4760*/  LDSM.16.M88.4 R16, [R0+0x10000] ;  /* 0x010000000010783b */ /* 0x000fe80000000200 */
[----:B------:R-:W2:Y:S04]  /*4770*/  LDSM.16.M88.4 R8, [R214+UR4+0x20000] ;  /* 0x02000004d608783b */ /* 0x000ea80008000200 */
[----:B------:R-:W2:Y:S04]  /*4780*/  LDSM.16.M88.4 R84, [R214+UR4+0x20800] ;  /* 0x02080004d654783b */ /* 0x000ea80008000200 */
[----:B------:R-:W-:Y:S04]  /*4790*/  LDSM.16.M88.4 R92, [R213+0x8000] ;  /* 0x00800000d55c783b */ /* 0x000fe80000000200 */
[----:B------:R-:W-:Y:S01]  /*47a0*/  LDSM.16.M88.4 R96, [R213+0x8800] ;  /* 0x00880000d560783b */ /* 0x000fe20000000200 */
[----:B-1----:R-:W-:Y:S03]  /*47b0*/  IADD3 R2, R221, R0, RZ ;  /* 0x00000000dd027210 */ /* 0x002fe60007ffe0ff */
[----:B------:R-:W-:Y:S01]  /*47c0*/  LDSM.16.M88.4 R104, [R216+0x8000] ;  /* 0x00800000d868783b */ /* 0x000fe20000000200 */
[C---:B--2---:R-:W-:Y:S01]  /*47d0*/  IMAD.IADD R3, R220.reuse, 0x1, R0 ;  /* 0x00000001dc037824 */ /* 0x044fe200078e0200 */
[----:B------:R-:W-:Y:S02]  /*47e0*/  IADD3 R112, R220, R2, RZ ;  /* 0x00000002dc707210 */ /* 0x000fe40007ffe0ff */
[----:B------:R-:W1:Y:S04]  /*47f0*/  LDSM.16.M88.4 R88, [R2+0x10000] ;  /* 0x010000000258783b */ /* 0x000e680000000200 */
[----:B------:R-:W2:Y:S04]  /*4800*/  LDSM.16.M88.4 R100, [R3+0x10000] ;  /* 0x010000000364783b */ /* 0x000ea80000000200 */
[----:B------:R-:W-:Y:S01]  /*4810*/  LDSM.16.M88.4 R108, [R215+0x8000] ;  /* 0x00800000d76c783b */ /* 0x000fe20000000200 */
[C---:B------:R-:W-:Y:S06]  /*4820*/  HMMA.16816.F32 R4, R16.reuse, R8, RZ ;  /* 0x000000081004723c */ /* 0x040fec00000018ff */
[C---:B------:R-:W-:Y:S06]  /*4830*/  HMMA.16816.F32 R8, R16.reuse, R10, RZ ;  /* 0x0000000a1008723c */ /* 0x040fec00000018ff */
[C---:B------:R-:W-:Y:S06]  /*4840*/  HMMA.16816.F32 R12, R16.reuse, R84, RZ ;  /* 0x00000054100c723c */ /* 0x040fec00000018ff */
[----:B------:R-:W-:Y:S01]  /*4850*/  HMMA.16816.F32 R16, R16, R86, RZ ;  /* 0x000000561010723c */ /* 0x000fe200000018ff */
[----:B------:R-:W2:Y:S05]  /*4860*/  LDSM.16.M88.4 R84, [R216+0x8800] ;  /* 0x00880000d854783b */ /* 0x000eaa0000000200 */
[C---:B-1----:R-:W-:Y:S06]  /*4870*/  HMMA.16816.F32 R4, R88.reuse, R92, R4 ;  /* 0x0000005c5804723c */ /* 0x042fec0000001804 */
[C---:B------:R-:W-:Y:S01]  /*4880*/  HMMA.16816.F32 R8, R88.reuse, R94, R8 ;  /* 0x0000005e5808723c */ /* 0x040fe20000001808 */
[----:B------:R-:W1:Y:S05]  /*4890*/  LDSM.16.M88.4 R92, [R112+0x10000] ;  /* 0x01000000705c783b */ /* 0x000e6a0000000200 */
[C---:B------:R-:W-:Y:S06]  /*48a0*/  HMMA.16816.F32 R12, R88.reuse, R96, R12 ;  /* 0x00000060580c723c */ /* 0x040fec000000180c */
[----:B------:R-:W-:Y:S01]  /*48b0*/  HMMA.16816.F32 R16, R88, R98, R16 ;  /* 0x000000625810723c */ /* 0x000fe20000001810 */
[----:B------:R-:W1:Y:S04]  /*48c0*/  LDSM.16.M88.4 R88, [R215+0x8800] ;  /* 0x00880000d758783b */ /* 0x000e680000000200 */
[----:B------:R-:W-:Y:S01]  /*48d0*/  LDSM.16.M88.4 R96, [R0+0x12000] ;  /* 0x012000000060783b */ /* 0x000fe20000000200 */
[C---:B--2---:R-:W-:Y:S06]  /*48e0*/  HMMA.16816.F32 R4, R100.reuse, R104, R4 ;  /* 0x000000686404723c */ /* 0x044fec0000001804 */
[C---:B------:R-:W-:Y:S01]  /*48f0*/  HMMA.16816.F32 R8, R100.reuse, R106, R8 ;  /* 0x0000006a6408723c */ /* 0x040fe20000001808 */
[----:B------:R-:W2:Y:S05]  /*4900*/  LDSM.16.M88.4 R104, [R214+UR4+0x22000] ;  /* 0x02200004d668783b */ /* 0x000eaa0008000200 */
[C---:B------:R-:W-:Y:S06]  /*4910*/  HMMA.16816.F32 R12, R100.reuse, R84, R12 ;  /* 0x00000054640c723c */ /* 0x040fec000000180c */
[----:B------:R-:W-:Y:S01]  /*4920*/  HMMA.16816.F32 R16, R100, R86, R16 ;  /* 0x000000566410723c */ /* 0x000fe20000001810 */
[----:B------:R-:W2:Y:S04]  /*4930*/  LDSM.16.M88.4 R84, [R214+UR4+0x22800] ;  /* 0x02280004d654783b */ /* 0x000ea80008000200 */
        /* <DEDUP_REMOVED lines=34> */
[----:B------:R-:W3:Y:S04]  /*4b60*/  LDSM.16.M88.4 R88, [R213+0xc800] ;  /* 0x00c80000d558783b */ /* 0x000ee80000000200 */
[----:B------:R-:W-:Y:S01]  /*4b70*/  LDSM.16.M88.4 R96, [R3+0x14000] ;  /* 0x014000000360783b */ /* 0x000fe20000000200 */
[C---:B--2---:R-:W-:Y:S06]  /*4b80*/  HMMA.16816.F32 R4, R100.reuse, R104, R4 ;  /* 0x000000686404723c */ /* 0x044fec0000001804 */
[C---:B------:R-:W-:Y:S01]  /*4b90*/  HMMA.16816.F32 R8, R100.reuse, R106, R8 ;  /* 0x0000006a6408723c */ /* 0x040fe20000001808 */
[----:B------:R-:W2:Y:S05]  /*4ba0*/  LDSM.16.M88.4 R104, [R216+0xc000] ;  /* 0x00c00000d868783b */ /* 0x000eaa0000000200 */
[C---:B----4-:R-:W-:Y:S06]  /*4bb0*/  HMMA.16816.F32 R12, R100.reuse, R84, R12 ;  /* 0x00000054640c723c */ /* 0x050fec000000180c */
[----:B------:R-:W-:Y:S01]  /*4bc0*/  HMMA.16816.F32 R16, R100, R86, R16 ;  /* 0x000000566410723c */ /* 0x000fe20000001810 */
[----:B------:R-:W4:Y:S04]  /*4bd0*/  LDSM.16.M88.4 R84, [R216+0xc800] ;  /* 0x00c80000d854783b */ /* 0x000f280000000200 */
[----:B------:R-:W-:Y:S01]  /*4be0*/  LDSM.16.M88.4 R100, [R112+0x14000] ;  /* 0x014000007064783b */ /* 0x000fe20000000200 */
[C---:B-1----:R-:W-:Y:S06]  /*4bf0*/  HMMA.16816.F32 R4, R92.reuse, R108, R4 ;  /* 0x0000006c5c04723c */ /* 0x042fec0000001804 */
[C---:B------:R-:W-:Y:S01]  /*4c00*/  HMMA.16816.F32 R8, R92.reuse, R110, R8 ;  /* 0x0000006e5c08723c */ /* 0x040fe20000001808 */
[----:B------:R-:W1:Y:S05]  /*4c10*/  LDSM.16.M88.4 R108, [R215+0xc000] ;  /* 0x00c00000d76c783b */ /* 0x000e6a0000000200 */
[C---:B---3--:R-:W-:Y:S06]  /*4c20*/  HMMA.16816.F32 R12, R92.reuse, R88, R12 ;  /* 0x000000585c0c723c */ /* 0x048fec000000180c */
[----:B------:R-:W-:Y:S01]  /*4c30*/  HMMA.16816.F32 R16, R92, R90, R16 ;  /* 0x0000005a5c10723c */ /* 0x000fe20000001810 */
[----:B------:R-:W3:Y:S04]  /*4c40*/  LDSM.16.M88.4 R88, [R215+0xc800] ;  /* 0x00c80000d758783b */ /* 0x000ee80000000200 */
[----:B------:R-:W-:Y:S01]  /*4c50*/  LDSM.16.M88.4 R92, [R0+0x16000] ;  /* 0x01600000005c783b */ /* 0x000fe20000000200 */
[C---:B--2---:R-:W-:Y:S06]  /*4c60*/  HMMA.16816.F32 R4, R96.reuse, R104, R4 ;  /* 0x000000686004723c */ /* 0x044fec0000001804 */
[C---:B------:R-:W-:Y:S01]  /*4c70*/  HMMA.16816.F32 R8, R96.reuse, R106, R8 ;  /* 0x0000006a6008723c */ /* 0x040fe20000001808 */
[----:B------:R-:W2:Y:S05]  /*4c80*/  LDSM.16.M88.4 R104, [R214+UR4+0x26000] ;  /* 0x02600004d668783b */ /* 0x000eaa0008000200 */
[C---:B----4-:R-:W-:Y:S06]  /*4c90*/  HMMA.16816.F32 R12, R96.reuse, R84, R12 ;  /* 0x00000054600c723c */ /* 0x050fec000000180c */
[----:B------:R-:W-:Y:S01]  /*4ca0*/  HMMA.16816.F32 R16, R96, R86, R16 ;  /* 0x000000566010723c */ /* 0x000fe20000001810 */
[----:B------:R-:W4:Y:S04]  /*4cb0*/  LDSM.16.M88.4 R84, [R214+UR4+0x26800] ;  /* 0x02680004d654783b */ /* 0x000f280008000200 */
        /* <DEDUP_REMOVED lines=20> */
[----:B------:R-:W3:Y:S05]  /*4e00*/  LDSM.16.M88.4 R88, [R215+0xe800] ;  /* 0x00e80000d758783b */ /* 0x000eea0000000200 */
[C---:B--2---:R-:W-:Y:S06]  /*4e10*/  HMMA.16816.F32 R4, R100.reuse, R104, R4 ;  /* 0x000000686404723c */ /* 0x044fec0000001804 */
[C---:B------:R-:W-:Y:S06]  /*4e20*/  HMMA.16816.F32 R8, R100.reuse, R106, R8 ;  /* 0x0000006a6408723c */ /* 0x040fec0000001808 */
[C---:B----4-:R-:W-:Y:S06]  /*4e30*/  HMMA.16816.F32 R12, R100.reuse, R84, R12 ;  /* 0x00000054640c723c */ /* 0x050fec000000180c */
[----:B------:R-:W-:Y:S06]  /*4e40*/  HMMA.16816.F32 R16, R100, R86, R16 ;  /* 0x000000566410723c */ /* 0x000fec0000001810 */
[C---:B-1----:R-:W-:Y:S06]  /*4e50*/  HMMA.16816.F32 R4, R92.reuse, R108, R4 ;  /* 0x0000006c5c04723c */ /* 0x042fec0000001804 */
[C---:B------:R-:W-:Y:S06]  /*4e60*/  HMMA.16816.F32 R8, R92.reuse, R110, R8 ;  /* 0x0000006e5c08723c */ /* 0x040fec0000001808 */
[C---:B---3--:R-:W-:Y:S06]  /*4e70*/  HMMA.16816.F32 R12, R92.reuse, R88, R12 ;  /* 0x000000585c0c723c */ /* 0x048fec000000180c */
[----:B------:R-:W-:Y:S06]  /*4e80*/  HMMA.16816.F32 R16, R92, R90, R16 ;  /* 0x0000005a5c10723c */ /* 0x000fec0000001810 */
[C---:B------:R-:W-:Y:S01]  /*4e90*/  FADD.FTZ R0, -R113.reuse, R5 ;  /* 0x0000000571007221 */ /* 0x040fe20000010100 */
[----:B------:R-:W-:Y:S04]  /*4ea0*/  FADD.FTZ R2, -R113, R4 ;  /* 0x0000000471027221 */ /* 0x000fe80000010100 */
[----:B------:R-:W-:Y:S01]  /*4eb0*/  FMUL.FTZ R2, R127, R2 ;  /* 0x000000027f027220 */ /* 0x000fe20000410000 */
[C---:B------:R-:W-:Y:S01]  /*4ec0*/  FADD.FTZ R5, -R113.reuse, R8 ;  /* 0x0000000871057221 */ /* 0x040fe20000010100 */
[C---:B------:R-:W-:Y:S01]  /*4ed0*/  FADD.FTZ R8, -R113.reuse, R9 ;  /* 0x0000000971087221 */ /* 0x040fe20000010100 */
[----:B------:R-:W-:Y:S01]  /*4ee0*/  FMUL.FTZ R0, R126, R0 ;  /* 0x000000007e007220 */ /* 0x000fe20000410000 */
[----:B------:R-:W-:Y:S01]  /*4ef0*/  FADD.FTZ R9, -R114, R6 ;  /* 0x0000000672097221 */ /* 0x000fe20000010100 */
[----:B------:R-:W-:Y:S01]  /*4f00*/  FMUL.FTZ R5, R124, R5 ;  /* 0x000000057c057220 */ /* 0x000fe20000410000 */
[----:B------:R-:W-:Y:S01]  /*4f10*/  FMUL.FTZ R8, R122, R8 ;  /* 0x000000087a087220 */ /* 0x000fe20000410000 */
[C---:B------:R-:W-:Y:S01]  /*4f20*/  FADD.FTZ R3, -R113.reuse, R12 ;  /* 0x0000000c71037221 */ /* 0x040fe20000010100 */
[----:B------:R-:W-:Y:S01]  /*4f30*/  F2FP.F16.F32.PACK_AB R0, R0, R2 ;  /* 0x000000020000723e */ /* 0x000fe200000000ff */
[----:B------:R-:W-:Y:S01]  /*4f40*/  FADD.FTZ R4, -R113, R13 ;  /* 0x0000000d71047221 */ /* 0x000fe20000010100 */
[----:B------:R-:W-:Y:S01]  /*4f50*/  FADD.FTZ R10, -R114, R10 ;  /* 0x0000000a720a7221 */ /* 0x000fe20000010100 */
[----:B------:R-:W-:Y:S01]  /*4f60*/  F2FP.F16.F32.PACK_AB R8, R8, R5 ;  /* 0x000000050808723e */ /* 0x000fe200000000ff */
[----:B------:R-:W-:Y:S01]  /*4f70*/  FADD.FTZ R5, -R114, R7 ;  /* 0x0000000772057221 */ /* 0x000fe20000010100 */
[----:B------:R-:W-:Y:S01]  /*4f80*/  FMUL.FTZ R7, R131, R9 ;  /* 0x0000000983077220 */ /* 0x000fe20000410000 */
[C---:B------:R-:W-:Y:S01]  /*4f90*/  FADD.FTZ R2, -R113.reuse, R16 ;  /* 0x0000001071027221 */ /* 0x040fe20000010100 */
[----:B------:R-:W-:Y:S01]  /*4fa0*/  FADD.FTZ R17, -R113, R17 ;  /* 0x0000001171117221 */ /* 0x000fe20000010100 */
[----:B------:R-:W-:Y:S01]  /*4fb0*/  FMUL.FTZ R5, R130, R5 ;  /* 0x0000000582057220 */ /* 0x000fe20000410000 */
[----:B------:R-:W-:Y:S01]  /*4fc0*/  FADD.FTZ R11, -R114, R11 ;  /* 0x0000000b720b7221 */ /* 0x000fe20000010100 */
[----:B------:R-:W-:Y:S01]  /*4fd0*/  FMUL.FTZ R3, R120, R3 ;  /* 0x0000000378037220 */ /* 0x000fe20000410000 */
[----:B------:R-:W-:Y:S01]  /*4fe0*/  FMUL.FTZ R4, R118, R4 ;  /* 0x0000000476047220 */ /* 0x000fe20000410000 */
[----:B------:R-:W-:Y:S01]  /*4ff0*/  FMUL.FTZ R2, R117, R2 ;  /* 0x0000000275027220 */ /* 0x000fe20000410000 */
[----:B------:R-:W-:Y:S01]  /*5000*/  FMUL.FTZ R6, R116, R17 ;  /* 0x0000001174067220 */ /* 0x000fe20000410000 */
        /* <DEDUP_REMOVED lines=9> */
[----:B------:R-:W-:Y:S01]  /*50a0*/  F2FP.F16.F32.PACK_AB R6, R6, R2 ;  /* 0x000000020606723e */ /* 0x000fe200000000ff */
[----:B------:R-:W-:Y:S01]  /*50b0*/  FMUL.FTZ R7, R123, R7 ;  /* 0x000000077b077220 */ /* 0x000fe20000410000 */
[----:B------:R-:W-:Y:S01]  /*50c0*/  FMUL.FTZ R11, R121, R11 ;  /* 0x0000000b790b7220 */ /* 0x000fe20000410000 */
[----:B------:R-:W-:Y:S01]  /*50d0*/  FMUL.FTZ R10, R119, R10 ;  /* 0x0000000a770a7220 */ /* 0x000fe20000410000 */
[----:B------:R-:W-:Y:S06]  /*50e0*/  @!P1 BRA `(.L_x_401) ;  /* 0x0000000000689947 */ /* 0x000fec0003800000 */
[----:B------:R-:W1:Y:S01]  /*50f0*/  LDC R14, c[0x0][0x240] ;  /* 0x00009000ff0e7b82 */ /* 0x000e620000000800 */
[----:B------:R-:W-:Y:S04]  /*5100*/  ULOP3.LUT UR8, UR5, 0x1, URZ, 0xc0, !UPT ;  /* 0x0000000105087892 */ /* 0x000fe8000f8ec03f */
[----:B------:R-:W-:Y:S03]  /*5110*/  UISETP.NE.U32.AND UP0, UPT, UR8, 0x1, UPT ;  /* 0x000000010800788c */ /* 0x000fe6000bf05070 */
[----:B------:R-:W2:Y:S01]  /*5120*/  LDC R15, c[0x0][0x244] ;  /* 0x00009100ff0f7b82 */ /* 0x000ea20000000800 */
[----:B------:R-:W-:Y:S06]  /*5130*/  USEL UR8, UR58, 0x8000, !UP0 ;  /* 0x000080003a087887 */ /* 0x000fec000c000000 */
[----:B------:R-:W-:Y:S01]  /*5140*/  VIADD R231, R231, UR8 ;  /* 0x00000008e7e77c36 */ /* 0x000fe20008000000 */
[----:B------:R-:W-:Y:S01]  /*5150*/  IADD3 R217, R217, UR8, RZ ;  /* 0x00000008d9d97c10 */ /* 0x000fe2000fffe0ff */
[----:B-1----:R-:W-:Y:S05]  /*5160*/  IMAD.U32 R2, R14, -0x40, RZ ;  /* 0xffffffc00e027824 */ /* 0x002fea00078e00ff */
[C---:B------:R-:W-:Y:S04]  /*5170*/  LEA R3, P0, R2.reuse, R236, 0x1 ;  /* 0x000000ec02037211 */ /* 0x040fe800078008ff */
[----:B------:R-:W-:Y:S01]  /*5180*/  LEA.HI.X.SX32 R2, R2, R237, 0x1, P0 ;  /* 0x000000ed02027211 */ /* 0x000fe200000f0eff */
[----:B------:R-:W-:Y:S03]  /*5190*/  IMAD.MOV.U32 R236, RZ, RZ, R3 ;  /* 0x000000ffffec7224 */ /* 0x000fe600078e0003 */
[----:B------:R-:W-:Y:S02]  /*51a0*/  MOV R237, R2 ;  /* 0x0000000200ed7202 */ /* 0x000fe40000000f00 */
[C---:B------:R-:W-:Y:S03]  /*51b0*/  LEA R2, P0, R14.reuse, R236, 0x6 ;  /* 0x000000ec0e027211 */ /* 0x040fe600078030ff */
        /* <DEDUP_REMOVED lines=13> */
.L_x_401:
[----:B------:R2:W-:Y:S01]  /*5290*/  STS [R233+0x28000], R0 ;  /* 0x02800000e9007388 */ /* 0x0005e20000000800 */
[----:B-1----:R-:W-:Y:S01]  /*52a0*/  F2FP.F16.F32.PACK_AB R2, R12, R13 ;  /* 0x0000000d0c02723e */ /* 0x002fe200000000ff */
[----:B------:R-:W-:Y:S01]  /*52b0*/  IMAD R230, R248, UR20, RZ ;  /* 0x00000014f8e67c24 */ /* 0x000fe2000f8e02ff */
[----:B------:R-:W-:Y:S02]  /*52c0*/  F2FP.F16.F32.PACK_AB R3, R10, R11 ;  /* 0x0000000b0a03723e */ /* 0x000fe400000000ff */
[----:B------:R-:W-:Y:S05]  /*52d0*/  STS [R233+0x28400], R5 ;  /* 0x02840005e9007388 */ /* 0x000fea0000000800 */
[----:B------:R-:W-:Y:S05]  /*52e0*/  STS [R240+0x28000], R8 ;  /* 0x02800008f0007388 */ /* 0x000fea0000000800 */
[----:B------:R1:W-:Y:S05]  /*52f0*/  STS [R240+0x28400], R2 ;  /* 0x02840002f0007388 */ /* 0x0003ea0000000800 */
[----:B------:R-:W-:Y:S01]  /*5300*/  STS [R238+0x28000], R4 ;  /* 0x02800004ee007388 */ /* 0x000fe20000000800 */
[----:B--2---:R-:W-:Y:S05]  /*5310*/  F2FP.F16.F32.PACK_AB R0, R7, R9 ;  /* 0x000000090700723e */ /* 0x004fea00000000ff */
[----:B------:R2:W-:Y:S05]  /*5320*/  STS [R238+0x28400], R0 ;  /* 0x02840000ee007388 */ /* 0x0005ea0000000800 */
[----:B------:R-:W-:Y:S01]  /*5330*/  STS [R239+0x28000], R6 ;  /* 0x02800006ef007388 */ /* 0x000fe20000000800 */
[----:B-1----:R-:W-:Y:S04]  /*5340*/  IMAD.U32 R2, R230, -0x40, RZ ;  /* 0xffffffc0e6027824 */ /* 0x002fe800078e00ff */
[----:B------:R-:W-:Y:S01]  /*5350*/  STS [R239+0x28400], R3 ;  /* 0x02840003ef007388 */ /* 0x000fe20000000800 */
[----:B------:R-:W-:Y:S01]  /*5360*/  BAR.SYNC.DEFER_BLOCKING 0x0 ;  /* 0x0000000000007b1d */ /* 0x000fe20000010000 */
[C---:B------:R-:W-:Y:S04]  /*5370*/  LEA R228, P0, R2.reuse, R228, 0x2 ;  /* 0x000000e402e47211 */ /* 0x040fe800078010ff */
[----:B------:R-:W-:Y:S02]  /*5380*/  LEA.HI.X.SX32 R229, R2, R229, 0x2, P0 ;  /* 0x000000e502e57211 */ /* 0x000fe400000f16ff */
[----:B--2---:R-:W-:Y:S01]  /*5390*/  LEA R0, R227, UR4, 0x1 ;  /* 0x00000004e3007c11 */ /* 0x004fe2000f8e08ff */
[----:B------:R-:W-:Y:S05]  /*53a0*/  LDSM.16.MT88.4 R4, [R218+0x2a000] ;  /* 0x02a00000da04783b */ /* 0x000fea0000004200 */
[----:B------:R-:W1:Y:S05]  /*53b0*/  LDSM.16.MT88.4 R8, [R0+0x10000] ;  /* 0x010000000008783b */ /* 0x000e6a0000004200 */
[----:B------:R-:W2:Y:S05]  /*53c0*/  LDSM.16.MT88.4 R12, [R219+0x2a000] ;  /* 0x02a00000db0c783b */ /* 0x000eaa0000004200 */
[----:B------:R-:W3:Y:S05]  /*53d0*/  LDSM.16.MT88.4 R16, [R0+0x12000] ;  /* 0x012000000010783b */ /* 0x000eea0000004200 */
[----:B------:R-:W4:Y:S05]  /*53e0*/  LDSM.16.MT88.4 R84, [R0+0x14000] ;  /* 0x014000000054783b */ /* 0x000f2a0000004200 */
[----:B------:R-:W5:Y:S05]  /*53f0*/  LDSM.16.MT88.4 R88, [R0+0x16000] ;  /* 0x016000000058783b */ /* 0x000f6a0000004200 */
[----:B------:R-:W-:Y:S05]  /*5400*/  LDSM.16.MT88.4 R92, [R218+0x2a800] ;  /* 0x02a80000da5c783b */ /* 0x000fea0000004200 */
[----:B------:R-:W5:Y:S05]  /*5410*/  LDSM.16.MT88.4 R96, [R0+0x10800] ;  /* 0x010800000060783b */ /* 0x000f6a0000004200 */
[----:B------:R-:W5:Y:S01]  /*5420*/  LDSM.16.MT88.4 R100, [R219+0x2a800] ;  /* 0x02a80000db64783b */ /* 0x000f620000004200 */
[-C--:B-1----:R-:W-:Y:S04]  /*5430*/  HMMA.16816.F32 R20, R4, R8.reuse, R20 ;  /* 0x000000080414723c */ /* 0x082fe80000001814 */
[----:B------:R-:W-:Y:S02]  /*5440*/  LDSM.16.MT88.4 R104, [R0+0x17000] ;  /* 0x017000000068783b */ /* 0x000fe40000004200 */
[C---:B--2---:R-:W-:Y:S03]  /*5450*/  HMMA.16816.F32 R24, R12.reuse, R8, R24 ;  /* 0x000000080c18723c */ /* 0x044fe60000001818 */
[----:B------:R-:W-:Y:S03]  /*5460*/  LDSM.16.MT88.4 R108, [R0+0x15800] ;  /* 0x01580000006c783b */ /* 0x000fe60000004200 */
[-C--:B------:R-:W-:Y:S02]  /*5470*/  HMMA.16816.F32 R28, R12, R10.reuse, R28 ;  /* 0x0000000a0c1c723c */ /* 0x080fe4000000181c */
[----:B------:R-:W-:Y:S04]  /*5480*/  LDSM.16.MT88.4 R112, [R0+0x17800] ;  /* 0x017800000070783b */ /* 0x000fe80000004200 */
[C---:B------:R-:W-:Y:S01]  /*5490*/  HMMA.16816.F32 R32, R4.reuse, R10, R32 ;  /* 0x0000000a0420723c */ /* 0x040fe20000001820 */
[----:B------:R-:W1:Y:S05]  /*54a0*/  LDSM.16.MT88.4 R8, [R0+0x12800] ;  /* 0x012800000008783b */ /* 0x000e6a0000004200 */
[-C--:B---3--:R-:W-:Y:S06]  /*54b0*/  HMMA.16816.F32 R36, R4, R16.reuse, R36 ;  /* 0x000000100424723c */ /* 0x088fec0000001824 */
[C---:B------:R-:W-:Y:S06]  /*54c0*/  HMMA.16816.F32 R40, R12.reuse, R16, R40 ;  /* 0x000000100c28723c */ /* 0x040fec0000001828 */
[-C--:B------:R-:W-:Y:S06]  /*54d0*/  HMMA.16816.F32 R44, R12, R18.reuse, R44 ;  /* 0x000000120c2c723c */ /* 0x080fec000000182c */
[C---:B------:R-:W-:Y:S01]  /*54e0*/  HMMA.16816.F32 R48, R4.reuse, R18, R48 ;  /* 0x000000120430723c */ /* 0x040fe20000001830 */
[----:B------:R-:W2:Y:S05]  /*54f0*/  LDSM.16.MT88.4 R16, [R0+0x14800] ;  /* 0x014800000010783b */ /* 0x000eaa0000004200 */
[-C--:B----4-:R-:W-:Y:S06]  /*5500*/  HMMA.16816.F32 R52, R4, R84.reuse, R52 ;  /* 0x000000540434723c */ /* 0x090fec0000001834 */
[C---:B------:R-:W-:Y:S06]  /*5510*/  HMMA.16816.F32 R56, R12.reuse, R84, R56 ;  /* 0x000000540c38723c */ /* 0x040fec0000001838 */
[-C--:B------:R-:W-:Y:S06]  /*5520*/  HMMA.16816.F32 R60, R12, R86.reuse, R60 ;  /* 0x000000560c3c723c */ /* 0x080fec000000183c */
[C---:B------:R-:W-:Y:S01]  /*5530*/  HMMA.16816.F32 R64, R4.reuse, R86, R64 ;  /* 0x000000560440723c */ /* 0x040fe20000001840 */
[----:B------:R-:W3:Y:S05]  /*5540*/  LDSM.16.MT88.4 R84, [R0+0x16800] ;  /* 0x016800000054783b */ /* 0x000eea0000004200 */
[-C--:B-----5:R-:W-:Y:S06]  /*5550*/  HMMA.16816.F32 R68, R4, R88.reuse, R68 ;  /* 0x000000580444723c */ /* 0x0a0fec0000001844 */
[C---:B------:R-:W-:Y:S06]  /*5560*/  HMMA.16816.F32 R72, R12.reuse, R88, R72 ;  /* 0x000000580c48723c */ /* 0x040fec0000001848 */
[-C--:B------:R-:W-:Y:S01]  /*5570*/  HMMA.16816.F32 R76, R12, R90.reuse, R76 ;  /* 0x0000005a0c4c723c */ /* 0x080fe2000000184c */
[----:B------:R-:W-:Y:S05]  /*5580*/  LDSM.16.MT88.4 R12, [R0+0x11000] ;  /* 0x01100000000c783b */ /* 0x000fea0000004200 */
[----:B------:R-:W-:Y:S01]  /*5590*/  HMMA.16816.F32 R80, R4, R90, R80 ;  /* 0x0000005a0450723c */ /* 0x000fe20000001850 */
[----:B------:R-:W4:Y:S05]  /*55a0*/  LDSM.16.MT88.4 R4, [R218+0x2b000] ;  /* 0x02b00000da04783b */ /* 0x000f2a0000004200 */
[-C--:B------:R-:W-:Y:S01]  /*55b0*/  HMMA.16816.F32 R20, R92, R96.reuse, R20 ;  /* 0x000000605c14723c */ /* 0x080fe20000001814 */
[----:B------:R-:W5:Y:S05]  /*55c0*/  LDSM.16.MT88.4 R88, [R219+0x2b000] ;  /* 0x02b00000db58783b */ /* 0x000f6a0000004200 */
        /* <DEDUP_REMOVED lines=19> */
[----:B------:R-:W2:Y:S05]  /*5700*/  LDSM.16.MT88.4 R84, [R0+0x11800] ;  /* 0x011800000054783b */ /* 0x000eaa0000004200 */
[-C--:B----4-:R-:W-:Y:S01]  /*5710*/  HMMA.16816.F32 R20, R4, R12.reuse, R20 ;  /* 0x0000000c0414723c */ /* 0x090fe20000001814 */
[----:B------:R-:W3:Y:S05]  /*5720*/  LDSM.16.MT88.4 R92, [R219+0x2b800] ;  /* 0x02b80000db5c783b */ /* 0x000eea0000004200 */
[C---:B-----5:R-:W-:Y:S01]  /*5730*/  HMMA.16816.F32 R24, R88.reuse, R12, R24 ;  /* 0x0000000c5818723c */ /* 0x060fe20000001818 */
[----:B------:R-:W-:Y:S05]  /*5740*/  BAR.SYNC.DEFER_BLOCKING 0x0 ;  /* 0x0000000000007b1d */ /* 0x000fea0000010000 */
        /* <DEDUP_REMOVED lines=54> */
.L_x_402:
[----:B------:R-:W-:Y:S01]  /*5ab0*/  LDSM.16.M88.4 R128, [R222] ;  /* 0x00000000de80783b */ /* 0x000fe20000000200 */
[----:B-1----:R-:W-:Y:S01]  /*5ac0*/  @P1 IADD3 R2, P0, R244, UR12, RZ ;  /* 0x0000000cf4021c10 */ /* 0x002fe2000ff1e0ff */
[----:B------:R-:W-:Y:S02]  /*5ad0*/  ULOP3.LUT UR8, UR5, 0x1, URZ, 0xc0, !UPT ;  /* 0x0000000105087892 */ /* 0x000fe4000f8ec03f */
[----:B------:R-:W1:Y:S01]  /*5ae0*/  LDSM.16.MT88.4 R16, [R0+0x18000] ;  /* 0x018000000010783b */ /* 0x000e620000004200 */
[----:B------:R-:W-:Y:S01]  /*5af0*/  @P1 IADD3.X R3, R243, UR11, RZ, P0, !PT ;  /* 0x0000000bf3031c10 */ /* 0x000fe200087fe4ff */
[----:B------:R-:W-:Y:S02]  /*5b00*/  UISETP.NE.U32.AND UP0, UPT, UR8, 0x1, UPT ;  /* 0x000000010800788c */ /* 0x000fe4000bf05070 */
[----:B------:R-:W2:Y:S01]  /*5b10*/  LDSM.16.M88.4 R124, [R222+0x1000] ;  /* 0x00100000de7c783b */ /* 0x000ea20000000200 */
[----:B------:R-:W-:Y:S02]  /*5b20*/  UISETP.GT.AND UP2, UPT, UR5, UR16, UPT ;  /* 0x000000100500728c */ /* 0x000fe4000bf44270 */
[----:B------:R-:W-:Y:S01]  /*5b30*/  @UP3 UIADD3 UR9, UP1, UR12, -0x100, URZ ;  /* 0xffffff000c093890 */ /* 0x000fe2000ff3e03f */
[----:B------:R-:W3:Y:S01]  /*5b40*/  LDSM.16.MT88.4 R96, [R0+0x1a000] ;  /* 0x01a000000060783b */ /* 0x000ee20000004200 */
[----:B------:R-:W-:Y:S02]  /*5b50*/  UIADD3 UR5, UR5, -0x1, URZ ;  /* 0xffffffff05057890 */ /* 0x000fe4000fffe03f */
[----:B------:R-:W-:Y:S01]  /*5b60*/  @UP3 UIADD3.X UR8, UR11, -0x1, URZ, UP1, !UPT ;  /* 0xffffffff0b083890 */ /* 0x000fe20008ffe43f */
[----:B------:R-:W4:Y:S02]  /*5b70*/  LDSM.16.MT88.4 R112, [R0+0x1c000] ;  /* 0x01c000000070783b */ /* 0x000f240000004200 */
[----:B------:R-:W-:Y:S02]  /*5b80*/  @UP3 UMOV UR12, UR9 ;  /* 0x00000009000c3c82 */ /* 0x000fe40008000000 */
[----:B------:R-:W4:Y:S02]  /*5b90*/  LDSM.16.MT88.4 R196, [R0+0x1e000] ;  /* 0x01e0000000c4783b */ /* 0x000f240000004200 */
[----:B------:R-:W-:Y:S02]  /*5ba0*/  @UP3 UMOV UR11, UR8 ;  /* 0x00000008000b3c82 */ /* 0x000fe40008000000 */
[----:B------:R-:W-:Y:S04]  /*5bb0*/  LDSM.16.M88.4 R200, [R223] ;  /* 0x00000000dfc8783b */ /* 0x000fe80000000200 */
[----:B------:R-:W4:Y:S04]  /*5bc0*/  LDSM.16.MT88.4 R204, [R0+0x18800] ;  /* 0x0188000000cc783b */ /* 0x000f280000004200 */
[----:B------:R-:W4:Y:S04]  /*5bd0*/  LDSM.16.M88.4 R208, [R223+0x1000] ;  /* 0x00100000dfd0783b */ /* 0x000f280000000200 */
[----:B------:R-:W5:Y:S04]  /*5be0*/  @P1 LDG.E R241, desc[UR6][R2.64+-0x100] ;  /* 0xffff000602f11981 */ /* 0x000f68000c1e1900 */
[----:B------:R4:W5:Y:S01]  /*5bf0*/  @P1 LDG.E R242, desc[UR6][R2.64+-0xe0] ;  /* 0xffff200602f21981 */ /* 0x000962000c1e1900 */
        /* <DEDUP_REMOVED lines=65> */
[----:B------:R-:W1:Y:S04]  /*6010*/  LDSM.16.MT88.4 R208, [R0+0x1d800] ;  /* 0x01d8000000d0783b */ /* 0x000e680000004200 */
[----:B------:R-:W-:Y:S01]  /*6020*/  REDG.E.ADD.F32.FTZ.RN.STRONG.GPU desc[UR6][R228.64], R4 ;  /* 0x00000004e40079a6 */ /* 0x000fe2000c10f386 */
[-C--:B---3--:R-:W-:Y:S06]  /*6030*/  HMMA.16816.F32 R84, R196, R204.reuse, R84 ;  /* 0x000000ccc454723c */ /* 0x088fec0000001854 */
[C---:B------:R-:W-:Y:S06]  /*6040*/  HMMA.16816.F32 R88, R200.reuse, R204, R88 ;  /* 0x000000ccc858723c */ /* 0x040fec0000001858 */
[-C--:B------:R-:W-:Y:S06]  /*6050*/  HMMA.16816.F32 R92, R200, R206.reuse, R92 ;  /* 0x000000cec85c723c */ /* 0x080fec000000185c */
[C---:B------:R-:W-:Y:S01]  /*6060*/  HMMA.16816.F32 R96, R196.reuse, R206, R96 ;  /* 0x000000cec460723c */ /* 0x040fe20000001860 */
[----:B------:R2:W3:Y:S05]  /*6070*/  LDSM.16.MT88.4 R204, [R0+0x1f800] ;  /* 0x01f8000000cc783b */ /* 0x0004ea0000004200 */
[-C--:B-1----:R-:W-:Y:S06]  /*6080*/  HMMA.16816.F32 R100, R196, R208.reuse, R100 ;  /* 0x000000d0c464723c */ /* 0x082fec0000001864 */
[C---:B------:R-:W-:Y:S05]  /*6090*/  HMMA.16816.F32 R104, R200.reuse, R208, R104 ;  /* 0x000000d0c868723c */ /* 0x040fea0000001868 */
[C---:B--2---:R-:W-:Y:S01]  /*60a0*/  IMAD R0, R230.reuse, 0x18, RZ ;  /* 0x00000018e6007824 */ /* 0x044fe200078e02ff */
[-C--:B------:R-:W-:Y:S06]  /*60b0*/  HMMA.16816.F32 R108, R200, R210.reuse, R108 ;  /* 0x000000d2c86c723c */ /* 0x080fec000000186c */
[C---:B------:R-:W-:Y:S06]  /*60c0*/  HMMA.16816.F32 R112, R196.reuse, R210, R112 ;  /* 0x000000d2c470723c */ /* 0x040fec0000001870 */
[-C--:B---3--:R-:W-:Y:S06]  /*60d0*/  HMMA.16816.F32 R116, R196, R204.reuse, R116 ;  /* 0x000000ccc474723c */ /* 0x088fec0000001874 */
[C---:B------:R-:W-:Y:S06]  /*60e0*/  HMMA.16816.F32 R120, R200.reuse, R204, R120 ;  /* 0x000000ccc878723c */ /* 0x040fec0000001878 */
[-C--:B------:R-:W-:Y:S05]  /*60f0*/  HMMA.16816.F32 R124, R200, R206.reuse, R124 ;  /* 0x000000cec87c723c */ /* 0x080fea000000187c */
[----:B------:R-:W-:Y:S01]  /*6100*/  IMAD.SHL.U32 R204, R230, 0x8, RZ ;  /* 0x00000008e6cc7824 */ /* 0x000fe200078e00ff */
[----:B------:R-:W-:Y:S05]  /*6110*/  HMMA.16816.F32 R128, R196, R206, R128 ;  /* 0x000000cec480723c */ /* 0x000fea0000001880 */
[-C--:B------:R-:W-:Y:S01]  /*6120*/  LEA R2, P0, R204, R228.reuse, 0x2 ;  /* 0x000000e4cc027211 */ /* 0x080fe200078010ff */
[C---:B------:R-:W-:Y:S02]  /*6130*/  IMAD.SHL.U32 R200, R230.reuse, 0x10, RZ ;  /* 0x00000010e6c87824 */ /* 0x040fe400078e00ff */
[----:B------:R-:W-:Y:S03]  /*6140*/  IMAD.SHL.U32 R197, R230, 0x20, RZ ;  /* 0x00000020e6c57824 */ /* 0x000fe600078e00ff */
[-C--:B------:R-:W-:Y:S01]  /*6150*/  LEA.HI.X.SX32 R3, R204, R229.reuse, 0x2, P0 ;  /* 0x000000e5cc037211 */ /* 0x080fe200000f16ff */
[----:B------:R-:W-:Y:S01]  /*6160*/  IMAD R201, R230, 0x28, RZ ;  /* 0x00000028e6c97824 */ /* 0x000fe200078e02ff */
[-C--:B------:R-:W-:Y:S02]  /*6170*/  LEA R198, P1, R200, R228.reuse, 0x2 ;  /* 0x000000e4c8c67211 */ /* 0x080fe400078210ff */
[-C--:B------:R-:W-:Y:S01]  /*6180*/  LEA R4, P0, R0, R228.reuse, 0x2 ;  /* 0x000000e400047211 */ /* 0x080fe200078010ff */
[----:B------:R1:W-:Y:S01]  /*6190*/  REDG.E.ADD.F32.FTZ.RN.STRONG.GPU desc[UR6][R2.64], R5 ;  /* 0x00000005020079a6 */ /* 0x0003e2000c10f386 */
[-C--:B------:R-:W-:Y:S02]  /*61a0*/  LEA.HI.X.SX32 R199, R200, R229.reuse, 0x2, P1 ;  /* 0x000000e5c8c77211 */ /* 0x080fe400008f16ff */
[CC--:B------:R-:W-:Y:S03]  /*61b0*/  LEA R196, P1, R197.reuse, R228.reuse, 0x2 ;  /* 0x000000e4c5c47211 */ /* 0x0c0fe600078210ff */
[----:B------:R2:W-:Y:S01]  /*61c0*/  REDG.E.ADD.F32.FTZ.RN.STRONG.GPU desc[UR6][R198.64], R6 ;  /* 0x00000006c60079a6 */ /* 0x0005e2000c10f386 */
[-C--:B------:R-:W-:Y:S02]  /*61d0*/  LEA.HI.X.SX32 R197, R197, R229.reuse, 0x2, P1 ;  /* 0x000000e5c5c57211 */ /* 0x080fe400008f16ff */
[-C--:B-1----:R-:W-:Y:S01]  /*61e0*/  LEA.HI.X.SX32 R5, R0, R229.reuse, 0x2, P0 ;  /* 0x000000e500057211 */ /* 0x082fe200000f16ff */
[C---:B------:R-:W-:Y:S02]  /*61f0*/  IMAD R0, R230.reuse, 0x30, RZ ;  /* 0x00000030e6007824 */ /* 0x040fe400078e02ff */
[----:B------:R-:W-:Y:S02]  /*6200*/  IMAD R230, R230, 0x38, RZ ;  /* 0x00000038e6e67824 */ /* 0x000fe400078e02ff */
[----:B------:R1:W-:Y:S01]  /*6210*/  REDG.E.ADD.F32.FTZ.RN.STRONG.GPU desc[UR6][R4.64], R7 ;  /* 0x00000007040079a6 */ /* 0x0003e2000c10f386 */
[CC--:B--2---:R-:W-:Y:S03]  /*6220*/  LEA R6, P0, R201.reuse, R228.reuse, 0x2 ;  /* 0x000000e4c9067211 */ /* 0x0c4fe600078010ff */
[----:B------:R2:W-:Y:S01]  /*6230*/  REDG.E.ADD.F32.FTZ.RN.STRONG.GPU desc[UR6][R196.64], R8 ;  /* 0x00000008c40079a6 */ /* 0x0005e2000c10f386 */
[-C--:B-1----:R-:W-:Y:S02]  /*6240*/  LEA.HI.X.SX32 R7, R201, R229.reuse, 0x2, P0 ;  /* 0x000000e5c9077211 */ /* 0x082fe400000f16ff */
[-C--:B------:R-:W-:Y:S02]  /*6250*/  LEA R4, P1, R0, R228.reuse, 0x2 ;  /* 0x000000e400047211 */ /* 0x080fe400078210ff */
[-C--:B--2---:R-:W-:Y:S01]  /*6260*/  LEA R8, P0, R230, R228.reuse, 0x2 ;  /* 0x000000e4e6087211 */ /* 0x084fe200078010ff */
[----:B------:R1:W-:Y:S01]  /*6270*/  REDG.E.ADD.F32.FTZ.RN.STRONG.GPU desc[UR6][R6.64], R9 ;  /* 0x00000009060079a6 */ /* 0x0003e2000c10f386 */
[-C--:B------:R-:W-:Y:S05]  /*6280*/  LEA.HI.X.SX32 R5, R0, R229.reuse, 0x2, P1 ;  /* 0x000000e500057211 */ /* 0x080fea00008f16ff */
[----:B------:R2:W-:Y:S01]  /*6290*/  REDG.E.ADD.F32.FTZ.RN.STRONG.GPU desc[UR6][R4.64], R10 ;  /* 0x0000000a040079a6 */ /* 0x0005e2000c10f386 */
[-C--:B-1----:R-:W-:Y:S01]  /*62a0*/  LEA.HI.X.SX32 R9, R230, R229.reuse, 0x2, P0 ;  /* 0x000000e5e6097211 */ /* 0x082fe200000f16ff */
[----:B------:R-:W-:Y:S04]  /*62b0*/  VIADD R7, R200, 0x20 ;  /* 0x00000020c8077836 */ /* 0x000fe80000000000 */
[----:B------:R1:W-:Y:S01]  /*62c0*/  REDG.E.ADD.F32.FTZ.RN.STRONG.GPU desc[UR6][R8.64], R11 ;  /* 0x0000000b080079a6 */ /* 0x0003e2000c10f386 */
[CC--:B------:R-:W-:Y:S01]  /*62d0*/  LEA R6, P0, R7.reuse, R228.reuse, 0x2 ;  /* 0x000000e407067211 */ /* 0x0c0fe200078010ff */
[C---:B------:R-:W-:Y:S02]  /*62e0*/  IMAD.IADD R0, R204.reuse, 0x1, R7 ;  /* 0x00000001cc007824 */ /* 0x040fe400078e0207 */
[----:B------:R-:W-:Y:S01]  /*62f0*/  REDG.E.ADD.F32.FTZ.RN.STRONG.GPU desc[UR6][R228.64+0x80], R16 ;  /* 0x00008010e40079a6 */ /* 0x000fe2000c10f386 */
[-C--:B------:R-:W-:Y:S01]  /*6300*/  LEA.HI.X.SX32 R7, R7, R229.reuse, 0x2, P0 ;  /* 0x000000e507077211 */ /* 0x080fe200000f16ff */
[----:B--2---:R-:W-:Y:S01]  /*6310*/  IMAD.IADD R5, R204, 0x1, R0 ;  /* 0x00000001cc057824 */ /* 0x004fe200078e0200 */
[-C--:B------:R-:W-:Y:S01]  /*6320*/  LEA R196, P0, R0, R228.reuse, 0x2 ;  /* 0x000000e400c47211 */ /* 0x080fe200078010ff */
[----:B------:R-:W-:Y:S02]  /*6330*/  REDG.E.ADD.F32.FTZ.RN.STRONG.GPU desc[UR6][R2.64+0x80], R17 ;  /* 0x00008011020079a6 */ /* 0x000fe4000c10f386 */
[----:B------:R-:W-:Y:S01]  /*6340*/  IMAD.IADD R4, R204, 0x1, R5 ;  /* 0x00000001cc047824 */ /* 0x000fe200078e0205 */
[-C--:B------:R-:W-:Y:S01]  /*6350*/  LEA.HI.X.SX32 R197, R0, R229.reuse, 0x2, P0 ;  /* 0x000000e500c57211 */ /* 0x080fe200000f16ff */
[----:B------:R2:W-:Y:S02]  /*6360*/  REDG.E.ADD.F32.FTZ.RN.STRONG.GPU desc[UR6][R6.64], R18 ;  /* 0x00000012060079a6 */ /* 0x0005e4000c10f386 */
[----:B------:R-:W-:Y:S01]  /*6370*/  IMAD.IADD R0, R204, 0x1, R4 ;  /* 0x00000001cc007824 */ /* 0x000fe200078e0204 */
[CC--:B------:R-:W-:Y:S01]  /*6380*/  LEA R10, P0, R4.reuse, R228.reuse, 0x2 ;  /* 0x000000e4040a7211 */ /* 0x0c0fe200078010ff */
[----:B------:R-:W-:Y:S04]  /*6390*/  REDG.E.ADD.F32.FTZ.RN.STRONG.GPU desc[UR6][R196.64], R19 ;  /* 0x00000013c40079a6 */ /* 0x000fe8000c10f386 */
[----:B------:R-:W-:Y:S01]  /*63a0*/  LDSM.16.MT88.4 R16, [R212+0x2000] ;  /* 0x00200000d410783b */ /* 0x000fe20000004200 */
[CC--:B-1----:R-:W-:Y:S02]  /*63b0*/  LEA R8, P1, R5.reuse, R228.reuse, 0x2 ;  /* 0x000000e405087211 */ /* 0x0c2fe400078210ff */
[-C--:B------:R-:W-:Y:S02]  /*63c0*/  LEA.HI.X.SX32 R11, R4, R229.reuse, 0x2, P0 ;  /* 0x000000e5040b7211 */ /* 0x080fe400000f16ff */
[-C--:B------:R-:W-:Y:S01]  /*63d0*/  LEA.HI.X.SX32 R9, R5, R229.reuse, 0x2, P1 ;  /* 0x000000e505097211 */ /* 0x080fe200008f16ff */
[----:B------:R-:W-:Y:S04]  /*63e0*/  IMAD.IADD R5, R204, 0x1, R0 ;  /* 0x00000001cc057824 */ /* 0x000fe800078e0200 */
[----:B------:R1:W-:Y:S01]  /*63f0*/  REDG.E.ADD.F32.FTZ.RN.STRONG.GPU desc[UR6][R8.64], R12 ;  /* 0x0000000c080079a6 */ /* 0x0003e2000c10f386 */
[CC--:B--2---:R-:W-:Y:S03]  /*6400*/  LEA R6, P0, R0.reuse, R228.reuse, 0x2 ;  /* 0x000000e400067211 */ /* 0x0c4fe600078010ff */
[----:B------:R-:W-:Y:S01]  /*6410*/  REDG.E.ADD.F32.FTZ.RN.STRONG.GPU desc[UR6][R10.64], R13 ;  /* 0x0000000d0a0079a6 */ /* 0x000fe2000c10f386 */
[-C--:B------:R-:W-:Y:S02]  /*6420*/  LEA.HI.X.SX32 R7, R0, R229.reuse, 0x2, P0 ;  /* 0x000000e500077211 */ /* 0x080fe400000f16ff */
[CC--:B------:R-:W-:Y:S03]  /*6430*/  LEA R4, P0, R5.reuse, R228.reuse, 0x2 ;  /* 0x000000e405047211 */ /* 0x0c0fe600078010ff */
[----:B------:R2:W-:Y:S01]  /*6440*/  REDG.E.ADD.F32.FTZ.RN.STRONG.GPU desc[UR6][R6.64], R14 ;  /* 0x0000000e060079a6 */ /* 0x0005e2000c10f386 */
[-C--:B------:R-:W-:Y:S05]  /*6450*/  LEA.HI.X.SX32 R5, R5, R229.reuse, 0x2, P0 ;  /* 0x000000e505057211 */ /* 0x080fea00000f16ff */
[----:B------:R3:W-:Y:S04]  /*6460*/  REDG.E.ADD.F32.FTZ.RN.STRONG.GPU desc[UR6][R4.64], R15 ;  /* 0x0000000f040079a6 */ /* 0x0007e8000c10f386 */
[----:B------:R-:W-:Y:S04]  /*6470*/  REDG.E.ADD.F32.FTZ.RN.STRONG.GPU desc[UR6][R228.64+0x100], R84 ;  /* 0x00010054e40079a6 */ /* 0x000fe8000c10f386 */
[----:B------:R-:W-:Y:S01]  /*6480*/  REDG.E.ADD.F32.FTZ.RN.STRONG.GPU desc[UR6][R2.64+0x100], R85 ;  /* 0x00010055020079a6 */ /* 0x000fe2000c10f386 */
[----:B-1----:R-:W-:Y:S04]  /*6490*/  VIADD R8, R200, 0x40 ;  /* 0x00000040c8087836 */ /* 0x002fe80000000000 */
[----:B------:R-:W-:Y:S01]  /*64a0*/  IMAD.IADD R0, R204, 0x1, R8 ;  /* 0x00000001cc007824 */ /* 0x000fe200078e0208 */
[CC--:B--2---:R-:W-:Y:S04]  /*64b0*/  LEA R6, P0, R8.reuse, R228.reuse, 0x2 ;  /* 0x000000e408067211 */ /* 0x0c4fe800078010ff */
[-C--:B------:R-:W-:Y:S01]  /*64c0*/  LEA.HI.X.SX32 R7, R8, R229.reuse, 0x2, P0 ;  /* 0x000000e508077211 */ /* 0x080fe200000f16ff */
[----:B---3--:R-:W-:Y:S01]  /*64d0*/  IMAD.IADD R5, R204, 0x1, R0 ;  /* 0x00000001cc057824 */ /* 0x008fe200078e0200 */
[-C--:B------:R-:W-:Y:S03]  /*64e0*/  LEA R12, P0, R0, R228.reuse, 0x2 ;  /* 0x000000e4000c7211 */ /* 0x080fe600078010ff */
[----:B------:R1:W-:Y:S01]  /*64f0*/  REDG.E.ADD.F32.FTZ.RN.STRONG.GPU desc[UR6][R6.64], R86 ;  /* 0x00000056060079a6 */ /* 0x0003e2000c10f386 */
[----:B------:R-:W-:Y:S01]  /*6500*/  IMAD.IADD R4, R204, 0x1, R5 ;  /* 0x00000001cc047824 */ /* 0x000fe200078e0205 */
[-C--:B------:R-:W-:Y:S02]  /*6510*/  LEA.HI.X.SX32 R13, R0, R229.reuse, 0x2, P0 ;  /* 0x000000e5000d7211 */ /* 0x080fe400000f16ff */
[CC--:B------:R-:W-:Y:S01]  /*6520*/  LEA R8, P1, R5.reuse, R228.reuse, 0x2 ;  /* 0x000000e405087211 */ /* 0x0c0fe200078210ff */
[----:B------:R-:W-:Y:S01]  /*6530*/  IMAD.IADD R0, R204, 0x1, R4 ;  /* 0x00000001cc007824 */ /* 0x000fe200078e0204 */
[-C--:B------:R-:W-:Y:S01]  /*6540*/  LEA R10, P0, R4, R228.reuse, 0x2 ;  /* 0x000000e4040a7211 */ /* 0x080fe200078010ff */
[----:B------:R-:W-:Y:S01]  /*6550*/  REDG.E.ADD.F32.FTZ.RN.STRONG.GPU desc[UR6][R12.64], R87 ;  /* 0x000000570c0079a6 */ /* 0x000fe2000c10f386 */
[-C--:B------:R-:W-:Y:S01]  /*6560*/  LEA.HI.X.SX32 R9, R5, R229.reuse, 0x2, P1 ;  /* 0x000000e505097211 */ /* 0x080fe200008f16ff */
[----:B------:R-:W-:Y:S01]  /*6570*/  IMAD.IADD R5, R204, 0x1, R0 ;  /* 0x00000001cc057824 */ /* 0x000fe200078e0200 */
[-C--:B------:R-:W-:Y:S01]  /*6580*/  LEA.HI.X.SX32 R11, R4, R229.reuse, 0x2, P0 ;  /* 0x000000e5040b7211 */ /* 0x080fe200000f16ff */
[----:B------:R-:W-:Y:S04]  /*6590*/  LDSM.16.MT88.4 R84, [R212+0x4000] ;  /* 0x00400000d454783b */ /* 0x000fe80000004200 */
[----:B------:R2:W-:Y:S04]  /*65a0*/  REDG.E.ADD.F32.FTZ.RN.STRONG.GPU desc[UR6][R8.64], R88 ;  /* 0x00000058080079a6 */ /* 0x0005e8000c10f386 */
[----:B------:R-:W-:Y:S01]  /*65b0*/  REDG.E.ADD.F32.FTZ.RN.STRONG.GPU desc[UR6][R10.64], R89 ;  /* 0x000000590a0079a6 */ /* 0x000fe2000c10f386 */
[CC--:B-1----:R-:W-:Y:S04]  /*65c0*/  LEA R6, P0, R0.reuse, R228.reuse, 0x2 ;  /* 0x000000e400067211 */ /* 0x0c2fe800078010ff */
[-C--:B------:R-:W-:Y:S02]  /*65d0*/  LEA.HI.X.SX32 R7, R0, R229.reuse, 0x2, P0 ;  /* 0x000000e500077211 */ /* 0x080fe400000f16ff */
[CC--:B------:R-:W-:Y:S03]  /*65e0*/  LEA R4, P0, R5.reuse, R228.reuse, 0x2 ;  /* 0x000000e405047211 */ /* 0x0c0fe600078010ff */
[----:B------:R1:W-:Y:S01]  /*65f0*/  REDG.E.ADD.F32.FTZ.RN.STRONG.GPU desc[UR6][R6.64], R90 ;  /* 0x0000005a060079a6 */ /* 0x0003e2000c10f386 */
[-C--:B------:R-:W-:Y:S05]  /*6600*/  LEA.HI.X.SX32 R5, R5, R229.reuse, 0x2, P0 ;  /* 0x000000e505057211 */ /* 0x080fea00000f16ff */
[----:B------:R3:W-:Y:S01]  /*6610*/  REDG.E.ADD.F32.FTZ.RN.STRONG.GPU desc[UR6][R4.64], R91 ;  /* 0x0000005b040079a6 */ /* 0x0007e2000c10f386 */
[----:B--2---:R-:W-:Y:S03]  /*6620*/  VIADD R8, R200, 0x60 ;  /* 0x00000060c8087836 */ /* 0x004fe60000000000 */
[----:B------:R-:W-:Y:S01]  /*6630*/  REDG.E.ADD.F32.FTZ.RN.STRONG.GPU desc[UR6][R228.64+0x180], R96 ;  /* 0x00018060e40079a6 */ /* 0x000fe2000c10f386 */
[----:B------:R-:W-:Y:S03]  /*6640*/  IMAD.IADD R0, R204, 0x1, R8 ;  /* 0x00000001cc007824 */ /* 0x000fe600078e0208 */
[----:B------:R-:W-:Y:S04]  /*6650*/  REDG.E.ADD.F32.FTZ.RN.STRONG.GPU desc[UR6][R2.64+0x180], R97 ;  /* 0x00018061020079a6 */ /* 0x000fe8000c10f386 */
[----:B------:R-:W-:Y:S01]  /*6660*/  LDSM.16.MT88.4 R88, [R212+0x6000] ;  /* 0x00600000d458783b */ /* 0x000fe20000004200 */
[CC--:B-1----:R-:W-:Y:S04]  /*6670*/  LEA R6, P0, R8.reuse, R228.reuse, 0x2 ;  /* 0x000000e408067211 */ /* 0x0c2fe800078010ff */
        /* <DEDUP_REMOVED lines=96> */
[-C--:B------:R-:W-:Y:S03]  /*6c80*/  LEA.HI.X.SX32 R11, R4, R229.reuse, 0x2, P0 ;  /* 0x000000e5040b7211 */ /* 0x080fe600000f16ff */
[----:B------:R2:W-:Y:S04]  /*6c90*/  REDG.E.ADD.F32.FTZ.RN.STRONG.GPU desc[UR6][R8.64], R120 ;  /* 0x00000078080079a6 */ /* 0x0005e8000c10f386 */
[----:B------:R-:W-:Y:S01]  /*6ca0*/  REDG.E.ADD.F32.FTZ.RN.STRONG.GPU desc[UR6][R10.64], R121 ;  /* 0x000000790a0079a6 */ /* 0x000fe2000c10f386 */
[CC--:B-1----:R-:W-:Y:S04]  /*6cb0*/  LEA R6, P0, R0.reuse, R228.reuse, 0x2 ;  /* 0x000000e400067211 */ /* 0x0c2fe800078010ff */
[-C--:B------:R-:W-:Y:S01]  /*6cc0*/  LEA.HI.X.SX32 R7, R0, R229.reuse, 0x2, P0 ;  /* 0x000000e500077211 */ /* 0x080fe200000f16ff */
[----:B------:R-:W-:Y:S01]  /*6cd0*/  VIADD R0, R200, 0xe0 ;  /* 0x000000e0c8007836 */ /* 0x000fe20000000000 */
[CC--:B------:R-:W-:Y:S03]  /*6ce0*/  LEA R4, P0, R5.reuse, R228.reuse, 0x2 ;  /* 0x000000e405047211 */ /* 0x0c0fe600078010ff */
[----:B------:R1:W-:Y:S01]  /*6cf0*/  REDG.E.ADD.F32.FTZ.RN.STRONG.GPU desc[UR6][R6.64], R122 ;  /* 0x0000007a060079a6 */ /* 0x0003e2000c10f386 */
[-C--:B------:R-:W-:Y:S01]  /*6d00*/  LEA.HI.X.SX32 R5, R5, R229.reuse, 0x2, P0 ;  /* 0x000000e505057211 */ /* 0x080fe200000f16ff */
[----:B--2---:R-:W-:Y:S04]  /*6d10*/  IMAD.IADD R8, R204, 0x1, R0 ;  /* 0x00000001cc087824 */ /* 0x004fe800078e0200 */
[----:B------:R2:W-:Y:S04]  /*6d20*/  REDG.E.ADD.F32.FTZ.RN.STRONG.GPU desc[UR6][R4.64], R123 ;  /* 0x0000007b040079a6 */ /* 0x0005e8000c10f386 */
[----:B------:R-:W-:Y:S04]  /*6d30*/  REDG.E.ADD.F32.FTZ.RN.STRONG.GPU desc[UR6][R228.64+0x380], R128 ;  /* 0x00038080e40079a6 */ /* 0x000fe8000c10f386 */
[----:B------:R3:W-:Y:S01]  /*6d40*/  REDG.E.ADD.F32.FTZ.RN.STRONG.GPU desc[UR6][R2.64+0x380], R129 ;  /* 0x00038081020079a6 */ /* 0x0007e2000c10f386 */
[CC--:B-1----:R-:W-:Y:S04]  /*6d50*/  LEA R6, P0, R0.reuse, R228.reuse, 0x2 ;  /* 0x000000e400067211 */ /* 0x0c2fe800078010ff */
[-C--:B------:R-:W-:Y:S01]  /*6d60*/  LEA.HI.X.SX32 R7, R0, R229.reuse, 0x2, P0 ;  /* 0x000000e500077211 */ /* 0x080fe200000f16ff */
[----:B--2---:R-:W-:Y:S01]  /*6d70*/  IMAD.IADD R5, R204, 0x1, R8 ;  /* 0x00000001cc057824 */ /* 0x004fe200078e0208 */
        /* <DEDUP_REMOVED lines=9> */
[----:B---3--:R-:W-:Y:S01]  /*6e10*/  IMAD.IADD R3, R204, 0x1, R0 ;  /* 0x00000001cc037824 */ /* 0x008fe200078e0200 */
[-C--:B------:R-:W-:Y:S01]  /*6e20*/  LEA.HI.X.SX32 R9, R4, R229.reuse, 0x2, P2 ;  /* 0x000000e504097211 */ /* 0x080fe200010f16ff */
[----:B------:R-:W-:Y:S03]  /*6e30*/  LDSM.16.MT88.4 R12, [R219+0x28000] ;  /* 0x02800000db0c783b */ /* 0x000fe60000004200 */
[CC--:B------:R-:W-:Y:S01]  /*6e40*/  LEA R2, P0, R3.reuse, R228.reuse, 0x2 ;  /* 0x000000e403027211 */ /* 0x0c0fe200078010ff */
[----:B------:R-:W-:Y:S03]  /*6e50*/  REDG.E.ADD.F32.FTZ.RN.STRONG.GPU desc[UR6][R10.64], R124 ;  /* 0x0000007c0a0079a6 */ /* 0x000fe6000c10f386 */
[-C--:B------:R-:W-:Y:S01]  /*6e60*/  LEA.HI.X.SX32 R3, R3, R229.reuse, 0x2, P0 ;  /* 0x000000e503037211 */ /* 0x080fe200000f16ff */
[----:B------:R-:W-:Y:S01]  /*6e70*/  REDG.E.ADD.F32.FTZ.RN.STRONG.GPU desc[UR6][R8.64], R125 ;  /* 0x0000007d080079a6 */ /* 0x000fe2000c10f386 */
[----:B------:R-:W-:Y:S03]  /*6e80*/  PLOP3.LUT P0, PT, PT, PT, UP2, 0x80, 0x0 ;  /* 0x000000000000781c */ /* 0x000fe60003f0f028 */
[----:B------:R-:W-:Y:S01]  /*6e90*/  LDSM.16.MT88.4 R8, [R212] ;  /* 0x00000000d408783b */ /* 0x000fe20000004200 */
[C---:B-1----:R-:W-:Y:S04]  /*6ea0*/  LEA R6, P1, R0.reuse, R228, 0x2 ;  /* 0x000000e400067211 */ /* 0x042fe800078210ff */
[----:B------:R-:W-:Y:S01]  /*6eb0*/  LEA.HI.X.SX32 R7, R0, R229, 0x2, P1 ;  /* 0x000000e500077211 */ /* 0x000fe200008f16ff */
[C---:B------:R-:W-:Y:S01]  /*6ec0*/  VIADD R0, R212.reuse, 0xffff8000 ;  /* 0xffff8000d4007836 */ /* 0x040fe20000000000 */
[----:B------:R-:W-:Y:S01]  /*6ed0*/  PLOP3.LUT P1, PT, PT, PT, UP0, 0x80, 0x0 ;  /* 0x000000000000781c */ /* 0x000fe20003f2f008 */
[----:B------:R-:W-:Y:S02]  /*6ee0*/  @UP3 UIADD3 UR14, UP0, UR14, -0x100, URZ ;  /* 0xffffff000e0e3890 */ /* 0x000fe4000ff1e03f */
[----:B------:R-:W-:Y:S02]  /*6ef0*/  REDG.E.ADD.F32.FTZ.RN.STRONG.GPU desc[UR6][R6.64], R126 ;  /* 0x0000007e060079a6 */ /* 0x000fe4000c10f386 */
[----:B------:R-:W-:Y:S02]  /*6f00*/  @UP3 UIADD3.X UR13, UR13, -0x1, URZ, UP0, !UPT ;  /* 0xffffffff0d0d3890 */ /* 0x000fe400087fe43f */
[----:B------:R-:W1:Y:S04]  /*6f10*/  LDSM.16.MT88.4 R4, [R218+0x28000] ;  /* 0x02800000da04783b */ /* 0x000e680000004200 */
[----:B------:R-:W-:Y:S02]  /*6f20*/  REDG.E.ADD.F32.FTZ.RN.STRONG.GPU desc[UR6][R2.64], R127 ;  /* 0x0000007f020079a6 */ /* 0x000fe4000c10f386 */
[----:B------:R-:W-:Y:S01]  /*6f30*/  @P1 VIADD R0, R212, 0x8000 ;  /* 0x00008000d4001836 */ /* 0x000fe20000000000 */
        /* <DEDUP_REMOVED lines=42> */
[----:B------:R2:W3:Y:S04]  /*71e0*/  LDSM.16.MT88.4 R84, [R212+0x1800] ;  /* 0x00180000d454783b */ /* 0x0004e80000004200 */
[----:B------:R-:W3:Y:S01]  /*71f0*/  LDSM.16.MT88.4 R92, [R219+0x29800] ;  /* 0x02980000db5c783b */ /* 0x000ee20000004200 */
[-C--:B----4-:R-:W-:Y:S06]  /*7200*/  HMMA.16816.F32 R132, R4, R12.reuse, R132 ;  /* 0x0000000c0484723c */ /* 0x090fec0000001884 */
[C---:B------:R-:W-:Y:S06]  /*7210*/  HMMA.16816.F32 R136, R88.reuse, R12, R136 ;  /* 0x0000000c5888723c */ /* 0x040fec0000001888 */
[-C--:B------:R-:W-:Y:S06]  /*7220*/  HMMA.16816.F32 R140, R88, R14.reuse, R140 ;  /* 0x0000000e588c723c */ /* 0x080fec000000188c */
[C---:B------:R-:W-:Y:S05]  /*7230*/  HMMA.16816.F32 R144, R4.reuse, R14, R144 ;  /* 0x0000000e0490723c */ /* 0x040fea0000001890 */
[----:B--2---:R-:W-:Y:S01]  /*7240*/  IMAD.MOV.U32 R212, RZ, RZ, R0 ;  /* 0x000000ffffd47224 */ /* 0x004fe200078e0000 */
        /* <DEDUP_REMOVED lines=12> */
[-C--:B---3--:R-:W-:Y:S06]  /*7310*/  HMMA.16816.F32 R132, R16, R84.reuse, R132 ;  /* 0x000000541084723c */ /* 0x088fec0000001884 */
        /* <DEDUP_REMOVED lines=126> */
[----:B------:R-:W-:Y:S01]  /*7b00*/  F2FP.F16.F32.PACK_AB R10, R10, R172 ;  /* 0x000000ac0a0a723e */ /* 0x000fe200000000ff */
[----:B------:R-:W-:Y:S01]  /*7b10*/  @UP0 UIADD3 UR5, UR18, UR30, URZ ;  /* 0x0000001e12050290 */ /* 0x000fe2000fffe03f */
        /* <DEDUP_REMOVED lines=74> */
[----:B-1----:R-:W-:-:S03]  /*7fc0*/  SHF.R.S32.HI R6, RZ, 0x1f, R0 ;  /* 0x0000001fff067819 */ /* 0x002fc60000011400 */
[----:B------:R2:W-:Y:S01]  /*7fd0*/  STS [R245+0xb400], R42 ;  /* 0x00b4002af5007388 */ /* 0x0005e20000000800 */
[----:B------:R-:W-:-:S03]  /*7fe0*/  LEA.HI R6, R6, R0, RZ, 0x3 ;  /* 0x0000000006067211 */ /* 0x000fc600078f18ff */
        /* <DEDUP_REMOVED lines=32> */
.L_x_404:
[----:B------:R-:W-:Y:S01]  /*81f0*/  @UP0 UIADD3 UR11, UR18, UR30, URZ ;  /* 0x0000001e120b0290 */ /* 0x000fe2000fffe03f */
[----:B--2---:R-:W-:Y:S01]  /*8200*/  LOP3.LUT R2, R6, 0xfffffff8, RZ, 0xc0, !PT ;  /* 0xfffffff806027812 */ /* 0x004fe200078ec0ff */
[----:B------:R-:W-:Y:S01]  /*8210*/  @UP0 ULDC.64 UR12, c[0x0][0x458] ;  /* 0x00011600000c0ab9 */ /* 0x000fe20000000a00 */
[----:B------:R-:W-:Y:S02]  /*8220*/  USHF.L.U32 UR5, UR17, 0x6, URZ ;  /* 0x0000000611057899 */ /* 0x000fe4000800063f */
[----:B------:R-:W-:Y:S01]  /*8230*/  @UP0 UIMAD.WIDE.U32 UR14, UR11, UR12, URZ ;  /* 0x0000000c0b0e02a5 */ /* 0x000fe2000f8e003f */
[----:B------:R-:W-:Y:S01]  /*8240*/  IMAD.IADD R2, R0, 0x1, -R2 ;  /* 0x0000000100027824 */ /* 0x000fe200078e0a02 */
[----:B------:R-:W-:Y:S01]  /*8250*/  @UP0 UIMAD UR11, UR11, UR13, URZ ;  /* 0x0000000d0b0b02a4 */ /* 0x000fe2000f8e023f */
[----:B------:R-:W-:-:S03]  /*8260*/  LEA R0, R250, UR4, 0x1 ;  /* 0x00000004fa007c11 */ /* 0x000fc6000f8e08ff */
        /* <DEDUP_REMOVED lines=14> */
.L_x_405:
        /* <DEDUP_REMOVED lines=39> */
[----:B------:R-:W-:-:S03]  /*85c0*/  ULDC.64 UR18, c[0x0][0x3f0] ;  /* 0x0000fc0000127ab9 */ /* 0x000fc60000000a00 */
[----:B------:R-:W4:Y:S01]  /*85d0*/  LDS.128 R12, [R0+0x18000] ;  /* 0x01800000000c7984 */ /* 0x000f220000000c00 */
[----:B------:R-:W-:-:S03]  /*85e0*/  IMAD.WIDE.U32 R8, R10, UR8, R2 ;  /* 0x000000080a087c25 */ /* 0x000fc6000f8e0002 */
[----:B------:R-:W1:Y:S01]  /*85f0*/  LDS.128 R24, [R0+0x1e000] ;  /* 0x01e0000000187984 */ /* 0x000e620000000c00 */
[----:B------:R-:W-:-:S05]  /*8600*/  IMAD R2, R10, UR9, R44 ;  /* 0x000000090a027c24 */ /* 0x000fca000f8e022c */
[----:B------:R-:W-:Y:S02]  /*8610*/  IADD3 R3, R2, R9, RZ ;  /* 0x0000000902037210 */ /* 0x000fe40007ffe0ff */
[----:B------:R-:W-:-:S04]  /*8620*/  LEA R2, P0, R8, UR18, 0x1 ;  /* 0x0000001208027c11 */ /* 0x000fc8000f8008ff */
[----:B------:R-:W-:-:S05]  /*8630*/  LEA.HI.X R3, R8, UR19, R3, 0x1, P0 ;  /* 0x0000001308037c11 */ /* 0x000fca00080f0c03 */
[----:B--2---:R2:W-:Y:S04]  /*8640*/  STG.E.128 desc[UR6][R2.64+0x100], R20 ;  /* 0x0001001402007986 */ /* 0x0045e8000c101d06 */
[----:B---3--:R2:W-:Y:S04]  /*8650*/  STG.E.128 desc[UR6][R2.64+0x80], R16 ;  /* 0x0000801002007986 */ /* 0x0085e8000c101d06 */
[----:B----4-:R2:W-:Y:S04]  /*8660*/  STG.E.128 desc[UR6][R2.64], R12 ;  /* 0x0000000c02007986 */ /* 0x0105e8000c101d06 */
[----:B-1----:R2:W-:Y:S02]  /*8670*/  STG.E.128 desc[UR6][R2.64+0x180], R24 ;  /* 0x0001801802007986 */ /* 0x0025e4000c101d06 */
.L_x_407:
[----:B------:R-:W-:Y:S05]  /*8680*/  BSYNC B0 ;  /* 0x0000000000007941 */ /* 0x000fea0003800000 */
.L_x_406:
[----:B------:R-:W-:Y:S04]  /*8690*/  BSSY B0, `(.L_x_408) ;  /* 0x0000010000007945 */ /* 0x000fe80003800000 */
[----:B------:R-:W-:Y:S05]  /*86a0*/  @P1 BRA `(.L_x_409) ;  /* 0x0000000000381947 */ /* 0x000fea0003800000 */
[----:B--2---:R-:W-:Y:S01]  /*86b0*/  IADD3 R2, P0, R10, 0x20, RZ ;  /* 0x000000200a027810 */ /* 0x004fe20007f1e0ff */
        /* <DEDUP_REMOVED lines=13> */
.L_x_409:
[----:B------:R-:W-:Y:S05]  /*8790*/  BSYNC B0 ;  /* 0x0000000000007941 */ /* 0x000fea0003800000 */
.L_x_408:
[----:B--2---:R-:W-:Y:S01]  /*87a0*/  IMAD.U32 R2, RZ, RZ, UR12 ;  /* 0x0000000cff027e24 */ /* 0x004fe2000f8e00ff */
[----:B------:R-:W-:Y:S01]  /*87b0*/  UIMAD UR11, UR11, UR12, URZ ;  /* 0x0000000c0b0b72a4 */ /* 0x000fe2000f8e023f */
[----:B------:R-:W2:Y:S01]  /*87c0*/  LDS.128 R24, [R0+0x20000] ;  /* 0x0200000000187984 */ /* 0x000ea20000000c00 */
[----:B------:R-:W-:Y:S01]  /*87d0*/  USHF.R.S32.HI UR10, URZ, 0x1f, UR54 ;  /* 0x0000001f3f0a7899 */ /* 0x000fe20008011436 */
[----:B------:R-:W-:Y:S01]  /*87e0*/  IMAD.WIDE.U32 R2, R2, UR5, R4 ;  /* 0x0000000502027c25 */ /* 0x000fe2000f8e0004 */
[----:B------:R-:W-:Y:S01]  /*87f0*/  UIMAD UR5, UR5, UR13, UR11 ;  /* 0x0000000d050572a4 */ /* 0x000fe2000f8e020b */
[----:B------:R-:W2:Y:S01]  /*8800*/  LDS.128 R20, [R0+0x22000] ;  /* 0x0220000000147984 */ /* 0x000ea20000000c00 */
[----:B------:R-:W-:Y:S01]  /*8810*/  ULDC.64 UR8, c[0x0][0x470] ;  /* 0x00011c0000087ab9 */ /* 0x000fe20000000a00 */
[----:B------:R-:W-:Y:S01]  /*8820*/  BSSY B0, `(.L_x_410) ;  /* 0x0000019000007945 */ /* 0x000fe20003800000 */
[----:B------:R-:W-:Y:S01]  /*8830*/  IADD3 R2, P0, R2, UR14, RZ ;  /* 0x0000000e02027c10 */ /* 0x000fe2000ff1e0ff */
[----:B------:R-:W2:Y:S04]  /*8840*/  LDS.128 R16, [R0+0x24000] ;  /* 0x0240000000107984 */ /* 0x000ea80000000c00 */
[----:B------:R1:W2:Y:S02]  /*8850*/  LDS.128 R12, [R0+0x26000] ;  /* 0x02600000000c7984 */ /* 0x0002a40000000c00 */
[----:B-1----:R-:W-:Y:S01]  /*8860*/  IMAD.U32 R0, RZ, RZ, UR5 ;  /* 0x00000005ff007e24 */ /* 0x002fe2000f8e00ff */
[----:B------:R-:W-:-:S04]  /*8870*/  UIMAD UR5, UR10, UR8, URZ ;  /* 0x000000080a0572a4 */ /* 0x000fc8000f8e023f */
[----:B------:R-:W-:Y:S01]  /*8880*/  IADD3.X R3, R3, UR16, R0, P0, !PT ;  /* 0x0000001003037c10 */ /* 0x000fe200087fe400 */
[----:B------:R-:W-:Y:S01]  /*8890*/  UIMAD UR9, UR54, UR9, UR5 ;  /* 0x00000009360972a4 */ /* 0x000fe2000f8e0205 */
[----:B------:R-:W-:-:S05]  /*88a0*/  MOV R0, UR8 ;  /* 0x0000000800007c02 */ /* 0x000fca0008000f00 */
[----:B------:R-:W-:-:S05]  /*88b0*/  IMAD.WIDE.U32 R4, R0, UR54, R2 ;  /* 0x0000003600047c25 */ /* 0x000fca000f8e0002 */
[----:B------:R-:W-:Y:S01]  /*88c0*/  IADD3 R8, R5, UR9, RZ ;  /* 0x0000000905087c10 */ /* 0x000fe2000fffe0ff */
[----:B--2---:R-:W-:Y:S06]  /*88d0*/  @P2 BRA `(.L_x_411) ;  /* 0x0000000000342947 */ /* 0x004fec0003800000 */
        /* <DEDUP_REMOVED lines=9> */
[----:B------:R1:W-:Y:S04]  /*8970*/  STG.E.128 desc[UR6][R2.64], R24 ;  /* 0x0000001802007986 */ /* 0x0003e8000c101d06 */
[----:B------:R1:W-:Y:S04]  /*8980*/  STG.E.128 desc[UR6][R2.64+0x80], R20 ;  /* 0x0000801402007986 */ /* 0x0003e8000c101d06 */
[----:B------:R1:W-:Y:S04]  /*8990*/  STG.E.128 desc[UR6][R2.64+0x100], R16 ;  /* 0x0001001002007986 */ /* 0x0003e8000c101d06 */
[----:B------:R1:W-:Y:S02]  /*89a0*/  STG.E.128 desc[UR6][R2.64+0x180], R12 ;  /* 0x0001800c02007986 */ /* 0x0003e4000c101d06 */
.L_x_411:
[----:B------:R-:W-:Y:S05]  /*89b0*/  BSYNC B0 ;  /* 0x0000000000007941 */ /* 0x000fea0003800000 */
.L_x_410:
[----:B------:R-:W-:Y:S05]  /*89c0*/  @P1 BRA `(.L_x_394) ;  /* 0x00000000003c1947 */ /* 0x000fea0003800000 */
[----:B------:R-:W-:Y:S01]  /*89d0*/  IADD3 R0, P0, R10, 0x20, RZ ;  /* 0x000000200a007810 */ /* 0x000fe20007f1e0ff */
[----:B------:R-:W-:Y:S01]  /*89e0*/  ULDC.64 UR8, c[0x0][0x3f8] ;  /* 0x0000fe0000087ab9 */ /* 0x000fe20000000a00 */
[----:B-1----:R-:W-:-:S03]  /*89f0*/  MOV R3, R8 ;  /* 0x0000000800037202 */ /* 0x002fc60000000f00 */
        /* <DEDUP_REMOVED lines=9> */
[----:B------:R2:W-:Y:S04]  /*8a90*/  STG.E.128 desc[UR6][R2.64+0x80], R56 ;  /* 0x0000803802007986 */ /* 0x0005e8000c101d06 */
[----:B------:R2:W-:Y:S04]  /*8aa0*/  STG.E.128 desc[UR6][R2.64+0x100], R52 ;  /* 0x0001003402007986 */ /* 0x0005e8000c101d06 */
[----:B------:R2:W-:Y:S02]  /*8ab0*/  STG.E.128 desc[UR6][R2.64+0x180], R48 ;  /* 0x0001803002007986 */ /* 0x0005e4000c101d06 */
.L_x_394:
[----:B------:R-:W-:Y:S05]  /*8ac0*/  BSYNC B1 ;  /* 0x0000000000017941 */ /* 0x000fea0003800000 */
.L_x_380:
[----:B------:R-:W-:Y:S01]  /*8ad0*/  R2UR UR8, R251 ;  /* 0x00000000fb0872ca */ /* 0x000fe200000e0000 */
[----:B------:R-:W-:Y:S02]  /*8ae0*/  ULDC UR5, c[0x0][0xc] ;  /* 0x0000030000057ab9 */ /* 0x000fe40000000800 */
[----:B------:R-:W-:-:S10]  /*8af0*/  UIADD3 UR17, UR5, UR17, URZ ;  /* 0x0000001105117290 */ /* 0x000fd4000fffe03f */
[----:B------:R-:W-:-:S06]  /*8b00*/  UISETP.GE.AND UP0, UPT, UR17, UR8, UPT ;  /* 0x000000081100728c */ /* 0x000fcc000bf06270 */
[----:B------:R-:W-:-:S13]  /*8b10*/  PLOP3.LUT P0, PT, PT, PT, UP0, 0x80, 0x0 ;  /* 0x000000000000781c */ /* 0x000fda0003f0f008 */
[----:B------:R-:W-:Y:S05]  /*8b20*/  @P0 BRA `(.L_x_412) ;  /* 0x0000000000040947 */ /* 0x000fea0003800000 */
[----:B------:R-:W-:Y:S05]  /*8b30*/  BRA `(.L_x_413) ;  /* 0xffffff7c00707947 */ /* 0x000fea000383ffff */
.L_x_412:
[----:B------:R-:W-:Y:S05]  /*8b40*/  EXIT ;  /* 0x000000000000794d */ /* 0x000fea0003800000 */
.L_x_414:
        /* <DEDUP_REMOVED lines=11> */
.L_x_1042:


//--------------------- .text._ZN5flash44flash_bwd_dq_dk_dv_loop_seqk_parallel_kernelI23Flash_bwd_kernel_traitsILi256ELi64ELi64ELi8ELi4ELi2ELi2ELb0ELb0EN7cutlass6half_tE19Flash_kernel_traitsILi256ELi64ELi64ELi8ES3_EELb0ELb1ELb0ELb1ELb0ELb0ELb0EEEvNS_16Flash_bwd_paramsE --------------------------
	.section	.text._ZN5flash44flash_bwd_dq_dk_dv_loop_seqk_parallel_kernelI23Flash_bwd_kernel_traitsILi256ELi64ELi64ELi8ELi4ELi2ELi2ELb0ELb0EN7cutlass6half_tE19Flash_kernel_traitsILi256ELi64ELi64ELi8ES3_EELb0ELb1ELb0ELb1ELb0ELb0ELb0EEEvNS_16Flash_bwd_paramsE,"ax",@progbits
	.align	128
        .global         _ZN5flash44flash_bwd_dq_dk_dv_loop_seqk_parallel_kernelI23Flash_bwd_kernel_traitsILi256ELi64ELi64ELi8ELi4ELi2ELi2ELb0ELb0EN7cutlass6half_tE19Flash_kernel_traitsILi256ELi64ELi64ELi8ES3_EELb0ELb1ELb0ELb1ELb0ELb0ELb0EEEvNS_16Flash_bwd_paramsE
        .type           _ZN5flash44flash_bwd_dq_dk_dv_loop_seqk_parallel_kernelI23Flash_bwd_kernel_traitsILi256ELi64ELi64ELi8ELi4ELi2ELi2ELb0ELb0EN7cutlass6half_tE19Flash_kernel_traitsILi256ELi64ELi64ELi8ES3_EELb0ELb1ELb0ELb1ELb0ELb0ELb0EEEvNS_16Flash_bwd_paramsE,@function
        .size           _ZN5flash44flash_bwd_dq_dk_dv_loop_seqk_parallel_kernelI23Flash_bwd_kernel_traitsILi256ELi64ELi64ELi8ELi4ELi2ELi2ELb0ELb0EN7cutlass6half_tE19Flash_kernel_traitsILi256ELi64ELi64ELi8ES3_EELb0ELb1ELb0ELb1ELb0ELb0ELb0EEEvNS_16Flash_bwd_paramsE,(.L_x_1043 - _ZN5flash44flash_bwd_dq_dk_dv_loop_seqk_parallel_kernelI23Flash_bwd_kernel_traitsILi256ELi64ELi64ELi8ELi4ELi2ELi2ELb0ELb0EN7cutlass6half_tE19Flash_kernel_traitsILi256ELi64ELi64ELi8ES3_EELb0ELb1ELb0ELb1ELb0ELb0ELb0EEEvNS_16Flash_bwd_paramsE)
        .other          _ZN5flash44flash_bwd_dq_dk_dv_loop_seqk_parallel_kernelI23Flash_bwd_kernel_traitsILi256ELi64ELi64ELi8ELi4ELi2ELi2ELb0ELb0EN7cutlass6half_tE19Flash_kernel_traitsILi256ELi64ELi64ELi8ES3_EELb0ELb1ELb0ELb1ELb0ELb0ELb0EEEvNS_16Flash_bwd_paramsE,@"STO_CUDA_ENTRY STV_DEFAULT"
_ZN5flash44flash_bwd_dq_dk_dv_loop_seqk_parallel_kernelI23Flash_bwd_kernel_traitsILi256ELi64ELi64ELi8ELi4ELi2ELi2ELb0ELb0EN7cutlass6half_tE19Flash_kernel_traitsILi256ELi64ELi64ELi8ES3_EELb0ELb1ELb0ELb1ELb0ELb0ELb0EEEvNS_16Flash_bwd_paramsE:
.text._ZN5flash44flash_bwd_dq_dk_dv_loop_seqk_parallel_kernelI23Flash_bwd_kernel_traitsILi256ELi64ELi64ELi8ELi4ELi2ELi2ELb0ELb0EN7cutlass6half_tE19Flash_kernel_traitsILi256ELi64ELi64ELi8ES3_EELb0ELb1ELb0ELb1ELb0ELb0ELb0EEEvNS_16Flash_bwd_paramsE:
        /* <DEDUP_REMOVED lines=16> */
[----:B------:R-:W-:Y:S01]  /*0100*/  IMAD.MOV.U32 R217, RZ, RZ, 0x20 ;  /* 0x00000020ffd97424 */ /* 0x000fe200078e00ff */
[----:B------:R-:W-:Y:S01]  /*0110*/  UMOV UR58, URZ ;  /* 0x0000003f003a7c82 */ /* 0x000fe20008000000 */
[----:B------:R-:W-:Y:S01]  /*0120*/  IMAD.MOV.U32 R219, RZ, RZ, 0x40 ;  /* 0x00000040ffdb7424 */ /* 0x000fe200078e00ff */
[----:B------:R-:W-:Y:S01]  /*0130*/  UMOV UR59, 0xffff8000 ;  /* 0xffff8000003b7882 */ /* 0x000fe20000000000 */
[----:B------:R-:W-:Y:S02]  /*0140*/  IMAD.MOV.U32 R246, RZ, RZ, -0x10 ;  /* 0xfffffff0fff67424 */ /* 0x000fe400078e00ff */
[----:B------:R-:W4:Y:S08]  /*0150*/  S2UR UR46, SR_CTAID.Y ;  /* 0x00000000002e79c3 */ /* 0x000f300000002600 */
[----:B------:R-:W5:Y:S01]  /*0160*/  S2UR UR55, SR_CTAID.Z ;  /* 0x00000000003779c3 */ /* 0x000f620000002700 */
[----:B---3--:R-:W-:Y:S01]  /*0170*/  ULEA UR4, UR4, UR5, 0x18 ;  /* 0x0000000504047291 */ /* 0x008fe2000f8ec03f */
[----:B--2---:R-:W-:Y:S01]  /*0180*/  SHF.R.S32.HI R15, RZ, 0x1f, R14 ;  /* 0x0000001fff0f7819 */ /* 0x004fe2000001140e */
[----:B----4-:R-:W-:-:S02]  /*0190*/  USHF.L.U32 UR5, UR46, 0x7, URZ ;  /* 0x000000072e057899 */ /* 0x010fc4000800063f */
[----:B------:R-:W-:Y:S01]  /*01a0*/  USHF.R.S32.HI UR6, URZ, 0x1f, UR46 ;  /* 0x0000001f3f067899 */ /* 0x000fe2000801142e */
[CC--:B------:R-:W-:Y:S02]  /*01b0*/  LEA.HI R13, R15.reuse, R14.reuse, RZ, 0x5 ;  /* 0x0000000e0f0d7211 */ /* 0x0c0fe400078f28ff */
[----:B------:R-:W-:Y:S02]  /*01c0*/  LEA.HI R6, R15, R14, RZ, 0x4 ;  /* 0x0000000e0f067211 */ /* 0x000fe400078f20ff */
[--C-:B------:R-:W-:Y:S02]  /*01d0*/  SHF.R.S32.HI R4, RZ, 0x5, R13.reuse ;  /* 0x00000005ff047819 */ /* 0x100fe4000001140d */
[----:B-1----:R-:W-:Y:S02]  /*01e0*/  SHF.R.S32.HI R0, RZ, 0x1f, R13 ;  /* 0x0000001fff007819 */ /* 0x002fe4000001140d */
[-C--:B------:R-:W-:Y:S02]  /*01f0*/  LEA.HI R3, R13, R4.reuse, RZ, 0x1 ;  /* 0x000000040d037211 */ /* 0x080fe400078f08ff */
[----:B------:R-:W-:-:S02]  /*0200*/  LEA.HI R0, R0, R4, RZ, 0x2 ;  /* 0x0000000400007211 */ /* 0x000fc400078f10ff */
[----:B------:R-:W-:Y:S02]  /*0210*/  SHF.R.S32.HI R5, RZ, 0x4, R6 ;  /* 0x00000004ff057819 */ /* 0x000fe40000011406 */
[----:B------:R-:W-:Y:S02]  /*0220*/  LOP3.LUT R2, R0, 0xfffffffc, RZ, 0xc0, !PT ;  /* 0xfffffffc00027812 */ /* 0x000fe400078ec0ff */
[----:B------:R-:W-:Y:S02]  /*0230*/  LOP3.LUT R0, R3, 0xfffffffe, RZ, 0xc0, !PT ;  /* 0xfffffffe03007812 */ /* 0x000fe400078ec0ff */
[CC--:B------:R-:W-:Y:S01]  /*0240*/  LEA.HI R17, R15.reuse, R14.reuse, RZ, 0x2 ;  /* 0x0000000e0f117211 */ /* 0x0c0fe200078f10ff */
[C---:B------:R-:W-:Y:S01]  /*0250*/  IMAD.IADD R11, R4.reuse, 0x1, -R2 ;  /* 0x00000001040b7824 */ /* 0x040fe200078e0a02 */
[----:B------:R-:W-:Y:S01]  /*0260*/  LEA.HI R16, R15, R14, RZ, 0x3 ;  /* 0x0000000e0f107211 */ /* 0x000fe200078f18ff */
[----:B------:R-:W-:Y:S01]  /*0270*/  IMAD.IADD R226, R4, 0x1, -R0 ;  /* 0x0000000104e27824 */ /* 0x000fe200078e0a00 */
[----:B------:R-:W-:-:S02]  /*0280*/  LEA.HI R0, R6, R5, RZ, 0x1 ;  /* 0x0000000506007211 */ /* 0x000fc400078f08ff */
[--C-:B------:R-:W-:Y:S02]  /*0290*/  SHF.R.S32.HI R7, RZ, 0x2, R17.reuse ;  /* 0x00000002ff077819 */ /* 0x100fe40000011411 */
[----:B------:R-:W-:Y:S02]  /*02a0*/  SHF.R.S32.HI R3, RZ, 0x1f, R17 ;  /* 0x0000001fff037819 */ /* 0x000fe40000011411 */
[----:B------:R-:W-:Y:S02]  /*02b0*/  LOP3.LUT R0, R0, 0xfffffffe, RZ, 0xc0, !PT ;  /* 0xfffffffe00007812 */ /* 0x000fe400078ec0ff */
[----:B------:R-:W-:Y:S02]  /*02c0*/  LOP3.LUT R4, R16, 0xfffffff8, RZ, 0xc0, !PT ;  /* 0xfffffff810047812 */ /* 0x000fe400078ec0ff */
[----:B------:R-:W-:Y:S01]  /*02d0*/  SHF.R.S32.HI R8, RZ, 0x3, R16 ;  /* 0x00000003ff087819 */ /* 0x000fe20000011410 */
[----:B------:R-:W-:Y:S01]  /*02e0*/  IMAD.IADD R9, R5, 0x1, -R0 ;  /* 0x0000000105097824 */ /* 0x000fe200078e0a00 */
[----:B------:R-:W-:Y:S01]  /*02f0*/  LEA.HI R3, R3, R7, RZ, 0x3 ;  /* 0x0000000703037211 */ /* 0x000fe200078f18ff */
[----:B------:R-:W-:Y:S01]  /*0300*/  IMAD.IADD R0, R14, 0x1, -R4 ;  /* 0x000000010e007824 */ /* 0x000fe200078e0a04 */
[----:B------:R-:W-:Y:S01]  /*0310*/  LOP3.LUT R4, R6, 0xfffffff0, RZ, 0xc0, !PT ;  /* 0xfffffff006047812 */ /* 0x000fe200078ec0ff */
[----:B------:R-:W-:Y:S01]  /*0320*/  IMAD.SHL.U32 R2, R8, 0x40, RZ ;  /* 0x0000004008027824 */ /* 0x000fe200078e00ff */
[----:B------:R-:W-:Y:S01]  /*0330*/  LOP3.LUT R3, R3, 0xfffffff8, RZ, 0xc0, !PT ;  /* 0xfffffff803037812 */ /* 0x000fe200078ec0ff */
[C---:B------:R-:W-:Y:S01]  /*0340*/  IMAD.SHL.U32 R242, R0.reuse, 0x8, RZ ;  /* 0x0000000800f27824 */ /* 0x040fe200078e00ff */
[----:B------:R-:W-:Y:S01]  /*0350*/  LOP3.LUT P4, RZ, R0, 0x4, RZ, 0xc0, !PT ;  /* 0x0000000400ff7812 */ /* 0x000fe2000788c0ff */
[----:B------:R-:W-:Y:S01]  /*0360*/  IMAD.SHL.U32 R222, R9, 0x200, RZ ;  /* 0x0000020009de7824 */ /* 0x000fe200078e00ff */
[----:B------:R-:W-:Y:S01]  /*0370*/  LOP3.LUT R2, R2, 0x1c0, RZ, 0xc0, !PT ;  /* 0x000001c002027812 */ /* 0x000fe200078ec0ff */
[----:B------:R-:W-:Y:S01]  /*0380*/  IMAD.IADD R6, R7, 0x1, -R3 ;  /* 0x0000000107067824 */ /* 0x000fe200078e0a03 */
[----:B------:R-:W-:Y:S01]  /*0390*/  LOP3.LUT P3, RZ, R0, 0x2, RZ, 0xc0, !PT ;  /* 0x0000000200ff7812 */ /* 0x000fe2000786c0ff */
[----:B------:R-:W-:Y:S01]  /*03a0*/  IMAD.IADD R3, R14, 0x1, -R4 ;  /* 0x000000010e037824 */ /* 0x000fe200078e0a04 */
[----:B------:R-:W-:Y:S01]  /*03b0*/  LOP3.LUT R4, R2, 0x38, R242, 0xf8, !PT ;  /* 0x0000003802047812 */ /* 0x000fe200078ef8f2 */
[----:B------:R-:W-:Y:S01]  /*03c0*/  IMAD.SHL.U32 R0, R0, 0x40, RZ ;  /* 0x0000004000007824 */ /* 0x000fe200078e00ff */
[----:B------:R-:W-:Y:S01]  /*03d0*/  SHF.R.U32.HI R2, RZ, 0x3, R2 ;  /* 0x00000003ff027819 */ /* 0x000fe20000011602 */
[----:B------:R-:W-:Y:S01]  /*03e0*/  VIADD R252, R242, 0xc0 ;  /* 0x000000c0f2fc7836 */ /* 0x000fe20000000000 */
[----:B------:R-:W-:-:S02]  /*03f0*/  SHF.R.S32.HI R5, RZ, 0x1f, R3 ;  /* 0x0000001fff057819 */ /* 0x000fc40000011403 */
[----:B------:R-:W-:Y:S01]  /*0400*/  LOP3.LUT R8, R4, R2, RZ, 0x3c, !PT ;  /* 0x0000000204087212 */ /* 0x000fe200078e3cff */
[----:B------:R-:W-:Y:S01]  /*0410*/  IMAD.SHL.U32 R2, R226, 0x10, RZ ;  /* 0x00000010e2027824 */ /* 0x000fe200078e00ff */
[----:B------:R-:W-:Y:S02]  /*0420*/  LEA.HI R10, R5, R3, RZ, 0x3 ;  /* 0x00000003050a7211 */ /* 0x000fe400078f18ff */
[----:B------:R-:W-:Y:S02]  /*0430*/  LOP3.LUT R0, R0, 0x1c0, RZ, 0xc0, !PT ;  /* 0x000001c000007812 */ /* 0x000fe400078ec0ff */
[----:B------:R-:W-:Y:S02]  /*0440*/  LEA.HI R7, R15, R14, RZ, 0x7 ;  /* 0x0000000e0f077211 */ /* 0x000fe400078f38ff */
[----:B------:R-:W-:Y:S02]  /*0450*/  LOP3.LUT R4, R10, 0xfffffff8, RZ, 0xc0, !PT ;  /* 0xfffffff80a047812 */ /* 0x000fe400078ec0ff */
[----:B------:R-:W-:-:S02]  /*0460*/  LOP3.LUT R5, R0, 0x10, R2, 0xf8, !PT ;  /* 0x0000001000057812 */ /* 0x000fc400078ef802 */
[----:B------:R-:W-:Y:S01]  /*0470*/  SHF.R.S32.HI R7, RZ, 0x7, R7 ;  /* 0x00000007ff077819 */ /* 0x000fe20000011407 */
[----:B------:R-:W-:Y:S01]  /*0480*/  IMAD.IADD R12, R3, 0x1, -R4 ;  /* 0x00000001030c7824 */ /* 0x000fe200078e0a04 */
[----:B------:R-:W-:Y:S02]  /*0490*/  LOP3.LUT R218, R0, 0x8, R16, 0xf8, !PT ;  /* 0x0000000800da7812 */ /* 0x000fe400078ef810 */
[----:B------:R-:W-:Y:S01]  /*04a0*/  SHF.R.U32.HI R0, RZ, 0x3, R0 ;  /* 0x00000003ff007819 */ /* 0x000fe20000011600 */
[----:B------:R-:W-:Y:S01]  /*04b0*/  IMAD R3, R7, 0x800, R222 ;  /* 0x0000080007037824 */ /* 0x000fe200078e02de */
[----:B------:R-:W-:Y:S02]  /*04c0*/  LOP3.LUT R2, R6, 0x1, RZ, 0xc0, !PT ;  /* 0x0000000106027812 */ /* 0x000fe400078ec0ff */
[----:B------:R-:W-:Y:S02]  /*04d0*/  LOP3.LUT R4, R5, 0x8, R16, 0xf8, !PT ;  /* 0x0000000805047812 */ /* 0x000fe400078ef810 */
[----:B------:R-:W-:-:S02]  /*04e0*/  LEA.HI R5, R15, R14, RZ, 0x6 ;  /* 0x0000000e0f057211 */ /* 0x000fc400078f30ff */
[----:B------:R-:W-:Y:S02]  /*04f0*/  LOP3.LUT R218, R218, R0, RZ, 0x3c, !PT ;  /* 0x00000000dada7212 */ /* 0x000fe400078e3cff */
[----:B------:R-:W-:Y:S02]  /*0500*/  ISETP.NE.U32.AND P0, PT, R2, 0x1, PT ;  /* 0x000000010200780c */ /* 0x000fe40003f05070 */
[----:B------:R-:W-:Y:S01]  /*0510*/  LOP3.LUT R222, R222, R4, R0, 0xf6, !PT ;  /* 0x00000004dede7212 */ /* 0x000fe200078ef600 */
[----:B------:R-:W-:Y:S01]  /*0520*/  IMAD.IADD R218, R3, 0x1, R218 ;  /* 0x0000000103da7824 */ /* 0x000fe200078e02da */
[----:B------:R-:W-:Y:S02]  /*0530*/  LOP3.LUT R2, R13, 0xffffffe0, RZ, 0xc0, !PT ;  /* 0xffffffe00d027812 */ /* 0x000fe400078ec0ff */
[----:B------:R-:W-:Y:S01]  /*0540*/  SHF.R.S32.HI R0, RZ, 0x6, R5 ;  /* 0x00000006ff007819 */ /* 0x000fe20000011405 */
[----:B------:R-:W-:Y:S01]  /*0550*/  IMAD.SHL.U32 R218, R218, 0x2, RZ ;  /* 0x00000002dada7824 */ /* 0x000fe200078e00ff */
[----:B------:R-:W-:Y:S01]  /*0560*/  LOP3.LUT R3, R17, 0x7ffffffc, RZ, 0xc0, !PT ;  /* 0x7ffffffc11037812 */ /* 0x000fe200078ec0ff */
[----:B------:R-:W-:Y:S01]  /*0570*/  IMAD.IADD R18, R14, 0x1, -R2 ;  /* 0x000000010e127824 */ /* 0x000fe200078e0a02 */
[----:B------:R-:W-:Y:S01]  /*0580*/  R2P PR, R6, 0x6 ;  /* 0x0000000606007804 */ /* 0x000fe20000000000 */
[C---:B------:R-:W-:Y:S01]  /*0590*/  IMAD R5, R0.reuse, 0x200, R8 ;  /* 0x0000020000057824 */ /* 0x040fe200078e0208 */
[----:B------:R-:W-:Y:S01]  /*05a0*/  SEL R217, R217, 0xffffffe0, !P3 ;  /* 0xffffffe0d9d97807 */ /* 0x000fe20005800000 */
[----:B------:R-:W-:Y:S01]  /*05b0*/  IMAD.SHL.U32 R2, R0, 0x8, RZ ;  /* 0x0000000800027824 */ /* 0x000fe200078e00ff */
[----:B------:R-:W-:Y:S01]  /*05c0*/  SEL R219, R219, 0xffffffc0, !P4 ;  /* 0xffffffc0dbdb7807 */ /* 0x000fe20006000000 */
[----:B------:R-:W-:Y:S01]  /*05d0*/  IMAD.SHL.U32 R0, R6, 0x40, RZ ;  /* 0x0000004006007824 */ /* 0x000fe200078e00ff */
[----:B------:R1:W-:Y:S01]  /*05e0*/  STL [R1+0x1c], R5 ;  /* 0x00001c0501007387 */ /* 0x0003e20000100800 */
[----:B------:R-:W-:Y:S01]  /*05f0*/  IMAD.IADD R4, R14, 0x1, -R3 ;  /* 0x000000010e047824 */ /* 0x000fe200078e0a03 */
[----:B------:R-:W-:Y:S01]  /*0600*/  LOP3.LUT R2, R2, 0x18, RZ, 0xc0, !PT ;  /* 0x0000001802027812 */ /* 0x000fe200078ec0ff */
[----:B------:R-:W-:Y:S01]  /*0610*/  IMAD.SHL.U32 R14, R14, 0x2, RZ ;  /* 0x000000020e0e7824 */ /* 0x000fe200078e00ff */
[----:B------:R-:W-:Y:S01]  /*0620*/  LOP3.LUT R0, R0, 0x1c0, RZ, 0xc0, !PT ;  /* 0x000001c000007812 */ /* 0x000fe200078ec0ff */
[----:B------:R-:W-:Y:S01]  /*0630*/  IMAD.SHL.U32 R3, R7, 0x20, RZ ;  /* 0x0000002007037824 */ /* 0x000fe200078e00ff */
[----:B------:R-:W-:Y:S01]  /*0640*/  STL [R1+0x20], R18 ;  /* 0x0000201201007387 */ /* 0x000fe20000100800 */
[----:B------:R-:W-:Y:S01]  /*0650*/  IMAD.SHL.U32 R6, R9, 0x20, RZ ;  /* 0x0000002009067824 */ /* 0x000fe200078e00ff */
[----:B------:R-:W-:Y:S01]  /*0660*/  SEL R246, R246, 0x10, !P0 ;  /* 0x00000010f6f67807 */ /* 0x000fe20004000000 */
[----:B------:R-:W-:Y:S01]  /*0670*/  IMAD.SHL.U32 R4, R4, 0x2, RZ ;  /* 0x0000000204047824 */ /* 0x000fe200078e00ff */
[----:B------:R-:W-:-:S02]  /*0680*/  LOP3.LUT R7, R3, 0x6, R14, 0xf8, !PT ;  /* 0x0000000603077812 */ /* 0x000fc400078ef80e */
[----:B------:R-:W-:Y:S02]  /*0690*/  LOP3.LUT R8, R2, 0x20, R6, 0xf8, !PT ;  /* 0x0000002002087812 */ /* 0x000fe400078ef806 */
[----:B------:R-:W-:Y:S01]  /*06a0*/  LEA R222, R222, UR4, 0x1 ;  /* 0x00000004dede7c11 */ /* 0x000fe2000f8e08ff */
[----:B------:R2:W-:Y:S04]  /*06b0*/  STL [R1+0x14], R7 ;  /* 0x0000140701007387 */ /* 0x0005e80000100800 */
[----:B------:R-:W-:Y:S01]  /*06c0*/  IMAD.IADD R223, R219, 0x1, R222 ;  /* 0x00000001dbdf7824 */ /* 0x000fe200078e02de */
[----:B-1----:R-:W-:Y:S02]  /*06d0*/  LOP3.LUT R5, R0, 0x20, R3, 0xf8, !PT ;  /* 0x0000002000057812 */ /* 0x002fe400078ef803 */
[----:B------:R-:W-:-:S04]  /*06e0*/  SHF.R.U32.HI R3, RZ, 0x3, R0 ;  /* 0x00000003ff037819 */ /* 0x000fc80000011600 */
[----:B------:R-:W-:Y:S02]  /*06f0*/  LOP3.LUT R5, R5, R3, RZ, 0x3c, !PT ;  /* 0x0000000305057212 */ /* 0x000fe400078e3cff */
[----:B------:R-:W-:Y:S01]  /*0700*/  LOP3.LUT R2, R3, R0, R2, 0x1e, !PT ;  /* 0x0000000003027212 */ /* 0x000fe200078e1e02 */
[--C-:B------:R-:W-:Y:S02]  /*0710*/  IMAD R0, R226, 0x400, R4.reuse ;  /* 0x00000400e2007824 */ /* 0x100fe400078e0204 */
[----:B------:R-:W-:Y:S02]  /*0720*/  IMAD.SHL.U32 R3, R12, 0x40, RZ ;  /* 0x000000400c037824 */ /* 0x000fe400078e00ff */
[----:B--2---:R-:W-:Y:S01]  /*0730*/  IMAD R7, R11, 0x400, R4 ;  /* 0x000004000b077824 */ /* 0x004fe200078e0204 */
[----:B------:R-:W-:Y:S02]  /*0740*/  SHF.R.S32.HI R4, RZ, 0x1f, R18 ;  /* 0x0000001fff047819 */ /* 0x000fe40000011412 */
[----:B------:R-:W-:Y:S01]  /*0750*/  LOP3.LUT R3, R3, 0x1c0, RZ, 0xc0, !PT ;  /* 0x000001c003037812 */ /* 0x000fe200078ec0ff */
[----:B------:R-:W-:Y:S01]  /*0760*/  IMAD.IADD R244, R7, 0x1, R5 ;  /* 0x0000000107f47824 */ /* 0x000fe200078e0205 */
[----:B------:R-:W-:Y:S01]  /*0770*/  LEA.HI R4, R4, R18, RZ, 0x2 ;  /* 0x0000001204047211 */ /* 0x000fe200078f10ff */
[----:B------:R-:W-:Y:S01]  /*0780*/  IMAD.IADD R7, R0, 0x1, R2 ;  /* 0x0000000100077824 */ /* 0x000fe200078e0202 */
[----:B------:R-:W-:Y:S01]  /*0790*/  SHF.R.U32.HI R2, RZ, 0x3, R3 ;  /* 0x00000003ff027819 */ /* 0x000fe20000011603 */
[----:B------:R-:W-:Y:S01]  /*07a0*/  IMAD.SHL.U32 R0, R9, 0x8, RZ ;  /* 0x0000000809007824 */ /* 0x000fe200078e00ff */
[----:B------:R-:W-:Y:S01]  /*07b0*/  SHF.R.S32.HI R4, RZ, 0x2, R4 ;  /* 0x00000002ff047819 */ /* 0x000fe20000011404 */
[----:B------:R-:W-:Y:S01]  /*07c0*/  IMAD.SHL.U32 R5, R10, 0x40, RZ ;  /* 0x000000400a057824 */ /* 0x000fe200078e00ff */
[----:B------:R-:W-:-:S02]  /*07d0*/  LEA R244, R244, UR4, 0x1 ;  /* 0x00000004f4f47c11 */ /* 0x000fc4000f8e08ff */
[----:B------:R-:W-:Y:S02]  /*07e0*/  LOP3.LUT R6, R3, 0x8, R0, 0xf8, !PT ;  /* 0x0000000803067812 */ /* 0x000fe400078ef800 */
[----:B------:R-:W-:Y:S01]  /*07f0*/  LOP3.LUT R0, R5, 0xfffffe00, RZ, 0xc0, !PT ;  /* 0xfffffe0005007812 */ /* 0x000fe200078ec0ff */
[----:B------:R-:W-:Y:S01]  /*0800*/  IMAD.U32 R5, RZ, RZ, UR5 ;  /* 0x00000005ff057e24 */ /* 0x000fe2000f8e00ff */
[----:B-----5:R-:W-:Y:S01]  /*0810*/  USHF.R.S32.HI UR5, URZ, 0x1f, UR55 ;  /* 0x0000001f3f057899 */ /* 0x020fe20008011437 */
[----:B------:R-:W-:Y:S01]  /*0820*/  LOP3.LUT R3, R2, R8, R3, 0x1e, !PT ;  /* 0x0000000802037212 */ /* 0x000fe200078e1e03 */
[----:B------:R-:W-:Y:S01]  /*0830*/  VIADD R245, R244, 0x20 ;  /* 0x00000020f4f57836 */ /* 0x000fe20000000000 */
[----:B------:R-:W-:Y:S01]  /*0840*/  LOP3.LUT R2, R6, R2, RZ, 0x3c, !PT ;  /* 0x0000000206027212 */ /* 0x000fe200078e3cff */
[----:B------:R-:W-:Y:S01]  /*0850*/  IMAD R6, R11, 0x10, R4 ;  /* 0x000000100b067824 */ /* 0x000fe200078e0204 */
[----:B------:R-:W-:Y:S01]  /*0860*/  LOP3.LUT R231, R3, R0, RZ, 0xfc, !PT ;  /* 0x0000000003e77212 */ /* 0x000fe200078efcff */
[----:B------:R-:W-:-:S02]  /*0870*/  IMAD R4, R11, 0x400, R0 ;  /* 0x000004000b047824 */ /* 0x000fc400078e0200 */
[----:B------:R-:W-:Y:S01]  /*0880*/  IMAD R226, R226, 0x400, R0 ;  /* 0x00000400e2e27824 */ /* 0x000fe200078e0200 */
[----:B------:R1:W-:Y:S01]  /*0890*/  STL [R1+0x18], R6 ;  /* 0x0000180601007387 */ /* 0x0003e20000100800 */
[----:B------:R-:W-:Y:S02]  /*08a0*/  IMAD.U32 R0, RZ, RZ, UR5 ;  /* 0x00000005ff007e24 */ /* 0x000fe4000f8e00ff */
[----:B------:R-:W-:Y:S01]  /*08b0*/  IMAD.U32 R0, RZ, RZ, UR6 ;  /* 0x00000006ff007e24 */ /* 0x000fe2000f8e00ff */
[----:B------:R-:W-:Y:S01]  /*08c0*/  UIADD3 UR6, UR4, 0x18000, URZ ;  /* 0x0001800004067890 */ /* 0x000fe2000fffe03f */
[----:B------:R-:W-:Y:S02]  /*08d0*/  IMAD.IADD R230, R4, 0x1, R2 ;  /* 0x0000000104e67824 */ /* 0x000fe400078e0202 */
[----:B------:R-:W-:Y:S02]  /*08e0*/  IMAD.IADD R226, R2, 0x1, R226 ;  /* 0x0000000102e27824 */ /* 0x000fe400078e02e2 */
[----:B------:R-:W-:Y:S01]  /*08f0*/  IMAD.U32 R0, RZ, RZ, UR5 ;  /* 0x00000005ff007e24 */ /* 0x000fe2000f8e00ff */
[----:B------:R-:W-:Y:S01]  /*0900*/  LEA R2, R7, UR6, 0x1 ;  /* 0x0000000607027c11 */ /* 0x000fe2000f8e08ff */
[----:B------:R-:W-:Y:S01]  /*0910*/  VIADD R220, R218, UR6 ;  /* 0x00000006dadc7c36 */ /* 0x000fe20008000000 */
[----:B------:R-:W-:Y:S01]  /*0920*/  UIADD3 UR5, UR4, 0x28000, URZ ;  /* 0x0002800004057890 */ /* 0x000fe2000fffe03f */
[----:B------:R-:W-:Y:S01]  /*0930*/  @P1 VIADD R245, R244, 0xffffffe0 ;  /* 0xffffffe0f4f51836 */ /* 0x000fe20000000000 */
[----:B------:R-:W-:Y:S01]  /*0940*/  ULDC.64 UR6, c[0x0][0x208] ;  /* 0x0000820000067ab9 */ /* 0x000fe20000000a00 */
[C---:B------:R-:W-:Y:S01]  /*0950*/  VIADD R0, R2.reuse, 0x40 ;  /* 0x0000004002007836 */ /* 0x040fe20000000000 */
[----:B------:R1:W-:Y:S01]  /*0960*/  STL [R1+0x8], R2 ;  /* 0x0000080201007387 */ /* 0x0003e20000100800 */
[----:B------:R-:W-:Y:S01]  /*0970*/  @P2 VIADD R0, R2, 0xffffffc0 ;  /* 0xffffffc002002836 */ /* 0x000fe20000000000 */
[----:B------:R-:W-:Y:S01]  /*0980*/  LEA R226, R226, UR5, 0x1 ;  /* 0x00000005e2e27c11 */ /* 0x000fe2000f8e08ff */
[----:B------:R-:W-:-:S02]  /*0990*/  IMAD.IADD R217, R220, 0x1, R217 ;  /* 0x00000001dcd97824 */ /* 0x000fc400078e02d9 */
[--C-:B------:R-:W-:Y:S01]  /*09a0*/  IMAD.IADD R220, R220, 0x1, R219.reuse ;  /* 0x00000001dcdc7824 */ /* 0x100fe200078e02db */
[----:B------:R1:W-:Y:S01]  /*09b0*/  STL [R1+0xc], R0 ;  /* 0x00000c0001007387 */ /* 0x0003e20000100800 */
[----:B------:R-:W-:Y:S02]  /*09c0*/  IMAD.IADD R247, R244, 0x1, R246 ;  /* 0x00000001f4f77824 */ /* 0x000fe400078e02f6 */
[----:B------:R-:W-:Y:S02]  /*09d0*/  IMAD.IADD R219, R217, 0x1, R219 ;  /* 0x00000001d9db7824 */ /* 0x000fe400078e02db */
[----:B------:R-:W-:-:S07]  /*09e0*/  IMAD.IADD R246, R246, 0x1, R245 ;  /* 0x00000001f6f67824 */ /* 0x000fce00078e02f5 */
.L_x_461:
[----:B------:R-:W-:Y:S01]  /*09f0*/  ULDC.64 UR12, c[0x0][0x308] ;  /* 0x0000c200000c7ab9 */ /* 0x000fe20000000a00 */
[----:B------:R-:W-:Y:S01]  /*0a00*/  ULDC.64 UR10, c[0x0][0x300] ;  /* 0x0000c000000a7ab9 */ /* 0x000fe20000000a00 */
[----:B------:R-:W-:Y:S02]  /*0a10*/  UISETP.NE.U32.AND UP3, UPT, UR12, URZ, UPT ;  /* 0x0000003f0c00728c */ /* 0x000fe4000bf65070 */
[----:B------:R-:W-:Y:S02]  /*0a20*/  UISETP.NE.U32.AND UP4, UPT, UR10, URZ, UPT ;  /* 0x0000003f0a00728c */ /* 0x000fe4000bf85070 */
[----:B------:R-:W-:Y:S02]  /*0a30*/  UISETP.NE.AND.EX UP3, UPT, UR13, URZ, UPT, UP3 ;  /* 0x0000003f0d00728c */ /* 0x000fe4000bf65330 */
[----:B------:R-:W-:Y:S02]  /*0a40*/  USHF.R.S32.HI UR56, URZ, 0x1f, UR46 ;  /* 0x0000001f3f387899 */ /* 0x000fe4000801142e */
[----:B------:R-:W-:Y:S01]  /*0a50*/  USHF.L.U32 UR16, UR46, 0x2, URZ ;  /* 0x000000022e107899 */ /* 0x000fe2000800063f */
[----:B------:R-:W-:Y:S01]  /*0a60*/  ULDC.64 UR8, c[0x0][0x2f0] ;  /* 0x0000bc0000087ab9 */ /* 0x000fe20000000a00 */
[----:B------:R-:W-:Y:S01]  /*0a70*/  UISETP.NE.AND.EX UP4, UPT, UR11, URZ, UPT, UP4 ;  /* 0x0000003f0b00728c */ /* 0x000fe2000bf85340 */
[----:B------:R-:W-:Y:S01]  /*0a80*/  PLOP3.LUT P0, PT, PT, PT, UP3, 0x80, 0x0 ;  /* 0x000000000000781c */ /* 0x000fe20003f0f038 */
[----:B------:R-:W-:-:S02]  /*0a90*/  USHF.L.U64.HI UR5, UR46, 0x2, UR56 ;  /* 0x000000022e057899 */ /* 0x000fc40008010238 */
[----:B------:R-:W-:Y:S02]  /*0aa0*/  UIADD3 UR15, UP0, UR16, UR8, URZ ;  /* 0x00000008100f7290 */ /* 0x000fe4000ff1e03f */
[----:B------:R-:W-:Y:S01]  /*0ab0*/  UISETP.NE.U32.AND UP2, UPT, UR8, URZ, UPT ;  /* 0x0000003f0800728c */ /* 0x000fe2000bf45070 */
[----:B------:R-:W-:Y:S01]  /*0ac0*/  PLOP3.LUT P1, PT, PT, PT, UP4, 0x80, 0x0 ;  /* 0x000000000000781c */ /* 0x000fe20003f2f048 */
[----:B------:R-:W-:Y:S02]  /*0ad0*/  UIADD3.X UR14, UR5, UR9, URZ, UP0, !UPT ;  /* 0x00000009050e7290 */ /* 0x000fe400087fe43f */
[----:B------:R-:W-:Y:S02]  /*0ae0*/  @UP3 UIADD3 UR8, UP0, UR16, UR12, URZ ;  /* 0x0000000c10083290 */ /* 0x000fe4000ff1e03f */
[----:B------:R-:W-:Y:S02]  /*0af0*/  UISETP.NE.AND.EX UP2, UPT, UR9, URZ, UPT, UP2 ;  /* 0x0000003f0900728c */ /* 0x000fe4000bf45320 */
[----:B------:R-:W-:-:S02]  /*0b00*/  @UP3 UIADD3.X UR9, UR5, UR13, URZ, UP0, !UPT ;  /* 0x0000000d05093290 */ /* 0x000fc400087fe43f */
[----:B------:R-:W-:Y:S01]  /*0b10*/  @UP4 UIADD3 UR10, UP1, UR16, UR10, URZ ;  /* 0x0000000a100a4290 */ /* 0x000fe2000ff3e03f */
[----:B------:R-:W-:Y:S01]  /*0b20*/  IMAD.U32 R4, RZ, RZ, UR8 ;  /* 0x00000008ff047e24 */ /* 0x000fe2000f8e00ff */
[----:B------:R-:W-:Y:S01]  /*0b30*/  ULDC.U8 UR17, c[0x0][0x3c2] ;  /* 0x0000f08000117ab9 */ /* 0x000fe20000000000 */
[----:B------:R-:W-:Y:S01]  /*0b40*/  ULDC.64 UR12, c[0x0][0x2f8] ;  /* 0x0000be00000c7ab9 */ /* 0x000fe20000000a00 */
[----:B------:R-:W-:Y:S01]  /*0b50*/  @UP4 UIADD3.X UR11, UR5, UR11, URZ, UP1, !UPT ;  /* 0x0000000b050b4290 */ /* 0x000fe20008ffe43f */
[----:B------:R-:W-:Y:S01]  /*0b60*/  IMAD.U32 R5, RZ, RZ, UR9 ;  /* 0x00000009ff057e24 */ /* 0x000fe2000f8e00ff */
[----:B------:R-:W-:Y:S01]  /*0b70*/  UISETP.NE.AND UP1, UPT, UR17, URZ, UPT ;  /* 0x0000003f1100728c */ /* 0x000fe2000bf25270 */
[----:B------:R-:W-:Y:S01]  /*0b80*/  PLOP3.LUT P3, PT, PT, PT, UP2, 0x80, 0x0 ;  /* 0x000000000000781c */ /* 0x000fe20003f6f028 */
[----:B------:R-:W-:Y:S01]  /*0b90*/  UISETP.EQ.U32.AND UP4, UPT, UR12, URZ, UPT ;  /* 0x0000003f0c00728c */ /* 0x000fe2000bf82070 */
[----:B-12-4-:R-:W-:Y:S02]  /*0ba0*/  IMAD.U32 R2, RZ, RZ, UR10 ;  /* 0x0000000aff027e24 */ /* 0x016fe4000f8e00ff */
[----:B------:R-:W-:Y:S01]  /*0bb0*/  IMAD.U32 R3, RZ, RZ, UR11 ;  /* 0x0000000bff037e24 */ /* 0x000fe2000f8e00ff */
[----:B------:R-:W-:Y:S01]  /*0bc0*/  UISETP.EQ.OR.EX UP4, UPT, UR13, URZ, !UP1, UP4 ;  /* 0x0000003f0d00728c */ /* 0x000fe2000cf82740 */
[----:B------:R-:W2:Y:S01]  /*0bd0*/  @P0 LDG.E R5, desc[UR6][R4.64] ;  /* 0x0000000604050981 */ /* 0x000ea2000c1e1900 */
[----:B------:R-:W-:-:S03]  /*0be0*/  UIADD3 UR8, UP0, UR16, UR12, URZ ;  /* 0x0000000c10087290 */ /* 0x000fc6000ff1e03f */
[----:B------:R1:W3:Y:S01]  /*0bf0*/  @P1 LDG.E R7, desc[UR6][R2.64] ;  /* 0x0000000602071981 */ /* 0x0002e2000c1e1900 */
[----:B------:R-:W-:Y:S01]  /*0c00*/  PLOP3.LUT P2, PT, PT, PT, UP4, 0x80, 0x0 ;  /* 0x000000000000781c */ /* 0x000fe20003f4f048 */
[----:B------:R-:W-:Y:S01]  /*0c10*/  UIADD3.X UR5, UR5, UR13, URZ, UP0, !UPT ;  /* 0x0000000d05057290 */ /* 0x000fe200087fe43f */
[----:B-1----:R-:W-:Y:S02]  /*0c20*/  IMAD.U32 R2, RZ, RZ, UR15 ;  /* 0x0000000fff027e24 */ /* 0x002fe4000f8e00ff */
[----:B------:R-:W-:-:S05]  /*0c30*/  IMAD.U32 R3, RZ, RZ, UR14 ;  /* 0x0000000eff037e24 */ /* 0x000fca000f8e00ff */
[----:B------:R-:W4:Y:S04]  /*0c40*/  @P3 LDG.E R6, desc[UR6][R2.64] ;  /* 0x0000000602063981 */ /* 0x000f28000c1e1900 */
[----:B-----5:R1:W5:Y:S02]  /*0c50*/  @P3 LDG.E R0, desc[UR6][R2.64+0x4] ;  /* 0x0000040602003981 */ /* 0x020364000c1e1900 */
[----:B-1----:R-:W-:Y:S01]  /*0c60*/  IMAD.U32 R2, RZ, RZ, UR8 ;  /* 0x00000008ff027e24 */ /* 0x002fe2000f8e00ff */
[----:B------:R-:W1:Y:S01]  /*0c70*/  S2UR UR14, SR_CTAID.X ;  /* 0x00000000000e79c3 */ /* 0x000e620000002500 */
[----:B------:R-:W-:Y:S01]  /*0c80*/  IMAD.U32 R3, RZ, RZ, UR5 ;  /* 0x00000005ff037e24 */ /* 0x000fe2000f8e00ff */
[----:B------:R-:W-:Y:S01]  /*0c90*/  UMOV UR22, URZ ;  /* 0x0000003f00167c82 */ /* 0x000fe20008000000 */
[----:B------:R-:W-:-:S03]  /*0ca0*/  @!UP3 ULDC.64 UR8, c[0x0][0x318] ;  /* 0x0000c6000008bab9 */ /* 0x000fc60000000a00 */
[----:B------:R-:W5:Y:S01]  /*0cb0*/  @!P2 LDG.E R4, desc[UR6][R2.64] ;  /* 0x000000060204a981 */ /* 0x000f62000c1e1900 */
        /* <DEDUP_REMOVED lines=10> */
[----:B--2---:R-:W-:Y:S02]  /*0d60*/  @P0 R2UR UR16, R5 ;  /* 0x00000000051002ca */ /* 0x004fe400000e0000 */
[----:B------:R-:W-:Y:S02]  /*0d70*/  ISETP.NE.U32.AND P0, PT, RZ, UR12, PT ;  /* 0x0000000cff007c0c */ /* 0x000fe4000bf05070 */
[----:B---3--:R-:W-:-:S02]  /*0d80*/  @P1 R2UR UR22, R7 ;  /* 0x00000000071612ca */ /* 0x008fc400000e0000 */
[----:B------:R-:W-:Y:S01]  /*0d90*/  ISETP.NE.AND.EX P0, PT, RZ, UR13, PT, P0 ;  /* 0x0000000dff007c0c */ /* 0x000fe2000bf05300 */
[----:B-1----:R-:W-:-:S10]  /*0da0*/  USHF.L.U32 UR12, UR14, 0x6, URZ ;  /* 0x000000060e0c7899 */ /* 0x002fd4000800063f */
        /* <DEDUP_REMOVED lines=11> */
.L_x_415:
[----:B------:R-:W1:Y:S01]  /*0e60*/  S2R R27, SR_TID.X ;  /* 0x00000000001b7919 */ /* 0x000e620000002100 */
[----:B------:R-:W-:Y:S02]  /*0e70*/  @!UP3 UIADD3 UR16, UR9, UR8, -UR22 ;  /* 0x000000080910b290 */ /* 0x000fe4000fffe816 */
[----:B------:R-:W-:Y:S01]  /*0e80*/  UIMAD UR8, UR11, UR58, UR12 ;  /* 0x0000003a0b0872a4 */ /* 0x000fe2000f8e020c */
[----:B------:R-:W2:Y:S01]  /*0e90*/  S2R R30, SR_TID.X ;  /* 0x00000000001e7919 */ /* 0x000ea20000002100 */
[----:B------:R-:W-:Y:S02]  /*0ea0*/  UISETP.GT.AND UP0, UPT, UR16, UR34, UPT ;  /* 0x000000221000728c */ /* 0x000fe4000bf04270 */
[----:B------:R-:W-:Y:S02]  /*0eb0*/  @UP2 UIADD3 UR38, UR10, -UR5, URZ ;  /* 0x800000050a262290 */ /* 0x000fe4000fffe03f */
[----:B------:R-:W-:Y:S02]  /*0ec0*/  IMAD.U32 R0, RZ, RZ, UR8 ;  /* 0x00000008ff007e24 */ /* 0x000fe4000f8e00ff */
[----:B------:R-:W-:-:S03]  /*0ed0*/  PLOP3.LUT P0, PT, PT, PT, UP0, 0x80, 0x0 ;  /* 0x000000000000781c */ /* 0x000fc60003f0f008 */
[----:B------:R-:W-:Y:S01]  /*0ee0*/  @!UP2 ULDC UR38, c[0x0][0x2c4] ;  /* 0x0000b1000026aab9 */ /* 0x000fe20000000800 */
[----:B-1----:R-:W-:-:S04]  /*0ef0*/  SHF.R.S32.HI R27, RZ, 0x1f, R27 ;  /* 0x0000001fff1b7819 */ /* 0x002fc8000001141b */
[----:B--2---:R-:W-:-:S04]  /*0f00*/  LEA.HI R27, R27, R30, RZ, 0x3 ;  /* 0x0000001e1b1b7211 */ /* 0x004fc800078f18ff */
[----:B------:R-:W-:-:S04]  /*0f10*/  SHF.R.S32.HI R27, RZ, 0x3, R27 ;  /* 0x00000003ff1b7819 */ /* 0x000fc8000001141b */
[----:B------:R-:W-:Y:S02]  /*0f20*/  IADD3 R20, P1, R27, UR8, RZ ;  /* 0x000000081b147c10 */ /* 0x000fe4000ff3e0ff */
[----:B------:R-:W-:-:S04]  /*0f30*/  SHF.R.S32.HI R24, RZ, 0x1f, R27 ;  /* 0x0000001fff187819 */ /* 0x000fc8000001141b */
[----:B------:R-:W-:Y:S01]  /*0f40*/  LEA.HI.X.SX32 R21, R0, R24, 0x1, P1 ;  /* 0x0000001800157211 */ /* 0x000fe200008f0eff */
[----:B------:R-:W-:Y:S06]  /*0f50*/  @!P0 BRA `(.L_x_416) ;  /* 0x0000009c00348947 */ /* 0x000fec0003800000 */
[----:B------:R-:W1:Y:S01]  /*0f60*/  LDC R6, c[0x0][0x278] ;  /* 0x00009e00ff067b82 */ /* 0x000e620000000800 */
[----:B------:R-:W-:Y:S01]  /*0f70*/  IABS R4, UR55 ;  /* 0x0000003700047c13 */ /* 0x000fe20008000000 */
[----:B------:R-:W-:Y:S01]  /*0f80*/  ULDC.64 UR10, c[0x0][0x488] ;  /* 0x00012200000a7ab9 */ /* 0x000fe20000000a00 */
[----:B------:R-:W-:Y:S02]  /*0f90*/  UISETP.NE.AND UP0, UPT, UR39, -0x1, UPT ;  /* 0xffffffff2700788c */ /* 0x000fe4000bf05270 */
[----:B------:R-:W-:Y:S02]  /*0fa0*/  UISETP.NE.AND UP1, UPT, UR5, -0x1, UPT ;  /* 0xffffffff0500788c */ /* 0x000fe4000bf25270 */
[----:B------:R-:W-:Y:S01]  /*0fb0*/  UIMAD.WIDE.U32 UR30, UR14, UR10, URZ ;  /* 0x0000000a0e1e72a5 */ /* 0x000fe2000f8e003f */
[----:B------:R-:W-:Y:S01]  /*0fc0*/  ULDC.64 UR8, c[0x0][0x228] ;  /* 0x00008a0000087ab9 */ /* 0x000fe20000000a00 */
[----:B------:R-:W-:Y:S02]  /*0fd0*/  ULDC UR57, c[0x0][0x2d4] ;  /* 0x0000b50000397ab9 */ /* 0x000fe40000000800 */
[----:B------:R-:W-:-:S02]  /*0fe0*/  UIMAD UR50, UR14, UR11, UR31 ;  /* 0x0000000b0e3272a4 */ /* 0x000fc4000f8e021f */
[----:B------:R-:W-:Y:S02]  /*0ff0*/  UIADD3 UR14, UR38, 0x3f, URZ ;  /* 0x0000003f260e7890 */ /* 0x000fe4000fffe03f */
[----:B------:R-:W-:Y:S02]  /*1000*/  UIMAD UR12, UR56, UR8, URZ ;  /* 0x00000008380c72a4 */ /* 0x000fe4000f8e023f */
[----:B------:R-:W-:Y:S01]  /*1010*/  USHF.L.U64.HI UR15, UR46, 0x7, UR56 ;  /* 0x000000072e0f7899 */ /* 0x000fe20008010238 */
[----:B------:R-:W-:Y:S01]  /*1020*/  ULDC.U8 UR21, c[0x0][0x480] ;  /* 0x0001200000157ab9 */ /* 0x000fe20000000000 */
[----:B------:R-:W-:Y:S01]  /*1030*/  ULDC.U8 UR20, c[0x0][0x3d8] ;  /* 0x0000f60000147ab9 */ /* 0x000fe20000000000 */
[----:B------:R-:W-:Y:S02]  /*1040*/  USHF.R.S32.HI UR19, URZ, 0x1f, UR14 ;  /* 0x0000001f3f137899 */ /* 0x000fe4000801140e */
[----:B------:R-:W-:Y:S01]  /*1050*/  @UP0 UIADD3 UR17, UR22, UR39, URZ ;  /* 0x0000002716110290 */ /* 0x000fe2000fffe03f */
[----:B-1----:R-:W-:Y:S01]  /*1060*/  IABS R5, R6 ;  /* 0x0000000600057213 */ /* 0x002fe20000000000 */
[----:B------:R-:W-:Y:S01]  /*1070*/  UIMAD.WIDE.U32 UR28, UR46, UR8, URZ ;  /* 0x000000082e1c72a5 */ /* 0x000fe2000f8e003f */
[----:B------:R-:W-:Y:S01]  /*1080*/  ISETP.NE.AND P3, PT, R6, RZ, PT ;  /* 0x000000ff0600720c */ /* 0x000fe20003f65270 */
[----:B------:R-:W-:Y:S01]  /*1090*/  UIMAD UR40, UR46, UR9, UR12 ;  /* 0x000000092e2872a4 */ /* 0x000fe2000f8e020c */
[----:B------:R-:W1:Y:S01]  /*10a0*/  I2F.RP R2, R5 ;  /* 0x0000000500027306 */ /* 0x000e620000209400 */
[----:B------:R-:W-:Y:S01]  /*10b0*/  @UP1 ULDC.64 UR10, c[0x0][0x420] ;  /* 0x00010800000a1ab9 */ /* 0x000fe20000000a00 */
[----:B------:R-:W-:-:S02]  /*10c0*/  USHF.R.S32.HI UR48, URZ, 0x1f, UR57 ;  /* 0x0000001f3f307899 */ /* 0x000fc40008011439 */
[----:B------:R-:W-:Y:S02]  /*10d0*/  UISETP.NE.AND UP4, UPT, UR21, URZ, UPT ;  /* 0x0000003f1500728c */ /* 0x000fe4000bf85270 */
[----:B------:R-:W-:Y:S01]  /*10e0*/  UISETP.NE.AND UP3, UPT, UR20, URZ, UPT ;  /* 0x0000003f1400728c */ /* 0x000fe2000bf65270 */
[----:B------:R-:W-:Y:S02]  /*10f0*/  @!UP1 ULDC.64 UR8, c[0x0][0x418] ;  /* 0x0001060000089ab9 */ /* 0x000fe40000000a00 */
[----:B------:R-:W-:Y:S01]  /*1100*/  @UP0 ULDC.64 UR20, c[0x0][0x248] ;  /* 0x0000920000140ab9 */ /* 0x000fe20000000a00 */
[----:B------:R-:W-:Y:S02]  /*1110*/  @UP1 UIMAD.WIDE.U32 UR44, UR5, UR10, URZ ;  /* 0x0000000a052c12a5 */ /* 0x000fe4000f8e003f */
[----:B------:R-:W-:Y:S02]  /*1120*/  USEL UR35, UR15, URZ, UP2 ;  /* 0x0000003f0f237287 */ /* 0x000fe40009000000 */
[----:B------:R-:W-:Y:S01]  /*1130*/  ULEA.HI UR32, UR19, UR14, URZ, 0x6 ;  /* 0x0000000e13207291 */ /* 0x000fe2000f8f303f */
[----:B-1----:R-:W1:Y:S01]  /*1140*/  MUFU.RCP R2, R2 ;  /* 0x0000000200027308 */ /* 0x002e620000001000 */
[----:B------:R-:W-:-:S02]  /*1150*/  @!UP1 UIMAD UR10, UR56, UR8, URZ ;  /* 0x00000008380a92a4 */ /* 0x000fc4000f8e023f */
[----:B------:R-:W-:Y:S02]  /*1160*/  @UP0 UIMAD.WIDE.U32 UR14, UR17, UR20, URZ ;  /* 0x00000014110e02a5 */ /* 0x000fe4000f8e003f */
[----:B------:R-:W-:Y:S02]  /*1170*/  @UP0 UIMAD UR47, UR17, UR21, URZ ;  /* 0x00000015112f02a4 */ /* 0x000fe4000f8e023f */
[----:B------:R-:W-:Y:S02]  /*1180*/  USHF.L.U32 UR13, UR46, 0x7, URZ ;  /* 0x000000072e0d7899 */ /* 0x000fe4000800063f */
[----:B------:R-:W-:Y:S01]  /*1190*/  UIMAD UR17, UR48, UR46, URZ ;  /* 0x0000002e301172a4 */ /* 0x000fe2000f8e023f */
[----:B------:R-:W-:Y:S01]  /*11a0*/  ULDC UR61, c[0x0][0x2dc] ;  /* 0x0000b700003d7ab9 */ /* 0x000fe20000000800 */
[----:B------:R-:W-:Y:S01]  /*11b0*/  ULDC UR60, c[0x0][0x270] ;  /* 0x00009c00003c7ab9 */ /* 0x000fe20000000800 */
[----:B------:R-:W-:Y:S02]  /*11c0*/  @UP1 UIMAD UR41, UR5, UR11, UR45 ;  /* 0x0000000b052912a4 */ /* 0x000fe4000f8e022d */
[----:B------:R-:W-:Y:S01]  /*11d0*/  @!UP1 UIMAD.WIDE.U32 UR36, UR46, UR8, URZ ;  /* 0x000000082e2492a5 */ /* 0x000fe2000f8e003f */
[----:B-1----:R-:W-:Y:S01]  /*11e0*/  VIADD R2, R2, 0xffffffe ;  /* 0x0ffffffe02027836 */ /* 0x002fe20000000000 */
[----:B------:R-:W-:Y:S01]  /*11f0*/  @!UP1 UIMAD UR43, UR46, UR9, UR10 ;  /* 0x000000092e2b92a4 */ /* 0x000fe2000f8e020a */
[----:B------:R-:W-:-:S02]  /*1200*/  ULDC.64 UR26, c[0x0][0x240] ;  /* 0x00009000001a7ab9 */ /* 0x000fc40000000a00 */
[----:B------:R-:W1:Y:S01]  /*1210*/  F2I.FTZ.U32.TRUNC.NTZ R3, R2 ;  /* 0x0000000200037305 */ /* 0x000e62000021f000 */
[----:B------:R-:W-:Y:S02]  /*1220*/  USEL UR33, UR13, URZ, UP2 ;  /* 0x0000003f0d217287 */ /* 0x000fe40009000000 */
[----:B------:R-:W-:Y:S02]  /*1230*/  UIMAD.WIDE UR8, UR61, UR60, URZ ;  /* 0x0000003c3d0872a5 */ /* 0x000fe4000f8e023f */
[----:B------:R-:W-:Y:S02]  /*1240*/  UIMAD.WIDE.U32 UR10, UR46, UR57, URZ ;  /* 0x000000392e0a72a5 */ /* 0x000fe4000f8e003f */
[----:B------:R-:W-:Y:S02]  /*1250*/  UIMAD UR17, UR56, UR57, UR17 ;  /* 0x00000039381172a4 */ /* 0x000fe4000f8e0211 */
[----:B------:R-:W-:Y:S02]  /*1260*/  UIMAD.WIDE.U32 UR12, UR5, UR26, URZ ;  /* 0x0000001a050c72a5 */ /* 0x000fe4000f8e003f */
[----:B------:R-:W-:-:S02]  /*1270*/  UIMAD UR31, UR5, UR27, URZ ;  /* 0x0000001b051f72a4 */ /* 0x000fc4000f8e023f */
[----:B------:R-:W-:Y:S01]  /*1280*/  UIADD3 UR40, UR29, UR40, URZ ;  /* 0x000000281d287290 */ /* 0x000fe2000fffe03f */
[--C-:B-1----:R-:W-:Y:S01]  /*1290*/  IMAD.MOV R0, RZ, RZ, -R3.reuse ;  /* 0x000000ffff007224 */ /* 0x102fe200078e0a03 */
[----:B------:R-:W-:Y:S01]  /*12a0*/  UIMAD UR19, UR9, UR10, URZ ;  /* 0x0000000a091372a4 */ /* 0x000fe2000f8e023f */
[----:B------:R-:W-:Y:S01]  /*12b0*/  IMAD.MOV.U32 R2, RZ, RZ, RZ ;  /* 0x000000ffff027224 */ /* 0x000fe200078e00ff */
[----:B------:R-:W-:Y:S01]  /*12c0*/  UIADD3 UR17, UR11, UR17, URZ ;  /* 0x000000110b117290 */ /* 0x000fe2000fffe03f */
[----:B------:R-:W-:Y:S01]  /*12d0*/  IMAD R0, R0, R5, RZ ;  /* 0x0000000500007224 */ /* 0x000fe200078e02ff */
[----:B------:R-:W-:Y:S02]  /*12e0*/  USEL UR42, UR28, UR12, !UP1 ;  /* 0x0000000c1c2a7287 */ /* 0x000fe4000c800000 */
[----:B------:R-:W-:Y:S01]  /*12f0*/  @UP1 UIADD3 UR40, UR13, UR31, URZ ;  /* 0x0000001f0d281290 */ /* 0x000fe2000fffe03f */
[----:B------:R-:W-:Y:S01]  /*1300*/  IMAD.HI.U32 R0, R3, R0, R2 ;  /* 0x0000000003007227 */ /* 0x000fe200078e0002 */
[----:B------:R-:W-:Y:S01]  /*1310*/  MOV R2, R4 ;  /* 0x0000000400027202 */ /* 0x000fe20000000f00 */
[----:B------:R-:W-:-:S02]  /*1320*/  UIMAD.WIDE.U32 UR12, UR8, UR10, URZ ;  /* 0x0000000a080c72a5 */ /* 0x000fc4000f8e003f */
[----:B------:R-:W-:Y:S02]  /*1330*/  UIMAD.WIDE.U32 UR10, UR8, UR5, URZ ;  /* 0x00000005080a72a5 */ /* 0x000fe4000f8e003f */
[----:B------:R-:W-:Y:S01]  /*1340*/  IMAD.HI.U32 R0, R0, R2, RZ ;  /* 0x0000000200007227 */ /* 0x000fe200078e00ff */
[----:B------:R-:W-:Y:S02]  /*1350*/  UIMAD UR17, UR8, UR17, UR19 ;  /* 0x00000011081172a4 */ /* 0x000fe4000f8e0213 */
[----:B------:R-:W-:Y:S01]  /*1360*/  ULOP3.LUT UR19, UR32, 0xffffffc0, URZ, 0xc0, !UPT ;  /* 0xffffffc020137892 */ /* 0x000fe2000f8ec03f */
[----:B------:R-:W-:Y:S01]  /*1370*/  IMAD.MOV R3, RZ, RZ, -R0 ;  /* 0x000000ffff037224 */ /* 0x000fe200078e0a00 */
[----:B------:R-:W-:Y:S02]  /*1380*/  USEL UR54, UR12, UR10, !UP1 ;  /* 0x0000000a0c367287 */ /* 0x000fe4000c800000 */
[----:B------:R-:W-:Y:S01]  /*1390*/  UIMAD UR12, UR9, UR5, URZ ;  /* 0x00000005090c72a4 */ /* 0x000fe2000f8e023f */
[----:B------:R-:W-:Y:S01]  /*13a0*/  IMAD R2, R5, R3, R2 ;  /* 0x0000000305027224 */ /* 0x000fe200078e0202 */
[----:B------:R-:W-:-:S02]  /*13b0*/  UIADD3 UR10, UR19, -0x40, URZ ;  /* 0xffffffc0130a7890 */ /* 0x000fc4000fffe03f */
[----:B------:R-:W-:Y:S02]  /*13c0*/  UIADD3 UR48, UR13, UR17, URZ ;  /* 0x000000110d307290 */ /* 0x000fe4000fffe03f */
[----:B------:R-:W-:Y:S01]  /*13d0*/  ISETP.GT.U32.AND P1, PT, R5, R2, PT ;  /* 0x000000020500720c */ /* 0x000fe20003f24070 */
[----:B------:R-:W-:Y:S02]  /*13e0*/  @UP1 UIADD3 UR48, UR11, UR12, URZ ;  /* 0x0000000c0b301290 */ /* 0x000fe4000fffe03f */
[----:B------:R-:W-:Y:S02]  /*13f0*/  USHF.R.S32.HI UR31, URZ, 0x1f, UR10 ;  /* 0x0000001f3f1f7899 */ /* 0x000fe4000801140a */
[----:B------:R-:W-:Y:S02]  /*1400*/  UIADD3 UR11, UP2, UR10, UR33, URZ ;  /* 0x000000210a0b7290 */ /* 0x000fe4000ff5e03f */
[----:B------:R-:W-:Y:S02]  /*1410*/  @UP0 UIADD3 UR23, UR22, UR39, URZ ;  /* 0x0000002716170290 */ /* 0x000fe4000fffe03f */
[----:B------:R-:W-:-:S02]  /*1420*/  UIADD3.X UR17, UR31, UR35, URZ, UP2, !UPT ;  /* 0x000000231f117290 */ /* 0x000fc400097fe43f */
[----:B------:R-:W-:Y:S02]  /*1430*/  UIMAD UR9, UR9, UR11, URZ ;  /* 0x0000000b090972a4 */ /* 0x000fe4000f8e023f */
[----:B------:R-:W-:Y:S01]  /*1440*/  @!P1 IMAD.IADD R2, R2, 0x1, -R5 ;  /* 0x0000000102029824 */ /* 0x000fe200078e0a05 */
[----:B------:R-:W-:Y:S01]  /*1450*/  @!P1 IADD3 R0, R0, 0x1, RZ ;  /* 0x0000000100009810 */ /* 0x000fe20007ffe0ff */
[----:B------:R-:W-:Y:S01]  /*1460*/  ULDC UR33, c[0x0][0x2c4] ;  /* 0x0000b10000217ab9 */ /* 0x000fe20000000800 */
[----:B------:R-:W-:Y:S01]  /*1470*/  PLOP3.LUT P1, PT, PT, PT, UP0, 0x80, 0x0 ;  /* 0x000000000000781c */ /* 0x000fe20003f2f008 */
[----:B------:R-:W-:Y:S01]  /*1480*/  UIMAD UR19, UR8, UR17, UR9 ;  /* 0x00000011081372a4 */ /* 0x000fe2000f8e0209 */
[----:B------:R-:W-:Y:S01]  /*1490*/  ISETP.GE.U32.AND P0, PT, R2, R5, PT ;  /* 0x000000050200720c */ /* 0x000fe20003f06070 */
[----:B------:R-:W-:Y:S01]  /*14a0*/  @UP0 ULDC.64 UR24, c[0x0][0x250] ;  /* 0x0000940000180ab9 */ /* 0x000fe20000000a00 */
[----:B------:R-:W-:Y:S01]  /*14b0*/  LOP3.LUT R2, R6, UR55, RZ, 0x3c, !PT ;  /* 0x0000003706027c12 */ /* 0x000fe2000f8e3cff */
[----:B------:R-:W-:-:S02]  /*14c0*/  @UP3 UIMAD UR17, UR46, UR33, URZ ;  /* 0x000000212e1132a4 */ /* 0x000fc4000f8e023f */
[----:B------:R-:W-:Y:S01]  /*14d0*/  @UP0 UIMAD.WIDE.U32 UR12, UR23, UR24, URZ ;  /* 0x00000018170c02a5 */ /* 0x000fe2000f8e003f */
[----:B------:R-:W-:Y:S01]  /*14e0*/  ISETP.GE.AND P2, PT, R2, RZ, PT ;  /* 0x000000ff0200720c */ /* 0x000fe20003f46270 */
[----:B------:R-:W-:Y:S02]  /*14f0*/  @UP0 UIMAD UR23, UR23, UR25, URZ ;  /* 0x00000019171702a4 */ /* 0x000fe4000f8e023f */
[----:B------:R-:W-:Y:S02]  /*1500*/  UIMAD.WIDE.U32 UR28, UR8, UR11, URZ ;  /* 0x0000000b081c72a5 */ /* 0x000fe4000f8e003f */
[----:B------:R-:W-:Y:S02]  /*1510*/  @UP3 USEL UR11, UR17, UR5, !UP1 ;  /* 0x00000005110b3287 */ /* 0x000fe4000c800000 */
[----:B------:R-:W-:Y:S01]  /*1520*/  @P0 VIADD R0, R0, 0x1 ;  /* 0x0000000100000836 */ /* 0x000fe20000000000 */
[----:B------:R-:W-:Y:S01]  /*1530*/  @!UP3 UIMAD UR9, UR46, UR60, UR55 ;  /* 0x0000003c2e09b2a4 */ /* 0x000fe2000f8e0237 */
[----:B------:R-:W-:Y:S01]  /*1540*/  PLOP3.LUT P0, PT, PT, PT, UP3, 0x80, 0x0 ;  /* 0x000000000000781c */ /* 0x000fe20003f0f038 */
[----:B------:R-:W-:Y:S01]  /*1550*/  UIMAD UR49, UR55, UR61, URZ ;  /* 0x0000003d373172a4 */ /* 0x000fe2000f8e023f */
[----:B------:R-:W-:Y:S01]  /*1560*/  IMAD.MOV.U32 R16, RZ, RZ, R0 ;  /* 0x000000ffff107224 */ /* 0x000fe200078e0000 */
[----:B------:R-:W-:Y:S01]  /*1570*/  @UP3 ULDC UR8, c[0x0][0x2e4] ;  /* 0x0000b90000083ab9 */ /* 0x000fe20000000800 */
[----:B------:R-:W-:-:S02]  /*1580*/  USEL UR53, UR30, URZ, UP4 ;  /* 0x0000003f1e357287 */ /* 0x000fc4000a000000 */
[----:B------:R-:W-:Y:S01]  /*1590*/  @!UP1 UIADD3 UR41, UR37, UR43, URZ ;  /* 0x0000002b25299290 */ /* 0x000fe2000fffe03f */
[----:B------:R-:W-:Y:S01]  /*15a0*/  @!P2 IADD3 R16, -R16, RZ, RZ ;  /* 0x000000ff1010a210 */ /* 0x000fe20007ffe1ff */
[----:B------:R-:W-:Y:S01]  /*15b0*/  @UP3 UIMAD UR30, UR55, UR8, UR11 ;  /* 0x00000008371e32a4 */ /* 0x000fe2000f8e020b */
[----:B------:R-:W-:Y:S01]  /*15c0*/  @!P3 LOP3.LUT R16, RZ, R6, RZ, 0x33, !PT ;  /* 0x00000006ff10b212 */ /* 0x000fe200078e33ff */
[----:B------:R-:W-:Y:S02]  /*15d0*/  USHF.R.S32.HI UR43, URZ, 0x6, UR32 ;  /* 0x000000063f2b7899 */ /* 0x000fe40008011420 */
[----:B------:R-:W-:Y:S02]  /*15e0*/  @UP0 UIADD3 UR35, UR13, UR23, URZ ;  /* 0x000000170d230290 */ /* 0x000fe4000fffe03f */
[----:B------:R-:W-:Y:S02]  /*15f0*/  USEL UR51, UR50, URZ, UP4 ;  /* 0x0000003f32337287 */ /* 0x000fe4000a000000 */
[----:B------:R-:W-:-:S02]  /*1600*/  @!UP3 UIMAD UR30, UR9, UR33, URZ ;  /* 0x00000021091eb2a4 */ /* 0x000fc4000f8e023f */
[----:B------:R-:W-:Y:S02]  /*1610*/  USHF.R.S32.HI UR52, URZ, 0x1f, UR49 ;  /* 0x0000001f3f347899 */ /* 0x000fe40008011431 */
        /* <DEDUP_REMOVED lines=17> */
.L_x_417:
        /* <DEDUP_REMOVED lines=13> */
.L_x_418:
        /* <DEDUP_REMOVED lines=11> */
.L_x_419:
[----:B------:R-:W-:-:S04]  /*18b0*/  UIMAD UR5, UR46, UR60, UR55 ;  /* 0x0000003c2e0572a4 */ /* 0x000fc8000f8e0237 */
[----:B------:R-:W-:-:S12]  /*18c0*/  UIMAD UR5, UR5, UR57, URZ ;  /* 0x00000039050572a4 */ /* 0x000fd8000f8e023f */
.L_x_420:
[----:B------:R-:W2:Y:S01]  /*18d0*/  LDL R4, [R1+0x20] ;  /* 0x0000200001047983 */ /* 0x000ea20000100800 */
[----:B------:R-:W1:Y:S01]  /*18e0*/  LDC.64 R8, c[0x0][0x420] ;  /* 0x00010800ff087b82 */ /* 0x000e620000000a00 */
[----:B------:R-:W-:Y:S01]  /*18f0*/  UIMAD UR9, UR61, UR60, URZ ;  /* 0x0000003c3d0972a4 */ /* 0x000fe2000f8e023f */
[--C-:B------:R-:W-:Y:S01]  /*1900*/  SHF.R.S32.HI R243, RZ, 0x1f, R242.reuse ;  /* 0x0000001ffff37819 */ /* 0x100fe200000114f2 */
[----:B------:R-:W3:Y:S01]  /*1910*/  S2R R26, SR_TID.X ;  /* 0x00000000001a7919 */ /* 0x000ee20000002100 */
[C---:B------:R-:W-:Y:S01]  /*1920*/  IADD3 R2, P0, R242.reuse, UR15, RZ ;  /* 0x0000000ff2027c10 */ /* 0x040fe2000ff1e0ff */
[----:B------:R-:W-:Y:S01]  /*1930*/  UIADD3 UR37, UR10, UR5, URZ ;  /* 0x000000050a257290 */ /* 0x000fe2000fffe03f */
[----:B------:R-:W-:Y:S01]  /*1940*/  BSSY B1, `(.L_x_416) ;  /* 0x000092e000017945 */ /* 0x000fe20003800000 */
[----:B------:R-:W-:Y:S01]  /*1950*/  USHF.L.U32 UR5, UR9, 0x6, URZ ;  /* 0x0000000609057899 */ /* 0x000fe2000800063f */
[----:B------:R-:W-:Y:S01]  /*1960*/  IADD3.X R3, R243, UR41, RZ, P0, !PT ;  /* 0x00000029f3037c10 */ /* 0x000fe200087fe4ff */
[----:B------:R-:W-:Y:S01]  /*1970*/  UIADD3 UR14, -UR16, UR38, UR34 ;  /* 0x00000026100e7290 */ /* 0x000fe2000fffe122 */
[----:B------:R-:W-:Y:S01]  /*1980*/  IADD3 R12, P0, R27, UR10, RZ ;  /* 0x0000000a1b0c7c10 */ /* 0x000fe2000ff1e0ff */
[----:B------:R-:W-:Y:S01]  /*1990*/  ULDC UR44, c[0x0][0x398] ;  /* 0x0000e600002c7ab9 */ /* 0x000fe20000000800 */
[----:B------:R-:W-:Y:S01]  /*19a0*/  UIADD3 UR17, UP2, UP1, UR28, UR5, UR49 ;  /* 0x000000051c117290 */ /* 0x000fe2000f95e031 */
[----:B------:R-:W-:Y:S01]  /*19b0*/  VIADD R250, R242, 0x40 ;  /* 0x00000040f2fa7836 */ /* 0x000fe20000000000 */
[----:B------:R-:W-:Y:S01]  /*19c0*/  USHF.R.S32.HI UR11, URZ, 0x1f, UR5 ;  /* 0x0000001f3f0b7899 */ /* 0x000fe20008011405 */
[----:B------:R-:W-:Y:S01]  /*19d0*/  IADD3.X R13, R24, UR31, RZ, P0, !PT ;  /* 0x0000001f180d7c10 */ /* 0x000fe200087fe4ff */
[----:B------:R-:W-:Y:S01]  /*19e0*/  UIADD3 UR5, UR14, -UR44, URZ ;  /* 0x8000002c0e057290 */ /* 0x000fe2000fffe03f */
[----:B------:R-:W-:Y:S01]  /*19f0*/  IMAD.WIDE.U32 R6, R12, UR26, R242 ;  /* 0x0000001a0c067c25 */ /* 0x000fe2000f8e00f2 */
[----:B------:R-:W-:-:S02]  /*1a00*/  UIADD3 UR36, UR10, UR30, URZ ;  /* 0x0000001e0a247290 */ /* 0x000fc4000fffe03f */
[----:B------:R-:W-:Y:S01]  /*1a10*/  USHF.R.S32.HI UR45, URZ, 0x1f, UR55 ;  /* 0x0000001f3f2d7899 */ /* 0x000fe20008011437 */
[----:B------:R-:W-:Y:S01]  /*1a20*/  IMAD R5, R13, UR26, RZ ;  /* 0x0000001a0d057c24 */ /* 0x000fe2000f8e02ff */
[----:B------:R-:W-:Y:S01]  /*1a30*/  ULDC.64 UR12, c[0x0][0x428] ;  /* 0x00010a00000c7ab9 */ /* 0x000fe20000000a00 */
[----:B------:R-:W-:Y:S01]  /*1a40*/  IADD3 R6, P2, R6, UR42, RZ ;  /* 0x0000002a06067c10 */ /* 0x000fe2000ff5e0ff */
[C---:B-1----:R-:W-:Y:S01]  /*1a50*/  IMAD R0, R8.reuse, UR31, RZ ;  /* 0x0000001f08007c24 */ /* 0x042fe2000f8e02ff */
[----:B------:R-:W-:Y:S01]  /*1a60*/  UIMAD UR19, UR45, UR12, URZ ;  /* 0x0000000c2d1372a4 */ /* 0x000fe2000f8e023f */
[----:B------:R-:W-:Y:S01]  /*1a70*/  IMAD.WIDE.U32 R2, R8, UR10, R2 ;  /* 0x0000000a08027c25 */ /* 0x000fe2000f8e0002 */
[----:B------:R-:W-:Y:S01]  /*1a80*/  ULDC.64 UR28, c[0x0][0x258] ;  /* 0x00009600001c7ab9 */ /* 0x000fe20000000a00 */
[----:B------:R-:W-:Y:S01]  /*1a90*/  ULDC.64 UR60, c[0x0][0x2b0] ;  /* 0x0000ac00003c7ab9 */ /* 0x000fe20000000a00 */
[----:B------:R-:W-:Y:S01]  /*1aa0*/  UIMAD UR19, UR55, UR13, UR19 ;  /* 0x0000000d371372a4 */ /* 0x000fe2000f8e0213 */
[----:B------:R-:W-:Y:S01]  /*1ab0*/  IMAD R0, R9, UR10, R0 ;  /* 0x0000000a09007c24 */ /* 0x000fe2000f8e0200 */
[----:B------:R-:W-:Y:S01]  /*1ac0*/  UIADD3.X UR10, UR50, UR11, UR52, UP2, UP1 ;  /* 0x0000000b320a7290 */ /* 0x000fe200097e2434 */
[----:B------:R-:W-:Y:S01]  /*1ad0*/  IMAD.U32 R15, RZ, RZ, UR12 ;  /* 0x0000000cff0f7e24 */ /* 0x000fe2000f8e00ff */
[----:B------:R-:W-:Y:S01]  /*1ae0*/  UIADD3 UR11, UP2, UP1, UR53, UR17, UR54 ;  /* 0x00000011350b7290 */ /* 0x000fe2000f95e036 */
[----:B------:R-:W-:Y:S01]  /*1af0*/  IMAD.IADD R3, R3, 0x1, R0 ;  /* 0x0000000103037824 */ /* 0x000fe200078e0200 */
[----:B---3--:R-:W-:Y:S01]  /*1b00*/  SHF.R.S32.HI R25, RZ, 0x1f, R26 ;  /* 0x0000001fff197819 */ /* 0x008fe2000001141a */
[----:B------:R-:W-:Y:S01]  /*1b10*/  USHF.R.S32.HI UR17, URZ, 0x1f, UR5 ;  /* 0x0000001f3f117899 */ /* 0x000fe20008011405 */
[----:B------:R-:W-:Y:S01]  /*1b20*/  IMAD R18, R12, UR27, R5 ;  /* 0x0000001b0c127c24 */ /* 0x000fe2000f8e0205 */
[----:B------:R-:W-:Y:S01]  /*1b30*/  ULDC.64 UR12, c[0x0][0x400] ;  /* 0x00010000000c7ab9 */ /* 0x000fe20000000a00 */
[----:B------:R-:W-:Y:S01]  /*1b40*/  LEA.HI R0, R25, R26, RZ, 0x5 ;  /* 0x0000001a19007211 */ /* 0x000fe200078f28ff */
[----:B------:R-:W-:Y:S01]  /*1b50*/  ULEA.HI UR17, UR17, UR5, URZ, 0x6 ;  /* 0x0000000511117291 */ /* 0x000fe2000f8f303f */
[----:B------:R-:W-:Y:S01]  /*1b60*/  IMAD.WIDE.U32 R2, R15, UR55, R2 ;  /* 0x000000370f027c25 */ /* 0x000fe2000f8e0002 */
[----:B------:R-:W-:Y:S01]  /*1b70*/  IADD3.X R7, R7, UR40, R18, P2, !PT ;  /* 0x0000002807077c10 */ /* 0x000fe200097fe412 */
[----:B------:R-:W-:Y:S01]  /*1b80*/  ULDC.64 UR30, c[0x0][0x3e0] ;  /* 0x0000f800001e7ab9 */ /* 0x000fe20000000a00 */
[----:B------:R-:W-:Y:S01]  /*1b90*/  SHF.R.S32.HI R0, RZ, 0x5, R0 ;  /* 0x00000005ff007819 */ /* 0x000fe20000011400 */
[----:B------:R-:W-:Y:S01]  /*1ba0*/  USHF.R.S32.HI UR17, URZ, 0x6, UR17 ;  /* 0x000000063f117899 */ /* 0x000fe20008011411 */
[----:B------:R-:W-:Y:S01]  /*1bb0*/  MOV R17, UR28 ;  /* 0x0000001c00117c02 */ /* 0x000fe20008000f00 */
[----:B------:R-:W-:Y:S01]  /*1bc0*/  VIADD R5, R3, UR19 ;  /* 0x0000001303057c36 */ /* 0x000fe20008000000 */
[----:B------:R-:W-:Y:S01]  /*1bd0*/  UIADD3 UR8, UR43, -0x1, URZ ;  /* 0xffffffff2b087890 */ /* 0x000fe2000fffe03f */
[----:B------:R-:W-:-:S02]  /*1be0*/  VIADD R251, R242, 0x80 ;  /* 0x00000080f2fb7836 */ /* 0x000fc40000000000 */
[----:B------:R-:W-:-:S04]  /*1bf0*/  IMAD.WIDE.U32 R10, R17, UR55, R6 ;  /* 0x00000037110a7c25 */ /* 0x000fc8000f8e0006 */
[----:B--2---:R-:W-:Y:S01]  /*1c00*/  IMAD R0, R0, UR9, R4 ;  /* 0x0000000900007c24 */ /* 0x004fe2000f8e0204 */
[----:B------:R-:W-:Y:S02]  /*1c10*/  UIADD3.X UR9, UR51, UR10, UR48, UP2, UP1 ;  /* 0x0000000a33097290 */ /* 0x000fe400097e2430 */
[----:B------:R-:W-:Y:S02]  /*1c20*/  UISETP.LT.AND UP1, UPT, URZ, UR17, UPT ;  /* 0x000000113f00728c */ /* 0x000fe4000bf21270 */
[C---:B------:R-:W-:Y:S02]  /*1c30*/  IADD3 R4, P0, R0.reuse, UR11, RZ ;  /* 0x0000000b00047c10 */ /* 0x040fe4000ff1e0ff */
[----:B------:R-:W-:Y:S02]  /*1c40*/  USEL UR17, URZ, UR17, !UP1 ;  /* 0x000000113f117287 */ /* 0x000fe4000c800000 */
[----:B------:R-:W-:Y:S01]  /*1c50*/  LEA.HI.X.SX32 R0, R0, UR9, 0x1, P0 ;  /* 0x0000000900007c11 */ /* 0x000fe200080f0eff */
[----:B------:R-:W-:Y:S01]  /*1c60*/  UIMAD UR9, UR45, UR28, URZ ;  /* 0x0000001c2d0972a4 */ /* 0x000fe2000f8e023f */
[----:B------:R-:W-:Y:S01]  /*1c70*/  LEA R232, P0, R4, UR12, 0x2 ;  /* 0x0000000c04e87c11 */ /* 0x000fe2000f8010ff */
[----:B------:R-:W-:Y:S01]  /*1c80*/  UISETP.GT.AND UP1, UPT, UR43, UR17, UPT ;  /* 0x000000112b00728c */ /* 0x000fe2000bf24270 */
[----:B------:R-:W-:-:S02]  /*1c90*/  ULDC.64 UR44, c[0x0][0x478] ;  /* 0x00011e00002c7ab9 */ /* 0x000fc40000000a00 */
[----:B------:R-:W-:Y:S01]  /*1ca0*/  LEA.HI.X R233, R4, UR13, R0, 0x2, P0 ;  /* 0x0000000d04e97c11 */ /* 0x000fe200080f1400 */
[----:B------:R-:W-:Y:S01]  /*1cb0*/  IMAD.MOV.U32 R4, RZ, RZ, R2 ;  /* 0x000000ffff047224 */ /* 0x000fe200078e0002 */
[----:B------:R-:W-:Y:S01]  /*1cc0*/  UIMAD.WIDE UR10, UR37, 0x4, UR44 ;  /* 0x00000004250a78a5 */ /* 0x000fe2000f8e022c */
[----:B------:R-:W-:Y:S01]  /*1cd0*/  PLOP3.LUT P0, PT, PT, PT, UP1, 0x80, 0x0 ;  /* 0x000000000000781c */ /* 0x000fe20003f0f018 */
[-C--:B------:R-:W-:Y:S01]  /*1ce0*/  IMAD R0, R24, R8.reuse, RZ ;  /* 0x0000000818007224 */ /* 0x080fe200078e02ff */
[----:B------:R-:W-:Y:S01]  /*1cf0*/  UIMAD UR9, UR55, UR29, UR9 ;  /* 0x0000001d370972a4 */ /* 0x000fe2000f8e0209 */
[C---:B------:R-:W-:Y:S01]  /*1d00*/  IMAD.WIDE.U32 R4, R27.reuse, R8, R4 ;  /* 0x000000081b047225 */ /* 0x040fe200078e0004 */
[----:B------:R-:W-:Y:S01]  /*1d10*/  UIMAD.WIDE UR36, UR36, 0x4, UR60 ;  /* 0x00000004242478a5 */ /* 0x000fe2000f8e023c */
[----:B------:R-:W-:Y:S02]  /*1d20*/  ULDC.64 UR28, c[0x0][0x210] ;  /* 0x00008400001c7ab9 */ /* 0x000fe40000000a00 */
[----:B------:R-:W-:Y:S01]  /*1d30*/  IMAD R0, R27, R9, R0 ;  /* 0x000000091b007224 */ /* 0x000fe200078e0200 */
[----:B------:R-:W-:Y:S01]  /*1d40*/  LEA R238, P3, R10, UR28, 0x1 ;  /* 0x0000001c0aee7c11 */ /* 0x000fe2000f8608ff */
[----:B------:R-:W-:Y:S01]  /*1d50*/  UMOV UR13, UR11 ;  /* 0x0000000b000d7c82 */ /* 0x000fe20008000000 */
[----:B------:R-:W-:Y:S01]  /*1d60*/  LEA R239, P2, R4, UR30, 0x1 ;  /* 0x0000001e04ef7c11 */ /* 0x000fe2000f8408ff */
[----:B------:R-:W-:Y:S01]  /*1d70*/  IMAD.IADD R14, R5, 0x1, R0 ;  /* 0x00000001050e7824 */ /* 0x000fe200078e0200 */
[----:B------:R-:W-:Y:S01]  /*1d80*/  IADD3 R19, R11, UR9, RZ ;  /* 0x000000090b137c10 */ /* 0x000fe2000fffe0ff */
[----:B------:R-:W-:Y:S01]  /*1d90*/  UMOV UR14, UR10 ;  /* 0x0000000a000e7c82 */ /* 0x000fe20008000000 */
[----:B------:R-:W-:Y:S01]  /*1da0*/  UMOV UR12, UR36 ;  /* 0x00000024000c7c82 */ /* 0x000fe20008000000 */
[----:B------:R-:W-:Y:S01]  /*1db0*/  UMOV UR11, UR37 ;  /* 0x00000025000b7c82 */ /* 0x000fe20008000000 */
[----:B------:R-:W-:-:S02]  /*1dc0*/  LEA.HI.X R240, R10, UR29, R19, 0x1, P3 ;  /* 0x0000001d0af07c11 */ /* 0x000fc400098f0c13 */
        /* <DEDUP_REMOVED lines=21> */
.L_x_422:
        /* <DEDUP_REMOVED lines=20> */
.L_x_423:
        /* <DEDUP_REMOVED lines=8> */
[C---:B------:R-:W-:Y:S02]  /*20e0*/  ISETP.GE.AND P5, PT, R27.reuse, UR16, PT ;  /* 0x000000101b007c0c */ /* 0x040fe4000bfa6270 */
        /* <DEDUP_REMOVED lines=29> */
.L_x_425:
[----:B------:R-:W-:Y:S05]  /*22c0*/  BSYNC B0 ;  /* 0x0000000000007941 */ /* 0x000fea0003800000 */
.L_x_424:
        /* <DEDUP_REMOVED lines=21> */
.L_x_427:
[----:B------:R-:W-:Y:S05]  /*2420*/  BSYNC B0 ;  /* 0x0000000000007941 */ /* 0x000fea0003800000 */
.L_x_426:
        /* <DEDUP_REMOVED lines=34> */
.L_x_429:
[----:B------:R-:W-:Y:S05]  /*2650*/  BSYNC B0 ;  /* 0x0000000000007941 */ /* 0x000fea0003800000 */
.L_x_428:
        /* <DEDUP_REMOVED lines=9> */
[----:B------:R-:W-:-:S03]  /*26f0*/  ISETP.GE.AND P0, PT, R251, UR5, PT ;  /* 0x00000005fb007c0c */ /* 0x000fc6000bf06270 */
[----:B------:R-:W-:-:S04]  /*2700*/  IMAD R2, R2, UR8, RZ ;  /* 0x0000000802027c24 */ /* 0x000fc8000f8e02ff */
[----:B------:R-:W-:Y:S01]  /*2710*/  IMAD R0, R0, UR9, R2 ;  /* 0x0000000900007c24 */ /* 0x000fe2000f8e0202 */
[----:B------:R-:W-:-:S03]  /*2720*/  LEA R2, P3, R4, UR10, 0x1 ;  /* 0x0000000a04027c11 */ /* 0x000fc6000f8608ff */
        /* <DEDUP_REMOVED lines=9> */
.L_x_421:
        /* <DEDUP_REMOVED lines=21> */
[----:B------:R-:W-:Y:S01]  /*2910*/  UMOV UR37, UR41 ;  /* 0x0000002900257c82 */ /* 0x000fe20008000000 */
[----:B------:R-:W-:Y:S01]  /*2920*/  ULDC UR10, c[0x0][0x2d0] ;  /* 0x0000b400000a7ab9 */ /* 0x000fe20000000800 */
[-C--:B------:R-:W-:Y:S01]  /*2930*/  IMAD R0, R9, R12.reuse, R0 ;  /* 0x0000000c09007224 */ /* 0x080fe200078e0200 */
[----:B------:R-:W-:Y:S01]  /*2940*/  ISETP.GE.AND P4, PT, R242, UR10, PT ;  /* 0x0000000af2007c0c */ /* 0x000fe2000bf86270 */
[----:B------:R-:W-:Y:S01]  /*2950*/  IMAD.WIDE.U32 R2, R8, R12, UR36 ;  /* 0x0000002408027e25 */ /* 0x000fe2000f8e000c */
[----:B------:R-:W-:Y:S02]  /*2960*/  ISETP.GE.AND P3, PT, R250, UR10, PT ;  /* 0x0000000afa007c0c */ /* 0x000fe4000bf66270 */
[----:B------:R-:W-:Y:S01]  /*2970*/  ISETP.GE.AND P2, PT, R251, UR10, PT ;  /* 0x0000000afb007c0c */ /* 0x000fe2000bf46270 */
[----:B------:R-:W-:Y:S01]  /*2980*/  IMAD.IADD R3, R3, 0x1, R0 ;  /* 0x0000000103037824 */ /* 0x000fe200078e0200 */
[----:B------:R-:W-:Y:S01]  /*2990*/  ISETP.GE.AND P1, PT, R252, UR10, PT ;  /* 0x0000000afc007c0c */ /* 0x000fe2000bf26270 */
[----:B------:R-:W-:-:S04]  /*29a0*/  IMAD.WIDE.U32 R6, R15, UR55, R2 ;  /* 0x000000370f067c25 */ /* 0x000fc8000f8e0002 */
[----:B------:R-:W-:Y:S02]  /*29b0*/  VIADD R0, R7, UR19 ;  /* 0x0000001307007c36 */ /* 0x000fe40008000000 */
[----:B------:R-:W-:Y:S01]  /*29c0*/  @!P4 MOV R7, R241 ;  /* 0x000000f10007c202 */ /* 0x000fe20000000f00 */
[----:B------:R3:W-:Y:S01]  /*29d0*/  @P4 STS.128 [R236+0x10000], RZ ;  /* 0x010000ffec004388 */ /* 0x0007e20000000c00 */
[----:B--2---:R-:W-:-:S03]  /*29e0*/  IMAD.WIDE R2, R242, 0x2, R28 ;  /* 0x00000002f2027825 */ /* 0x004fc600078e021c */
        /* <DEDUP_REMOVED lines=23> */
.L_x_432:
[----:B------:R-:W-:Y:S05]  /*2b60*/  BSYNC B0 ;  /* 0x0000000000007941 */ /* 0x000fea0003800000 */
.L_x_431:
        /* <DEDUP_REMOVED lines=10> */
[----:B---3--:R-:W-:Y:S01]  /*2c10*/  IMAD.WIDE.U32 R6, R8, 0x20, RZ ;  /* 0x0000002008067825 */ /* 0x008fe200078e00ff */
[----:B------:R-:W-:Y:S02]  /*2c20*/  ISETP.GE.AND P2, PT, R242, UR10, PT ;  /* 0x0000000af2007c0c */ /* 0x000fe4000bf46270 */
[----:B------:R-:W-:Y:S01]  /*2c30*/  ISETP.GE.AND P4, PT, R250, UR10, PT ;  /* 0x0000000afa007c0c */ /* 0x000fe2000bf86270 */
[----:B--2---:R-:W-:Y:S01]  /*2c40*/  IMAD.SHL.U32 R2, R9, 0x20, RZ ;  /* 0x0000002009027824 */ /* 0x004fe200078e00ff */
        /* <DEDUP_REMOVED lines=13> */
[----:B------:R2:W-:Y:S04]  /*2d20*/  @P4 STS.128 [R236+0x13000], RZ ;  /* 0x013000ffec004388 */ /* 0x0005e80000000c00 */
[----:B------:R-:W-:Y:S01]  /*2d30*/  @!PT LDS RZ, [RZ] ;  /* 0x00000000fffff984 */ /* 0x000fe20000000800 */
[----:B------:R-:W-:Y:S01]  /*2d40*/  @!PT LDS RZ, [RZ] ;  /* 0x00000000fffff984 */ /* 0x000fe20000000800 */
[----:B------:R-:W-:Y:S01]  /*2d50*/  @!PT LDS RZ, [RZ] ;  /* 0x00000000fffff984 */ /* 0x000fe20000000800 */
[----:B------:R2:W-:Y:S04]  /*2d60*/  @!P4 LDGSTS.E.BYPASS.LTC128B.128 [R236+0x13000], desc[UR6][R4.64+0x80] ;  /* 0x1300008004eccfae */ /* 0x0005e8000b901d46 */
[----:B------:R2:W-:Y:S01]  /*2d70*/  @P3 STS.128 [R236+0x15000], RZ ;  /* 0x015000ffec003388 */ /* 0x0005e20000000c00 */
[----:B---3--:R-:W-:-:S04]  /*2d80*/  @!P3 LEA R2, P2, R0, UR30, 0x1 ;  /* 0x0000001e0002bc11 */ /* 0x008fc8000f8408ff */
[----:B------:R-:W-:-:S05]  /*2d90*/  @!P3 LEA.HI.X R3, R0, UR31, R6, 0x1, P2 ;  /* 0x0000001f0003bc11 */ /* 0x000fca00090f0c06 */
        /* <DEDUP_REMOVED lines=12> */
.L_x_434:
[----:B------:R-:W-:Y:S05]  /*2e60*/  BSYNC B0 ;  /* 0x0000000000007941 */ /* 0x000fea0003800000 */
.L_x_433:
[----:B------:R-:W-:Y:S01]  /*2e70*/  BSSY B0, `(.L_x_435) ;  /* 0x0000046000007945 */ /* 0x000fe20003800000 */
[----:B------:R-:W-:-:S03]  /*2e80*/  LEA R234, R234, UR4, 0x1 ;  /* 0x00000004eaea7c11 */ /* 0x000fc6000f8e08ff */
        /* <DEDUP_REMOVED lines=18> */
.L_x_436:
[----:B---3--:R-:W3:Y:S01]  /*2fb0*/  LDC.64 R6, c[0x0][0x210] ;  /* 0x00008400ff067b82 */ /* 0x008ee20000000a00 */
[----:B--2---:R-:W-:Y:S01]  /*2fc0*/  IMAD.U32 R2, RZ, RZ, UR42 ;  /* 0x0000002aff027e24 */ /* 0x004fe2000f8e00ff */
        /* <DEDUP_REMOVED lines=8> */
[----:B------:R2:W-:Y:S02]  /*3050*/  @P1 STS [R234], RZ ;  /* 0x000000ffea001388 */ /* 0x0005e40000000800 */
[----:B------:R-:W-:Y:S02]  /*3060*/  VIADD R0, R5, UR9 ;  /* 0x0000000905007c36 */ /* 0x000fe40008000000 */
[----:B------:R2:W-:Y:S01]  /*3070*/  @P1 STS [R234+0x4], RZ ;  /* 0x000004ffea001388 */ /* 0x0005e20000000800 */
[----:B---3--:R-:W-:Y:S01]  /*3080*/  IMAD.WIDE R2, R242, 0x2, R6 ;  /* 0x00000002f2027825 */ /* 0x008fe200078e0206 */
[----:B------:R-:W-:Y:S02]  /*3090*/  @!P1 MOV R6, R238 ;  /* 0x000000ee00069202 */ /* 0x000fe40000000f00 */
[----:B------:R2:W-:Y:S01]  /*30a0*/  @P1 STS [R234+0x8], RZ ;  /* 0x000008ffea001388 */ /* 0x0005e20000000800 */
[----:B------:R-:W-:Y:S01]  /*30b0*/  @!P1 IMAD.MOV.U32 R7, RZ, RZ, R240 ;  /* 0x000000ffff079224 */ /* 0x000fe200078e00f0 */
[----:B------:R-:W-:-:S02]  /*30c0*/  LEA R2, P4, R4, R2, 0x1 ;  /* 0x0000000204027211 */ /* 0x000fc400078808ff */
        /* <DEDUP_REMOVED lines=32> */
.L_x_437:
[----:B------:R-:W-:Y:S05]  /*32d0*/  BSYNC B0 ;  /* 0x0000000000007941 */ /* 0x000fea0003800000 */
.L_x_435:
        /* <DEDUP_REMOVED lines=21> */
.L_x_439:
[----:B------:R-:W-:Y:S01]  /*3430*/  ULDC UR10, c[0x0][0x2d0] ;  /* 0x0000b400000a7ab9 */ /* 0x000fe20000000800 */
[----:B--23--:R-:W-:Y:S01]  /*3440*/  IMAD.U32 R3, RZ, RZ, UR26 ;  /* 0x0000001aff037e24 */ /* 0x00cfe2000f8e00ff */
        /* <DEDUP_REMOVED lines=43> */
[----:B--2---:R-:W-:-:S04]  /*3700*/  LEA R2, P1, R0, UR28, 0x1 ;  /* 0x0000001c00027c11 */ /* 0x004fc8000f8208ff */
[----:B------:R-:W-:-:S05]  /*3710*/  LEA.HI.X R3, R0, UR29, R8, 0x1, P1 ;  /* 0x0000001d00037c11 */ /* 0x000fca00088f0c08 */
[----:B------:R-:W-:Y:S01]  /*3720*/  @!PT LDS RZ, [RZ] ;  /* 0x00000000fffff984 */ /* 0x000fe20000000800 */
[----:B------:R-:W-:Y:S01]  /*3730*/  @!PT LDS RZ, [RZ] ;  /* 0x00000000fffff984 */ /* 0x000fe20000000800 */
[----:B------:R-:W-:Y:S01]  /*3740*/  @!PT LDS RZ, [RZ] ;  /* 0x00000000fffff984 */ /* 0x000fe20000000800 */
[----:B------:R2:W-:Y:S04]  /*3750*/  LDGSTS.E.BYPASS.LTC128B.128 [R234+0x7000], desc[UR6][R2.64+0x180] ;  /* 0x0700018002ea7fae */ /* 0x0005e8000b901d46 */
.L_x_440:
[----:B------:R-:W-:Y:S05]  /*3760*/  BSYNC B0 ;  /* 0x0000000000007941 */ /* 0x000fea0003800000 */
.L_x_438:
[----:B------:R-:W5:Y:S01]  /*3770*/  LDL R84, [R1+0x18] ;  /* 0x0000180001547983 */ /* 0x000f620000100800 */
[----:B------:R-:W-:Y:S01]  /*3780*/  UIADD3 UR10, -UR34, UR16, URZ ;  /* 0x00000010220a7290 */ /* 0x000fe2000fffe13f */
[----:B--23--:R-:W-:Y:S01]  /*3790*/  IMAD.U32 R2, RZ, RZ, UR20 ;  /* 0x00000014ff027e24 */ /* 0x00cfe2000f8e00ff */
[----:B------:R-:W-:Y:S01]  /*37a0*/  USHF.R.S32.HI UR9, URZ, 0x1f, UR34 ;  /* 0x0000001f3f097899 */ /* 0x000fe20008011422 */
[----:B------:R-:W-:Y:S01]  /*37b0*/  BSSY B0, `(.L_x_441) ;  /* 0x0000044000007945 */ /* 0x000fe20003800000 */
[----:B------:R-:W-:Y:S01]  /*37c0*/  ULDC.64 UR26, c[0x0][0x260] ;  /* 0x00009800001a7ab9 */ /* 0x000fe20000000a00 */
[----:B------:R-:W-:Y:S01]  /*37d0*/  IMAD.WIDE.U32 R2, R2, UR34, R242 ;  /* 0x0000002202027c25 */ /* 0x000fe2000f8e00f2 */
[----:B------:R-:W-:Y:S01]  /*37e0*/  ISETP.GE.AND P3, PT, R27, UR10, PT ;  /* 0x0000000a1b007c0c */ /* 0x000fe2000bf66270 */
[----:B------:R-:W-:Y:S01]  /*37f0*/  UIMAD UR15, UR9, UR20, URZ ;  /* 0x00000014090f72a4 */ /* 0x000fe2000f8e023f */
[----:B------:R-:W-:-:S03]  /*3800*/  IADD3 R2, P1, R2, UR23, RZ ;  /* 0x0000001702027c10 */ /* 0x000fc6000ff3e0ff */
[----:B------:R-:W-:-:S06]  /*3810*/  UIMAD UR15, UR34, UR21, UR15 ;  /* 0x00000015220f72a4 */ /* 0x000fcc000f8e020f */
[----:B------:R-:W-:Y:S02]  /*3820*/  IMAD.U32 R0, RZ, RZ, UR15 ;  /* 0x0000000fff007e24 */ /* 0x000fe4000f8e00ff */
[----:B------:R2:W-:Y:S03]  /*3830*/  @P3 STS.128 [R236+0x18000], RZ ;  /* 0x018000ffec003388 */ /* 0x0005e60000000c00 */
[----:B------:R-:W-:Y:S01]  /*3840*/  IADD3.X R3, R3, UR33, R0, P1, !PT ;  /* 0x0000002103037c10 */ /* 0x000fe20008ffe400 */
[----:B------:R2:W-:Y:S01]  /*3850*/  @P3 STS.128 [R236+0x1a000], RZ ;  /* 0x01a000ffec003388 */ /* 0x0005e20000000c00 */
[----:B------:R-:W-:-:S03]  /*3860*/  IMAD R0, R22, UR26, RZ ;  /* 0x0000001a16007c24 */ /* 0x000fc6000f8e02ff */
[----:B------:R2:W-:Y:S01]  /*3870*/  @P3 STS.128 [R236+0x1c000], RZ ;  /* 0x01c000ffec003388 */ /* 0x0005e20000000c00 */
[C---:B------:R-:W-:Y:S02]  /*3880*/  IMAD R12, R16.reuse, UR27, R0 ;  /* 0x0000001b100c7c24 */ /* 0x040fe4000f8e0200 */
[----:B------:R-:W-:Y:S01]  /*3890*/  IMAD.WIDE.U32 R10, R16, UR26, R2 ;  /* 0x0000001a100a7c25 */ /* 0x000fe2000f8e0002 */
[----:B------:R2:W-:Y:S04]  /*38a0*/  @P3 STS.128 [R236+0x1e000], RZ ;  /* 0x01e000ffec003388 */ /* 0x0005e80000000c00 */
[----:B------:R-:W-:Y:S02]  /*38b0*/  IADD3 R13, R11, R12, RZ ;  /* 0x0000000c0b0d7210 */ /* 0x000fe40007ffe0ff */
[----:B-----5:R-:W-:-:S02]  /*38c0*/  IADD3 R4, R84, 0x8, RZ ;  /* 0x0000000854047810 */ /* 0x020fc40007ffe0ff */
[----:B------:R-:W-:Y:S02]  /*38d0*/  ISETP.GE.AND P6, PT, R84, UR5, PT ;  /* 0x0000000554007c0c */ /* 0x000fe4000bfc6270 */
[----:B------:R-:W-:Y:S01]  /*38e0*/  ISETP.GE.AND P5, PT, R4, UR5, PT ;  /* 0x0000000504007c0c */ /* 0x000fe2000bfa6270 */
[----:B--2---:R-:W-:-:S12]  /*38f0*/  @P3 BRA `(.L_x_442) ;  /* 0x0000000000bc3947 */ /* 0x004fd80003800000 */
[----:B------:R-:W-:Y:S01]  /*3900*/  ULDC UR5, c[0x0][0x2d0] ;  /* 0x0000b40000057ab9 */ /* 0x000fe20000000800 */
[----:B------:R-:W2:Y:S01]  /*3910*/  LDC.64 R18, c[0x0][0x218] ;  /* 0x00008600ff127b82 */ /* 0x000ea20000000a00 */
        /* <DEDUP_REMOVED lines=16> */
[----:B------:R-:W-:-:S04]  /*3a20*/  IMAD.WIDE.U32 R4, R16, UR26, R2 ;  /* 0x0000001a10047c25 */ /* 0x000fc8000f8e0002 */
[----:B--2---:R-:W-:Y:S01]  /*3a30*/  IMAD.WIDE R2, R242, 0x2, R18 ;  /* 0x00000002f2027825 */ /* 0x004fe200078e0212 */
[----:B---3--:R-:W-:-:S04]  /*3a40*/  @!P2 LEA R8, P1, R6, R14, 0x1 ;  /* 0x0000000e0608a211 */ /* 0x008fc800078208ff */
        /* <DEDUP_REMOVED lines=26> */
.L_x_442:
[----:B------:R-:W-:Y:S05]  /*3bf0*/  BSYNC B0 ;  /* 0x0000000000007941 */ /* 0x000fea0003800000 */
.L_x_441:
        /* <DEDUP_REMOVED lines=9> */
[----:B------:R-:W-:Y:S01]  /*3c90*/  IADD3 R0, P1, R20, 0x20, RZ ;  /* 0x0000002014007810 */ /* 0x000fe20007f3e0ff */
[----:B------:R-:W5:Y:S01]  /*3ca0*/  LDC.64 R6, c[0x0][0x218] ;  /* 0x00008600ff067b82 */ /* 0x000f620000000a00 */
[----:B------:R-:W-:Y:S01]  /*3cb0*/  ISETP.GE.AND P2, PT, R242, UR5, PT ;  /* 0x00000005f2007c0c */ /* 0x000fe2000bf46270 */
[----:B-12---:R-:W-:Y:S01]  /*3cc0*/  IMAD.U32 R2, RZ, RZ, UR23 ;  /* 0x00000017ff027e24 */ /* 0x006fe2000f8e00ff */
[----:B------:R-:W-:Y:S01]  /*3cd0*/  IADD3.X R4, RZ, R21, RZ, P1, !PT ;  /* 0x00000015ff047210 */ /* 0x000fe20000ffe4ff */
[----:B------:R-:W-:Y:S01]  /*3ce0*/  IMAD.U32 R3, RZ, RZ, UR33 ;  /* 0x00000021ff037e24 */ /* 0x000fe2000f8e00ff */
[----:B------:R-:W-:-:S03]  /*3cf0*/  IADD3 R8, P1, R27, 0x20, RZ ;  /* 0x000000201b087810 */ /* 0x000fc60007f3e0ff */
[----:B------:R-:W-:Y:S02]  /*3d00*/  IMAD R4, R4, UR20, RZ ;  /* 0x0000001404047c24 */ /* 0x000fe4000f8e02ff */
[----:B------:R-:W-:-:S04]  /*3d10*/  IMAD.WIDE.U32 R2, R0, UR20, R2 ;  /* 0x0000001400027c25 */ /* 0x000fc8000f8e0002 */
[----:B------:R-:W1:Y:S01]  /*3d20*/  @!P2 LDC.64 R14, c[0x0][0x218] ;  /* 0x00008600ff0eab82 */ /* 0x000e620000000a00 */
[----:B------:R-:W-:Y:S01]  /*3d30*/  IMAD R0, R0, UR21, R4 ;  /* 0x0000001500007c24 */ /* 0x000fe2000f8e0204 */
[----:B------:R2:W-:Y:S01]  /*3d40*/  @P2 STS.128 [R236+0x19000], RZ ;  /* 0x019000ffec002388 */ /* 0x0005e20000000c00 */
[----:B------:R-:W-:-:S03]  /*3d50*/  IMAD.X R9, RZ, RZ, R24, P1 ;  /* 0x000000ffff097224 */ /* 0x000fc600008e0618 */
[----:B------:R-:W-:Y:S01]  /*3d60*/  IADD3 R3, R3, R0, RZ ;  /* 0x0000000003037210 */ /* 0x000fe20007ffe0ff */
[----:B------:R-:W-:Y:S02]  /*3d70*/  IMAD R9, R9, UR20, RZ ;  /* 0x0000001409097c24 */ /* 0x000fe4000f8e02ff */
[----:B------:R-:W-:-:S04]  /*3d80*/  IMAD.WIDE.U32 R4, R16, UR26, R2 ;  /* 0x0000001a10047c25 */ /* 0x000fc8000f8e0002 */
[----:B-----5:R-:W-:Y:S01]  /*3d90*/  IMAD.WIDE R2, R242, 0x2, R6 ;  /* 0x00000002f2027825 */ /* 0x020fe200078e0206 */
[----:B------:R-:W-:Y:S02]  /*3da0*/  MOV R6, R10 ;  /* 0x0000000a00067202 */ /* 0x000fe40000000f00 */
[----:B------:R-:W-:Y:S01]  /*3db0*/  IADD3 R0, R12, R5, RZ ;  /* 0x000000050c007210 */ /* 0x000fe20007ffe0ff */
[----:B------:R-:W-:Y:S01]  /*3dc0*/  IMAD.MOV.U32 R7, RZ, RZ, R13 ;  /* 0x000000ffff077224 */ /* 0x000fe200078e000d */
[----:B------:R-:W-:Y:S01]  /*3dd0*/  LEA R2, P1, R4, R2, 0x1 ;  /* 0x0000000204027211 */ /* 0x000fe200078208ff */
[----:B------:R-:W-:-:S03]  /*3de0*/  IMAD.WIDE.U32 R6, R8, UR20, R6 ;  /* 0x0000001408067c25 */ /* 0x000fc6000f8e0006 */
[----:B------:R-:W-:Y:S01]  /*3df0*/  LEA.HI.X R3, R4, R3, R0, 0x1, P1 ;  /* 0x0000000304037211 */ /* 0x000fe200008f0c00 */
[----:B------:R-:W-:Y:S01]  /*3e00*/  IMAD R8, R8, UR21, R9 ;  /* 0x0000001508087c24 */ /* 0x000fe2000f8e0209 */
[----:B-1----:R-:W-:-:S03]  /*3e10*/  @!P2 LEA R4, P1, R6, R14, 0x1 ;  /* 0x0000000e0604a211 */ /* 0x002fc600078208ff */
        /* <DEDUP_REMOVED lines=25> */
.L_x_444:
[----:B------:R-:W-:Y:S05]  /*3fb0*/  BSYNC B0 ;  /* 0x0000000000007941 */ /* 0x000fea0003800000 */
.L_x_443:
[----:B------:R-:W-:Y:S01]  /*3fc0*/  UIMAD UR5, UR9, UR24, URZ ;  /* 0x00000018090572a4 */ /* 0x000fe2000f8e023f */
[----:B------:R3:W-:Y:S01]  /*3fd0*/  @P3 STS.128 [R236+0x20000], RZ ;  /* 0x020000ffec003388 */ /* 0x0007e20000000c00 */
[----:B-12---:R-:W-:Y:S01]  /*3fe0*/  IMAD.WIDE.U32 R2, R17, UR34, R242 ;  /* 0x0000002211027c25 */ /* 0x006fe2000f8e00f2 */
[----:B------:R-:W-:Y:S01]  /*3ff0*/  ULDC.64 UR20, c[0x0][0x268] ;  /* 0x00009a0000147ab9 */ /* 0x000fe20000000a00 */
[----:B------:R-:W-:Y:S01]  /*4000*/  UIMAD UR5, UR34, UR25, UR5 ;  /* 0x00000019220572a4 */ /* 0x000fe2000f8e0205 */
[----:B------:R3:W-:Y:S01]  /*4010*/  @P3 STS.128 [R236+0x22000], RZ ;  /* 0x022000ffec003388 */ /* 0x0007e20000000c00 */
[----:B------:R-:W-:Y:S01]  /*4020*/  IMAD R0, R22, UR20, RZ ;  /* 0x0000001416007c24 */ /* 0x000fe2000f8e02ff */
[----:B------:R-:W-:Y:S01]  /*4030*/  IADD3 R2, P1, R2, UR32, RZ ;  /* 0x0000002002027c10 */ /* 0x000fe2000ff3e0ff */
[----:B------:R-:W-:Y:S01]  /*4040*/  BSSY B0, `(.L_x_445) ;  /* 0x0000038000007945 */ /* 0x000fe20003800000 */
[----:B------:R3:W-:Y:S01]  /*4050*/  @P3 STS.128 [R236+0x24000], RZ ;  /* 0x024000ffec003388 */ /* 0x0007e20000000c00 */
[----:B------:R-:W-:Y:S01]  /*4060*/  MOV R4, UR5 ;  /* 0x0000000500047c02 */ /* 0x000fe20008000f00 */
[----:B------:R-:W-:-:S02]  /*4070*/  IMAD R13, R16, UR21, R0 ;  /* 0x00000015100d7c24 */ /* 0x000fc4000f8e0200 */
[----:B------:R3:W-:Y:S01]  /*4080*/  @P3 STS.128 [R236+0x26000], RZ ;  /* 0x026000ffec003388 */ /* 0x0007e20000000c00 */
[----:B------:R-:W-:-:S03]  /*4090*/  IADD3.X R3, R3, UR35, R4, P1, !PT ;  /* 0x0000002303037c10 */ /* 0x000fc60008ffe404 */
[----:B------:R-:W-:-:S05]  /*40a0*/  IMAD.WIDE.U32 R8, R16, UR20, R2 ;  /* 0x0000001410087c25 */ /* 0x000fca000f8e0002 */
[----:B------:R-:W-:Y:S01]  /*40b0*/  IADD3 R12, R9, R13, RZ ;  /* 0x0000000d090c7210 */ /* 0x000fe20007ffe0ff */
        /* <DEDUP_REMOVED lines=10> */
[----:B------:R-:W2:Y:S01]  /*4160*/  @!P2 LDC.64 R14, c[0x0][0x220] ;  /* 0x00008800ff0eab82 */ /* 0x000ea20000000a00 */
        /* <DEDUP_REMOVED lines=9> */
[----:B-1----:R-:W-:Y:S01]  /*4200*/  IMAD.WIDE R2, R242, 0x2, R18 ;  /* 0x00000002f2027825 */ /* 0x002fe200078e0212 */
[----:B--2---:R-:W-:-:S04]  /*4210*/  @!P2 LEA R10, P1, R6, R14, 0x1 ;  /* 0x0000000e060aa211 */ /* 0x004fc800078208ff */
        /* <DEDUP_REMOVED lines=26> */
.L_x_446:
[----:B------:R-:W-:Y:S05]  /*43c0*/  BSYNC B0 ;  /* 0x0000000000007941 */ /* 0x000fea0003800000 */
.L_x_445:
        /* <DEDUP_REMOVED lines=11> */
[----:B------:R-:W-:Y:S01]  /*4480*/  IADD3 R6, P3, R27, 0x20, RZ ;  /* 0x000000201b067810 */ /* 0x000fe20007f7e0ff */
[----:B------:R-:W-:Y:S01]  /*4490*/  IMAD.U32 R3, RZ, RZ, UR35 ;  /* 0x00000023ff037e24 */ /* 0x000fe2000f8e00ff */
[----:B------:R-:W-:Y:S01]  /*44a0*/  IADD3.X R7, RZ, R21, RZ, P2, !PT ;  /* 0x00000015ff077210 */ /* 0x000fe200017fe4ff */
[----:B------:R-:W-:Y:S01]  /*44b0*/  IMAD.MOV.U32 R4, RZ, RZ, R8 ;  /* 0x000000ffff047224 */ /* 0x000fe200078e0008 */
[----:B------:R-:W-:Y:S01]  /*44c0*/  IADD3.X R9, RZ, R24, RZ, P3, !PT ;  /* 0x00000018ff097210 */ /* 0x000fe20001ffe4ff */
[----:B------:R-:W-:Y:S01]  /*44d0*/  IMAD.WIDE.U32 R2, R0, UR24, R2 ;  /* 0x0000001800027c25 */ /* 0x000fe2000f8e0002 */
[----:B------:R-:W-:-:S02]  /*44e0*/  MOV R5, R12 ;  /* 0x0000000c00057202 */ /* 0x000fc40000000f00 */
[----:B------:R-:W-:Y:S01]  /*44f0*/  ISETP.GE.AND P3, PT, R250, UR5, PT ;  /* 0x00000005fa007c0c */ /* 0x000fe2000bf66270 */
[----:B------:R-:W-:Y:S02]  /*4500*/  IMAD R7, R7, UR24, RZ ;  /* 0x0000001807077c24 */ /* 0x000fe4000f8e02ff */
[----:B------:R-:W1:Y:S01]  /*4510*/  @!P1 LDC.64 R10, c[0x0][0x220] ;  /* 0x00008800ff0a9b82 */ /* 0x000e620000000a00 */
[----:B------:R-:W-:Y:S01]  /*4520*/  IMAD R9, R9, UR24, RZ ;  /* 0x0000001809097c24 */ /* 0x000fe2000f8e02ff */
[----:B------:R2:W-:Y:S01]  /*4530*/  @P1 STS.128 [R236+0x21000], RZ ;  /* 0x021000ffec001388 */ /* 0x0005e20000000c00 */
[----:B------:R-:W-:Y:S02]  /*4540*/  IMAD R0, R0, UR25, R7 ;  /* 0x0000001900007c24 */ /* 0x000fe4000f8e0207 */
[----:B------:R-:W-:-:S04]  /*4550*/  IMAD.WIDE.U32 R4, R6, UR24, R4 ;  /* 0x0000001806047c25 */ /* 0x000fc8000f8e0004 */
[----:B------:R-:W-:Y:S02]  /*4560*/  IMAD R7, R6, UR25, R9 ;  /* 0x0000001906077c24 */ /* 0x000fe4000f8e0209 */
[----:B------:R-:W-:-:S03]  /*4570*/  IMAD.IADD R3, R3, 0x1, R0 ;  /* 0x0000000103037824 */ /* 0x000fc600078e0200 */
[----:B------:R-:W-:Y:S02]  /*4580*/  IADD3 R7, R5, R7, RZ ;  /* 0x0000000705077210 */ /* 0x000fe40007ffe0ff */
[----:B-1----:R-:W-:-:S04]  /*4590*/  @!P1 LEA R6, P2, R4, R10, 0x1 ;  /* 0x0000000a04069211 */ /* 0x002fc800078408ff */
[----:B------:R-:W-:Y:S01]  /*45a0*/  @!P1 LEA.HI.X R7, R4, R11, R7, 0x1, P2 ;  /* 0x0000000b04079211 */ /* 0x000fe200010f0c07 */
[----:B------:R-:W-:Y:S01]  /*45b0*/  IMAD.WIDE.U32 R4, R16, UR20, R2 ;  /* 0x0000001410047c25 */ /* 0x000fe2000f8e0002 */
[----:B------:R-:W-:-:S03]  /*45c0*/  ISETP.GE.AND P2, PT, R251, UR5, PT ;  /* 0x00000005fb007c0c */ /* 0x000fc6000bf46270 */
[----:B-----5:R-:W-:Y:S01]  /*45d0*/  IMAD.WIDE R2, R242, 0x2, R14 ;  /* 0x00000002f2027825 */ /* 0x020fe200078e020e */
[----:B------:R-:W-:Y:S01]  /*45e0*/  @!PT LDS RZ, [RZ] ;  /* 0x00000000fffff984 */ /* 0x000fe20000000800 */
[----:B------:R-:W-:Y:S01]  /*45f0*/  @!PT LDS RZ, [RZ] ;  /* 0x00000000fffff984 */ /* 0x000fe20000000800 */
[----:B------:R-:W-:Y:S01]  /*4600*/  @!PT LDS RZ, [RZ] ;  /* 0x00000000fffff984 */ /* 0x000fe20000000800 */
[----:B------:R2:W-:Y:S01]  /*4610*/  @!P1 LDGSTS.E.BYPASS.LTC128B.128 [R236+0x21000], desc[UR6][R6.64] ;  /* 0x2100000006ec9fae */ /* 0x0005e2000b901d46 */
[----:B------:R-:W-:Y:S02]  /*4620*/  ISETP.GE.AND P1, PT, R252, UR5, PT ;  /* 0x00000005fc007c0c */ /* 0x000fe4000bf26270 */
        /* <DEDUP_REMOVED lines=19> */
.L_x_448:
[----:B------:R-:W-:Y:S05]  /*4760*/  BSYNC B0 ;  /* 0x0000000000007941 */ /* 0x000fea0003800000 */
.L_x_447:
[----:B------:R-:W-:Y:S01]  /*4770*/  ULDC.64 UR24, c[0x0][0x3c8] ;  /* 0x0000f20000187ab9 */ /* 0x000fe20000000a00 */
[----:B------:R-:W-:Y:S01]  /*4780*/  USHF.R.S32.HI UR9, URZ, 0x1f, UR55 ;  /* 0x0000001f3f097899 */ /* 0x000fe20008011437 */
[----:B------:R-:W0:Y:S01]  /*4790*/  LDGDEPBAR ;  /* 0x00000000000079af */ /* 0x000e220000000000 */
[----:B------:R-:W-:Y:S01]  /*47a0*/  UISETP.NE.U32.AND UP1, UPT, UR24, URZ, UPT ;  /* 0x0000003f1800728c */ /* 0x000fe2000bf25070 */
[----:B--2---:R-:W-:Y:S01]  /*47b0*/  SHF.R.S32.HI R7, RZ, 0x1f, R84 ;  /* 0x0000001fff077819 */ /* 0x004fe20000011454 */
[----:B------:R-:W-:Y:S01]  /*47c0*/  IMAD.MOV.U32 R248, RZ, RZ, 0x7f800000 ;  /* 0x7f800000fff87424 */ /* 0x000fe200078e00ff */
[----:B------:R-:W-:Y:S01]  /*47d0*/  ULDC UR19, c[0x0][0x2d0] ;  /* 0x0000b40000137ab9 */ /* 0x000fe20000000800 */
[----:B------:R-:W-:Y:S01]  /*47e0*/  UISETP.NE.AND.EX UP1, UPT, UR25, URZ, UPT, UP1 ;  /* 0x0000003f1900728c */ /* 0x000fe2000bf25310 */
[----:B------:R-:W-:Y:S02]  /*47f0*/  IMAD.MOV.U32 R249, RZ, RZ, 0x7f800000 ;  /* 0x7f800000fff97424 */ /* 0x000fe400078e00ff */
[----:B------:R-:W-:-:S02]  /*4800*/  VIADD R4, R84, 0x1 ;  /* 0x0000000154047836 */ /* 0x000fc40000000000 */
[----:B------:R-:W-:Y:S01]  /*4810*/  IMAD.MOV.U32 R225, RZ, RZ, 0x20 ;  /* 0x00000020ffe17424 */ /* 0x000fe200078e00ff */
[----:B------:R-:W-:Y:S01]  /*4820*/  PLOP3.LUT P3, PT, PT, PT, UP1, 0x80, 0x0 ;  /* 0x000000000000781c */ /* 0x000fe20003f6f018 */
[----:B------:R-:W-:Y:S01]  /*4830*/  IMAD.MOV.U32 R224, RZ, RZ, 0x40 ;  /* 0x00000040ffe07424 */ /* 0x000fe200078e00ff */
[----:B------:R-:W-:Y:S01]  /*4840*/  CS2R R190, SRZ ;  /* 0x0000000000be7805 */ /* 0x000fe2000001ff00 */
[----:B------:R-:W-:Y:S01]  /*4850*/  IMAD.MOV.U32 R237, RZ, RZ, R234 ;  /* 0x000000ffffed7224 */ /* 0x000fe200078e00ea */
[----:B------:R-:W-:Y:S01]  /*4860*/  CS2R R188, SRZ ;  /* 0x0000000000bc7805 */ /* 0x000fe2000001ff00 */
[----:B------:R-:W-:Y:S01]  /*4870*/  @UP1 ULDC.64 UR26, c[0x0][0x3d0] ;  /* 0x0000f400001a1ab9 */ /* 0x000fe20000000a00 */
[----:B------:R-:W-:Y:S01]  /*4880*/  @UP1 UMOV UR20, UR55 ;  /* 0x0000003700141c82 */ /* 0x000fe20008000000 */
[----:B------:R-:W-:Y:S01]  /*4890*/  @UP1 UIMAD UR5, UR56, UR26, URZ ;  /* 0x0000001a380512a4 */ /* 0x000fe2000f8e023f */
[----:B------:R-:W-:Y:S01]  /*48a0*/  @UP1 UMOV UR21, UR9 ;  /* 0x0000000900151c82 */ /* 0x000fe20008000000 */
[----:B------:R-:W-:Y:S01]  /*48b0*/  CS2R R194, SRZ ;  /* 0x0000000000c27805 */ /* 0x000fe2000001ff00 */
[----:B------:R-:W-:-:S02]  /*48c0*/  @UP1 UIMAD.WIDE.U32 UR20, UR46, UR26, UR20 ;  /* 0x0000001a2e1412a5 */ /* 0x000fc4000f8e0014 */
[----:B------:R-:W-:Y:S02]  /*48d0*/  @UP1 UIMAD UR5, UR46, UR27, UR5 ;  /* 0x0000001b2e0512a4 */ /* 0x000fe4000f8e0205 */
[----:B------:R-:W-:Y:S02]  /*48e0*/  @UP1 ULEA UR24, UP0, UR20, UR24, 0x2 ;  /* 0x0000001814181291 */ /* 0x000fe4000f80103f */
[----:B------:R-:W-:Y:S01]  /*48f0*/  @UP1 UIADD3 UR5, UR21, UR5, URZ ;  /* 0x0000000515051290 */ /* 0x000fe2000fffe03f */
[----:B------:R-:W-:Y:S02]  /*4900*/  SHF.L.U64.HI R0, R84, 0x2, R7 ;  /* 0x0000000254007819 */ /* 0x000fe40000010207 */
[----:B------:R-:W-:Y:S02]  /*4910*/  CS2R R192, SRZ ;  /* 0x0000000000c07805 */ /* 0x000fe4000001ff00 */
[----:B------:R-:W-:Y:S01]  /*4920*/  CS2R R186, SRZ ;  /* 0x0000000000ba7805 */ /* 0x000fe2000001ff00 */
[----:B------:R-:W-:Y:S01]  /*4930*/  @UP1 ULEA.HI.X UR25, UR20, UR25, UR5, 0x2, UP0 ;  /* 0x0000001914191291 */ /* 0x000fe200080f1405 */
[----:B-1----:R-:W-:Y:S01]  /*4940*/  IMAD.U32 R2, RZ, RZ, UR24 ;  /* 0x00000018ff027e24 */ /* 0x002fe2000f8e00ff */
[----:B------:R-:W-:Y:S01]  /*4950*/  CS2R R184, SRZ ;  /* 0x0000000000b87805 */ /* 0x000fe2000001ff00 */
[----:B------:R-:W-:Y:S01]  /*4960*/  @UP1 ULDC UR5, c[0x0][0x2e8] ;  /* 0x0000ba0000051ab9 */ /* 0x000fe20000000800 */
[----:B------:R-:W-:-:S02]  /*4970*/  CS2R R182, SRZ ;  /* 0x0000000000b67805 */ /* 0x000fc4000001ff00 */
[----:B------:R-:W-:Y:S01]  /*4980*/  CS2R R180, SRZ ;  /* 0x0000000000b47805 */ /* 0x000fe2000001ff00 */
[----:B------:R-:W-:Y:S01]  /*4990*/  IMAD.U32 R3, RZ, RZ, UR25 ;  /* 0x00000019ff037e24 */ /* 0x000fe2000f8e00ff */
[----:B------:R-:W-:Y:S02]  /*49a0*/  CS2R R174, SRZ ;  /* 0x0000000000ae7805 */ /* 0x000fe4000001ff00 */
[----:B------:R-:W-:Y:S02]  /*49b0*/  CS2R R172, SRZ ;  /* 0x0000000000ac7805 */ /* 0x000fe4000001ff00 */
[----:B------:R-:W-:Y:S02]  /*49c0*/  CS2R R178, SRZ ;  /* 0x0000000000b27805 */ /* 0x000fe4000001ff00 */
[----:B------:R-:W-:Y:S01]  /*49d0*/  CS2R R176, SRZ ;  /* 0x0000000000b07805 */ /* 0x000fe2000001ff00 */
[----:B------:R1:W2:Y:S01]  /*49e0*/  @P3 LDG.E R6, desc[UR6][R2.64] ;  /* 0x0000000602063981 */ /* 0x0002a2000c1e1900 */
        /* <DEDUP_REMOVED lines=24> */
[----:B-1----:R-:W-:Y:S01]  /*4b70*/  IMAD.SHL.U32 R2, R84, 0x4, RZ ;  /* 0x0000000454027824 */ /* 0x002fe200078e00ff */
[----:B------:R-:W-:-:S02]  /*4b80*/  CS2R R74, SRZ ;  /* 0x00000000004a7805 */ /* 0x000fc4000001ff00 */
[----:B------:R-:W-:Y:S02]  /*4b90*/  CS2R R72, SRZ ;  /* 0x0000000000487805 */ /* 0x000fe4000001ff00 */
[----:B------:R-:W-:Y:S02]  /*4ba0*/  CS2R R70, SRZ ;  /* 0x0000000000467805 */ /* 0x000fe4000001ff00 */
[----:B------:R-:W-:Y:S02]  /*4bb0*/  CS2R R68, SRZ ;  /* 0x0000000000447805 */ /* 0x000fe4000001ff00 */
[----:B------:R-:W-:Y:S02]  /*4bc0*/  IADD3 R2, P1, R2, UR12, RZ ;  /* 0x0000000c02027c10 */ /* 0x000fe4000ff3e0ff */
[----:B------:R-:W-:Y:S02]  /*4bd0*/  CS2R R62, SRZ ;  /* 0x00000000003e7805 */ /* 0x000fe4000001ff00 */
[----:B------:R-:W-:-:S02]  /*4be0*/  CS2R R60, SRZ ;  /* 0x00000000003c7805 */ /* 0x000fc4000001ff00 */
[----:B------:R-:W-:Y:S02]  /*4bf0*/  CS2R R66, SRZ ;  /* 0x0000000000427805 */ /* 0x000fe4000001ff00 */
[----:B------:R-:W-:Y:S02]  /*4c00*/  IADD3.X R3, R0, UR11, RZ, P1, !PT ;  /* 0x0000000b00037c10 */ /* 0x000fe40008ffe4ff */
[----:B------:R-:W-:Y:S02]  /*4c10*/  CS2R R64, SRZ ;  /* 0x0000000000407805 */ /* 0x000fe4000001ff00 */
[----:B------:R-:W-:Y:S02]  /*4c20*/  LEA.HI R0, R25, R26, RZ, 0x4 ;  /* 0x0000001a19007211 */ /* 0x000fe400078f20ff */
[----:B------:R-:W-:Y:S02]  /*4c30*/  CS2R R58, SRZ ;  /* 0x00000000003a7805 */ /* 0x000fe4000001ff00 */
[----:B------:R-:W-:Y:S01]  /*4c40*/  CS2R R56, SRZ ;  /* 0x0000000000387805 */ /* 0x000fe2000001ff00 */
[----:B------:R-:W5:Y:S01]  /*4c50*/  @!P6 LDG.E R248, desc[UR6][R2.64] ;  /* 0x0000000602f8e981 */ /* 0x000f62000c1e1900 */
[----:B------:R-:W-:-:S02]  /*4c60*/  LOP3.LUT R0, R0, 0xfffffff0, RZ, 0xc0, !PT ;  /* 0xfffffff000007812 */ /* 0x000fc400078ec0ff */
[----:B------:R-:W-:Y:S02]  /*4c70*/  CS2R R54, SRZ ;  /* 0x0000000000367805 */ /* 0x000fe4000001ff00 */
[----:B------:R-:W-:Y:S01]  /*4c80*/  CS2R R52, SRZ ;  /* 0x0000000000347805 */ /* 0x000fe2000001ff00 */
[----:B------:R1:W5:Y:S01]  /*4c90*/  @!P5 LDG.E R249, desc[UR6][R2.64+0x20] ;  /* 0x0000200602f9d981 */ /* 0x000362000c1e1900 */
[----:B------:R-:W2:Y:S01]  /*4ca0*/  @P3 MUFU.RCP R5, UR5 ;  /* 0x0000000500053d08 */ /* 0x000ea20008001000 */
[----:B------:R-:W-:Y:S01]  /*4cb0*/  IMAD.IADD R0, R26, 0x1, -R0 ;  /* 0x000000011a007824 */ /* 0x000fe200078e0a00 */
[----:B------:R-:W-:Y:S01]  /*4cc0*/  UIADD3 UR20, UR38, 0x40, UR34 ;  /* 0x0000004026147890 */ /* 0x000fe2000fffe022 */
        /* <DEDUP_REMOVED lines=15> */
[----:B------:R-:W-:Y:S01]  /*4dc0*/  CS2R R20, SRZ ;  /* 0x0000000000147805 */ /* 0x000fe2000001ff00 */
[----:B------:R-:W-:Y:S01]  /*4dd0*/  UMOV UR5, URZ ;  /* 0x0000003f00057c82 */ /* 0x000fe20008000000 */
[----:B------:R-:W-:Y:S01]  /*4de0*/  UIADD3 UR20, UR20, -UR16, URZ ;  /* 0x8000001014147290 */ /* 0x000fe2000fffe03f */
[----:B------:R-:W-:Y:S01]  /*4df0*/  ULDC UR21, c[0x0][0x2dc] ;  /* 0x0000b70000157ab9 */ /* 0x000fe20000000800 */
[----:B------:R-:W-:Y:S01]  /*4e00*/  ULDC UR15, c[0x0][0x2ec] ;  /* 0x0000bb00000f7ab9 */ /* 0x000fe20000000800 */
[----:B-1----:R-:W-:-:S04]  /*4e10*/  SHF.R.S32.HI R2, RZ, 0x1f, R0 ;  /* 0x0000001fff027819 */ /* 0x002fc80000011400 */
[----:B------:R-:W-:-:S04]  /*4e20*/  LEA.HI R2, R2, R0, RZ, 0x3 ;  /* 0x0000000002027211 */ /* 0x000fc800078f18ff */
[----:B------:R-:W-:-:S05]  /*4e30*/  LOP3.LUT R2, R2, 0xfffffff8, RZ, 0xc0, !PT ;  /* 0xfffffff802027812 */ /* 0x000fca00078ec0ff */
[----:B------:R-:W-:Y:S02]  /*4e40*/  IMAD.IADD R3, R0, 0x1, -R2 ;  /* 0x0000000100037824 */ /* 0x000fe400078e0a02 */
[----:B------:R-:W-:-:S03]  /*4e50*/  IMAD.U32 R2, RZ, RZ, UR38 ;  /* 0x00000026ff027e24 */ /* 0x000fc6000f8e00ff */
[----:B------:R-:W-:Y:S01]  /*4e60*/  R2P PR, R3, 0x6 ;  /* 0x0000000603007804 */ /* 0x000fe20000000000 */
[----:B------:R-:W-:Y:S01]  /*4e70*/  IMAD.SHL.U32 R3, R84, 0x4, RZ ;  /* 0x0000000454037824 */ /* 0x000fe200078e00ff */
[----:B------:R-:W-:-:S03]  /*4e80*/  IADD3 R2, R4, UR16, -R2 ;  /* 0x0000001004027c10 */ /* 0x000fc6000fffe802 */
[----:B------:R-:W-:Y:S02]  /*4e90*/  SEL R225, R225, 0xffffffe0, !P1 ;  /* 0xffffffe0e1e17807 */ /* 0x000fe40004800000 */
[----:B------:R1:W-:Y:S01]  /*4ea0*/  STL [R1+0x10], R2 ;  /* 0x0000100201007387 */ /* 0x0003e20000100800 */
[----:B------:R-:W-:Y:S02]  /*4eb0*/  SEL R224, R224, 0xffffffc0, !P2 ;  /* 0xffffffc0e0e07807 */ /* 0x000fe40005000000 */
[C---:B------:R-:W-:Y:S01]  /*4ec0*/  IMAD.IADD R227, R226.reuse, 0x1, R225 ;  /* 0x00000001e2e37824 */ /* 0x040fe200078e02e1 */
[----:B------:R3:W-:Y:S02]  /*4ed0*/  STL [R1+0x4], R3 ;  /* 0x0000040301007387 */ /* 0x0007e40000100800 */
[----:B------:R-:W-:Y:S02]  /*4ee0*/  IMAD.IADD R228, R226, 0x1, R224 ;  /* 0x00000001e2e47824 */ /* 0x000fe400078e02e0 */
[----:B------:R-:W-:-:S02]  /*4ef0*/  IMAD.IADD R229, R224, 0x1, R227 ;  /* 0x00000001e0e57824 */ /* 0x000fc400078e02e3 */
[----:B-1----:R-:W-:Y:S01]  /*4f00*/  VIADD R2, R230, 0x4000 ;  /* 0x00004000e6027836 */ /* 0x002fe20000000000 */
[----:B---3--:R-:W-:-:S04]  /*4f10*/  SHF.L.U64.HI R3, R84, 0x2, R7 ;  /* 0x0000000254037819 */ /* 0x008fc80000010207 */
[----:B------:R-:W-:Y:S01]  /*4f20*/  SEL R2, R2, R230, !P0 ;  /* 0x000000e602027207 */ /* 0x000fe20004000000 */
[----:B------:R1:W-:Y:S03]  /*4f30*/  STL [R1], R3 ;  /* 0x0000000301007387 */ /* 0x0003e60000100800 */
[----:B------:R-:W-:Y:S01]  /*4f40*/  LEA R221, R2, UR4, 0x1 ;  /* 0x0000000402dd7c11 */ /* 0x000fe2000f8e08ff */
[----:B--2---:R-:W-:-:S05]  /*4f50*/  @P3 FMUL.FTZ R0, R6, R5 ;  /* 0x0000000506003220 */ /* 0x004fca0000410000 */
[----:B------:R-:W-:Y:S01]  /*4f60*/  @P3 R2UR UR9, R0 ;  /* 0x00000000000932ca */ /* 0x000fe200000e0000 */
[----:B------:R-:W-:-:S05]  /*4f70*/  VIADD R0, R231, 0x4000 ;  /* 0x00004000e7007836 */ /* 0x000fca0000000000 */
[----:B------:R-:W-:-:S04]  /*4f80*/  SEL R0, R0, R231, !P0 ;  /* 0x000000e700007207 */ /* 0x000fc80004000000 */
[----:B------:R-:W-:-:S03]  /*4f90*/  LEA R216, R0, UR4, 0x1 ;  /* 0x0000000400d87c11 */ /* 0x000fc6000f8e08ff */
[----:B-1----:R-:W-:-:S05]  /*4fa0*/  @UP1 UMOV UR5, UR9 ;  /* 0x0000000900051c82 */ /* 0x002fca0008000000 */
.L_x_451:
[----:B------:R-:W0:Y:S01]  /*4fb0*/  LDGDEPBAR ;  /* 0x00000000000079af */ /* 0x000e220000000000 */
[C---:B------:R-:W-:Y:S01]  /*4fc0*/  IADD3 R3, R221.reuse, R225, RZ ;  /* 0x000000e1dd037210 */ /* 0x040fe20007ffe0ff */
[----:B------:R-:W-:Y:S01]  /*4fd0*/  IMAD.IADD R2, R221, 0x1, R224 ;  /* 0x00000001dd027824 */ /* 0x000fe200078e02e0 */
[----:B-----5:R-:W-:Y:S01]  /*4fe0*/  FSETP.NEU.FTZ.AND P1, PT, R248, -INF , PT ;  /* 0xff800000f800780b */ /* 0x020fe20003f3d000 */
[----:B------:R-:W2:Y:S01]  /*4ff0*/  LDL R113, [R1+0x14] ;  /* 0x0000140001717983 */ /* 0x000ea20000100800 */
[----:B------:R-:W-:Y:S01]  /*5000*/  IADD3 R0, R3, R224, RZ ;  /* 0x000000e003007210 */ /* 0x000fe20007ffe0ff */
[----:B------:R-:W-:Y:S02]  /*5010*/  USHF.L.U32 UR9, UR8, 0x6, URZ ;  /* 0x0000000608097899 */ /* 0x000fe4000800063f */
[----:B------:R-:W3:Y:S01]  /*5020*/  LDL R112, [R1+0x10] ;  /* 0x0000100001707983 */ /* 0x000ee20000100800 */
[----:B------:R-:W-:Y:S02]  /*5030*/  USHF.L.U32 UR10, UR18, 0x6, URZ ;  /* 0x00000006120a7899 */ /* 0x000fe4000800063f */
[----:B------:R-:W-:Y:S01]  /*5040*/  UISETP.GE.AND UP0, UPT, UR9, UR20, UPT ;  /* 0x000000140900728c */ /* 0x000fe2000bf06270 */
[----:B------:R-:W4:Y:S01]  /*5050*/  LDL R197, [R1+0x4] ;  /* 0x0000040001c57983 */ /* 0x000f220000100800 */
[----:B------:R-:W-:Y:S02]  /*5060*/  UIADD3 UR10, UR10, 0x40, URZ ;  /* 0x000000400a0a7890 */ /* 0x000fe4000fffe03f */
[----:B------:R-:W-:Y:S01]  /*5070*/  UISETP.GT.AND UP3, UPT, UR8, UR17, UPT ;  /* 0x000000110800728c */ /* 0x000fe2000bf64270 */
[----:B------:R-:W4:Y:S01]  /*5080*/  LDL R196, [R1] ;  /* 0x0000000001c47983 */ /* 0x000f220000100800 */
[----:B------:R-:W-:Y:S06]  /*5090*/  UISETP.LT.AND UP0, UPT, UR10, UR16, UP0 ;  /* 0x000000100a00728c */ /* 0x000fec0008701270 */
[----:B------:R-:W-:Y:S01]  /*50a0*/  PLOP3.LUT P0, PT, PT, PT, UP0, 0x80, 0x0 ;  /* 0x000000000000781c */ /* 0x000fe20003f0f008 */
        /* <DEDUP_REMOVED lines=9> */
[----:B------:R-:W1:Y:S04]  /*5140*/  LDSM.16.M88.4 R104, [R220] ;  /* 0x00000000dc68783b */ /* 0x000e680000000200 */
[----:B------:R-:W-:Y:S01]  /*5150*/  LDSM.16.M88.4 R108, [R219] ;  /* 0x00000000db6c783b */ /* 0x000fe20000000200 */
[C---:B-1----:R-:W-:Y:S06]  /*5160*/  HMMA.16816.F32 R4, R16.reuse, R8, RZ ;  /* 0x000000081004723c */ /* 0x042fec00000018ff */
[C---:B------:R-:W-:Y:S06]  /*5170*/  HMMA.16816.F32 R8, R16.reuse, R10, RZ ;  /* 0x0000000a1008723c */ /* 0x040fec00000018ff */
[C---:B------:R-:W-:Y:S06]  /*5180*/  HMMA.16816.F32 R12, R16.reuse, R84, RZ ;  /* 0x00000054100c723c */ /* 0x040fec00000018ff */
[----:B------:R-:W-:Y:S01]  /*5190*/  HMMA.16816.F32 R16, R16, R86, RZ ;  /* 0x000000561010723c */ /* 0x000fe200000018ff */
[----:B------:R-:W1:Y:S05]  /*51a0*/  LDSM.16.M88.4 R84, [R220+0x800] ;  /* 0x00080000dc54783b */ /* 0x000e6a0000000200 */
[C---:B------:R-:W-:Y:S06]  /*51b0*/  HMMA.16816.F32 R4, R88.reuse, R92, R4 ;  /* 0x0000005c5804723c */ /* 0x040fec0000001804 */
[C---:B------:R-:W-:Y:S01]  /*51c0*/  HMMA.16816.F32 R8, R88.reuse, R94, R8 ;  /* 0x0000005e5808723c */ /* 0x040fe20000001808 */
[----:B------:R-:W1:Y:S05]  /*51d0*/  LDSM.16.M88.4 R92, [R0] ;  /* 0x00000000005c783b */ /* 0x000e6a0000000200 */
[C---:B------:R-:W-:Y:S06]  /*51e0*/  HMMA.16816.F32 R12, R88.reuse, R96, R12 ;  /* 0x00000060580c723c */ /* 0x040fec000000180c */
[----:B------:R-:W-:Y:S01]  /*51f0*/  HMMA.16816.F32 R16, R88, R98, R16 ;  /* 0x000000625810723c */ /* 0x000fe20000001810 */
[----:B------:R-:W1:Y:S04]  /*5200*/  LDSM.16.M88.4 R88, [R219+0x800] ;  /* 0x00080000db58783b */ /* 0x000e680000000200 */
[----:B------:R-:W-:Y:S01]  /*5210*/  LDSM.16.M88.4 R96, [R221+0x2000] ;  /* 0x00200000dd60783b */ /* 0x000fe20000000200 */
[C---:B------:R-:W-:Y:S06]  /*5220*/  HMMA.16816.F32 R4, R100.reuse, R104, R4 ;  /* 0x000000686404723c */ /* 0x040fec0000001804 */
[C---:B------:R-:W-:Y:S01]  /*5230*/  HMMA.16816.F32 R8, R100.reuse, R106, R8 ;  /* 0x0000006a6408723c */ /* 0x040fe20000001808 */
[----:B------:R-:W1:Y:S05]  /*5240*/  LDSM.16.M88.4 R104, [R218+UR4+0x1a000] ;  /* 0x01a00004da68783b */ /* 0x000e6a0008000200 */
[C---:B-1----:R-:W-:Y:S06]  /*5250*/  HMMA.16816.F32 R12, R100.reuse, R84, R12 ;  /* 0x00000054640c723c */ /* 0x042fec000000180c */
[----:B------:R-:W-:Y:S01]  /*5260*/  HMMA.16816.F32 R16, R100, R86, R16 ;  /* 0x000000566410723c */ /* 0x000fe20000001810 */
[----:B------:R-:W1:Y:S04]  /*5270*/  LDSM.16.M88.4 R84, [R218+UR4+0x1a800] ;  /* 0x01a80004da54783b */ /* 0x000e680008000200 */
[----:B------:R-:W-:Y:S01]  /*5280*/  LDSM.16.M88.4 R100, [R3+0x2000] ;  /* 0x002000000364783b */ /* 0x000fe20000000200 */
[C---:B------:R-:W-:Y:S06]  /*5290*/  HMMA.16816.F32 R4, R92.reuse, R108, R4 ;  /* 0x0000006c5c04723c */ /* 0x040fec0000001804 */
[C---:B------:R-:W-:Y:S01]  /*52a0*/  HMMA.16816.F32 R8, R92.reuse, R110, R8 ;  /* 0x0000006e5c08723c */ /* 0x040fe20000001808 */
[----:B------:R-:W1:Y:S05]  /*52b0*/  LDSM.16.M88.4 R108, [R217+0x2000] ;  /* 0x00200000d96c783b */ /* 0x000e6a0000000200 */
[C---:B------:R-:W-:Y:S06]  /*52c0*/  HMMA.16816.F32 R12, R92.reuse, R88, R12 ;  /* 0x000000585c0c723c */ /* 0x040fec000000180c */
[----:B------:R-:W-:Y:S01]  /*52d0*/  HMMA.16816.F32 R16, R92, R90, R16 ;  /* 0x0000005a5c10723c */ /* 0x000fe20000001810 */
[----:B------:R-:W1:Y:S04]  /*52e0*/  LDSM.16.M88.4 R88, [R217+0x2800] ;  /* 0x00280000d958783b */ /* 0x000e680000000200 */
[----:B------:R-:W-:Y:S01]  /*52f0*/  LDSM.16.M88.4 R92, [R2+0x2000] ;  /* 0x00200000025c783b */ /* 0x000fe20000000200 */
[C---:B------:R-:W-:Y:S06]  /*5300*/  HMMA.16816.F32 R4, R96.reuse, R104, R4 ;  /* 0x000000686004723c */ /* 0x040fec0000001804 */
[C---:B------:R-:W-:Y:S01]  /*5310*/  HMMA.16816.F32 R8, R96.reuse, R106, R8 ;  /* 0x0000006a6008723c */ /* 0x040fe20000001808 */
[----:B------:R-:W1:Y:S05]  /*5320*/  LDSM.16.M88.4 R104, [R220+0x2000] ;  /* 0x00200000dc68783b */ /* 0x000e6a0000000200 */
[C---:B-1----:R-:W-:Y:S06]  /*5330*/  HMMA.16816.F32 R12, R96.reuse, R84, R12 ;  /* 0x00000054600c723c */ /* 0x042fec000000180c */
[----:B------:R-:W-:Y:S01]  /*5340*/  HMMA.16816.F32 R16, R96, R86, R16 ;  /* 0x000000566010723c */ /* 0x000fe20000001810 */
[----:B------:R-:W1:Y:S04]  /*5350*/  LDSM.16.M88.4 R84, [R220+0x2800] ;  /* 0x00280000dc54783b */ /* 0x000e680000000200 */
        /* <DEDUP_REMOVED lines=25> */
[C---:B-1----:R-:W-:Y:S06]  /*54f0*/  HMMA.16816.F32 R12, R100.reuse, R84, R12 ;  /* 0x00000054640c723c */ /* 0x042fec000000180c */
[----:B------:R-:W-:Y:S01]  /*5500*/  HMMA.16816.F32 R16, R100, R86, R16 ;  /* 0x000000566410723c */ /* 0x000fe20000001810 */
[----:B------:R-:W1:Y:S04]  /*5510*/  LDSM.16.M88.4 R84, [R220+0x4800] ;  /* 0x00480000dc54783b */ /* 0x000e680000000200 */
[----:B------:R-:W-:Y:S01]  /*5520*/  LDSM.16.M88.4 R100, [R0+0x4000] ;  /* 0x004000000064783b */ /* 0x000fe20000000200 */
[C---:B------:R-:W-:Y:S06]  /*5530*/  HMMA.16816.F32 R4, R92.reuse, R108, R4 ;  /* 0x0000006c5c04723c */ /* 0x040fec0000001804 */
[C---:B------:R-:W-:Y:S01]  /*5540*/  HMMA.16816.F32 R8, R92.reuse, R110, R8 ;  /* 0x0000006e5c08723c */ /* 0x040fe20000001808 */
[----:B------:R-:W4:Y:S05]  /*5550*/  LDSM.16.M88.4 R108, [R219+0x4000] ;  /* 0x00400000db6c783b */ /* 0x000f2a0000000200 */
[C---:B---3--:R-:W-:Y:S06]  /*5560*/  HMMA.16816.F32 R12, R92.reuse, R88, R12 ;  /* 0x000000585c0c723c */ /* 0x048fec000000180c */
[----:B------:R-:W-:Y:S01]  /*5570*/  HMMA.16816.F32 R16, R92, R90, R16 ;  /* 0x0000005a5c10723c */ /* 0x000fe20000001810 */
[----:B------:R-:W3:Y:S04]  /*5580*/  LDSM.16.M88.4 R88, [R219+0x4800] ;  /* 0x00480000db58783b */ /* 0x000ee80000000200 */
[----:B------:R-:W-:Y:S01]  /*5590*/  LDSM.16.M88.4 R92, [R221+0x6000] ;  /* 0x00600000dd5c783b */ /* 0x000fe20000000200 */
[C---:B--2---:R-:W-:Y:S06]  /*55a0*/  HMMA.16816.F32 R4, R96.reuse, R104, R4 ;  /* 0x000000686004723c */ /* 0x044fec0000001804 */
[C---:B------:R-:W-:Y:S01]  /*55b0*/  HMMA.16816.F32 R8, R96.reuse, R106, R8 ;  /* 0x0000006a6008723c */ /* 0x040fe20000001808 */
[----:B------:R-:W2:Y:S05]  /*55c0*/  LDSM.16.M88.4 R104, [R218+UR4+0x1e000] ;  /* 0x01e00004da68783b */ /* 0x000eaa0008000200 */
[C---:B-1----:R-:W-:Y:S06]  /*55d0*/  HMMA.16816.F32 R12, R96.reuse, R84, R12 ;  /* 0x00000054600c723c */ /* 0x042fec000000180c */
[----:B------:R-:W-:Y:S01]  /*55e0*/  HMMA.16816.F32 R16, R96, R86, R16 ;  /* 0x000000566010723c */ /* 0x000fe20000001810 */
[----:B------:R-:W1:Y:S04]  /*55f0*/  LDSM.16.M88.4 R84, [R218+UR4+0x1e800] ;  /* 0x01e80004da54783b */ /* 0x000e680008000200 */
[----:B------:R-:W-:Y:S01]  /*5600*/  LDSM.16.M88.4 R96, [R3+0x6000] ;  /* 0x006000000360783b */ /* 0x000fe20000000200 */
[C---:B----4-:R-:W-:Y:S06]  /*5610*/  HMMA.16816.F32 R4, R100.reuse, R108, R4 ;  /* 0x0000006c6404723c */ /* 0x050fec0000001804 */
        /* <DEDUP_REMOVED lines=12> */
[----:B------:R2:W-:Y:S01]  /*56e0*/  LDSM.16.M88.4 R92, [R0+0x6000] ;  /* 0x00600000005c783b */ /* 0x0005e20000000200 */
[C---:B----4-:R-:W-:Y:S06]  /*56f0*/  HMMA.16816.F32 R4, R96.reuse, R108, R4 ;  /* 0x0000006c6004723c */ /* 0x050fec0000001804 */
[C---:B------:R-:W-:Y:S01]  /*5700*/  HMMA.16816.F32 R8, R96.reuse, R110, R8 ;  /* 0x0000006e6008723c */ /* 0x040fe20000001808 */
[----:B------:R-:W4:Y:S05]  /*5710*/  LDSM.16.M88.4 R108, [R219+0x6000] ;  /* 0x00600000db6c783b */ /* 0x000f2a0000000200 */
[C---:B---3--:R-:W-:Y:S06]  /*5720*/  HMMA.16816.F32 R12, R96.reuse, R88, R12 ;  /* 0x00000058600c723c */ /* 0x048fec000000180c */
[----:B------:R-:W-:Y:S01]  /*5730*/  HMMA.16816.F32 R16, R96, R90, R16 ;  /* 0x0000005a6010723c */ /* 0x000fe20000001810 */
[----:B--2---:R-:W-:Y:S05]  /*5740*/  IMAD.U32 R0, RZ, RZ, UR18 ;  /* 0x00000012ff007e24 */ /* 0x004fea000f8e00ff */
[C---:B------:R-:W-:Y:S05]  /*5750*/  HMMA.16816.F32 R4, R100.reuse, R104, R4 ;  /* 0x000000686404723c */ /* 0x040fea0000001804 */
[----:B------:R-:W-:Y:S01]  /*5760*/  LEA R0, R0, R113, 0x6 ;  /* 0x0000007100007211 */ /* 0x000fe200078e30ff */
[C---:B------:R-:W-:Y:S05]  /*5770*/  HMMA.16816.F32 R8, R100.reuse, R106, R8 ;  /* 0x0000006a6408723c */ /* 0x040fea0000001808 */
[----:B------:R-:W-:Y:S01]  /*5780*/  IADD3 R2, R0, 0x1, RZ ;  /* 0x0000000100027810 */ /* 0x000fe20007ffe0ff */
[C---:B-1----:R-:W-:Y:S05]  /*5790*/  HMMA.16816.F32 R12, R100.reuse, R84, R12 ;  /* 0x00000054640c723c */ /* 0x042fea000000180c */
[----:B------:R-:W-:Y:S01]  /*57a0*/  I2FP.F32.S32 R91, R2 ;  /* 0x00000002005b7245 */ /* 0x000fe20000201400 */
[----:B------:R-:W-:Y:S01]  /*57b0*/  HMMA.16816.F32 R16, R100, R86, R16 ;  /* 0x000000566410723c */ /* 0x000fe20000001810 */
[----:B------:R-:W1:Y:S04]  /*57c0*/  LDSM.16.M88.4 R84, [R219+0x6800] ;  /* 0x00680000db54783b */ /* 0x000e680000000200 */
[----:B------:R-:W-:Y:S01]  /*57d0*/  @!P0 VIADD R90, R112, UR9 ;  /* 0x00000009705a8c36 */ /* 0x000fe20008000000 */
[C---:B----4-:R-:W-:Y:S01]  /*57e0*/  HMMA.16816.F32 R4, R92.reuse, R108, R4 ;  /* 0x0000006c5c04723c */ /* 0x050fe20000001804 */
[----:B------:R-:W-:Y:S04]  /*57f0*/  IMAD.MOV.U32 R112, RZ, RZ, 0x8 ;  /* 0x00000008ff707424 */ /* 0x000fe800078e00ff */
[----:B------:R-:W-:Y:S01]  /*5800*/  I2FP.F32.S32 R3, R0 ;  /* 0x0000000000037245 */ /* 0x000fe20000201400 */
[C---:B------:R-:W-:Y:S05]  /*5810*/  HMMA.16816.F32 R8, R92.reuse, R110, R8 ;  /* 0x0000006e5c08723c */ /* 0x040fea0000001808 */
[----:B------:R-:W-:Y:S01]  /*5820*/  @!P0 VIMNMX R89, R90, UR16, PT ;  /* 0x000000105a598c48 */ /* 0x000fe2000bfe0100 */
[----:B------:R-:W-:Y:S03]  /*5830*/  FMUL.FTZ R88, R248, 1.4426950216293334961 ;  /* 0x3fb8aa3bf8587820 */ /* 0x000fe60000410000 */
[-C--:B------:R-:W-:Y:S02]  /*5840*/  @!P0 ISETP.GE.AND P2, PT, R0, R89.reuse, PT ;  /* 0x000000590000820c */ /* 0x080fe40003f46270 */
[----:B------:R-:W-:Y:S02]  /*5850*/  FSEL R88, R88, RZ, P1 ;  /* 0x000000ff58587208 */ /* 0x000fe40000800000 */
[----:B------:R-:W-:Y:S05]  /*5860*/  @!P0 ISETP.GE.AND P1, PT, R2, R89, PT ;  /* 0x000000590200820c */ /* 0x000fea0003f26270 */
[----:B------:R-:W-:Y:S01]  /*5870*/  FFMA.FTZ R4, R3, UR5, R4 ;  /* 0x0000000503047c23 */ /* 0x000fe20008010004 */
[----:B------:R-:W-:Y:S01]  /*5880*/  FFMA.FTZ R5, R91, UR5, R5 ;  /* 0x000000055b057c23 */ /* 0x000fe20008010005 */
[----:B------:R-:W-:Y:S01]  /*5890*/  FFMA.FTZ R6, R3, UR5, R6 ;  /* 0x0000000503067c23 */ /* 0x000fe20008010006 */
[----:B------:R-:W-:Y:S01]  /*58a0*/  @!P0 VIADDMNMX R3, R90, R112, UR16, PT ;  /* 0x000000105a038e46 */ /* 0x000fe2000b800170 */
[----:B------:R-:W-:Y:S01]  /*58b0*/  FFMA.FTZ R7, R91, UR5, R7 ;  /* 0x000000055b077c23 */ /* 0x000fe20008010007 */
[----:B------:R-:W-:Y:S02]  /*58c0*/  @!P0 FSEL R4, R4, -INF , !P2 ;  /* 0xff80000004048808 */ /* 0x000fe40005000000 */
[----:B------:R-:W-:Y:S02]  /*58d0*/  @!P0 FSEL R5, R5, -INF , !P1 ;  /* 0xff80000005058808 */ /* 0x000fe40004800000 */
[----:B------:R-:W-:Y:S01]  /*58e0*/  FSETP.NEU.FTZ.AND P1, PT, R249, -INF , PT ;  /* 0xff800000f900780b */ /* 0x000fe20003f3d000 */
[--C-:B------:R-:W-:Y:S01]  /*58f0*/  FFMA.FTZ R4, R4, UR15, -R88.reuse ;  /* 0x0000000f04047c23 */ /* 0x100fe20008010858 */
[C---:B-1----:R-:W-:Y:S03]  /*5900*/  HMMA.16816.F32 R12, R92.reuse, R84, R12 ;  /* 0x000000545c0c723c */ /* 0x042fe6000000180c */
[----:B------:R1:W-:Y:S01]  /*5910*/  MUFU.EX2 R129, R4 ;  /* 0x0000000400817308 */ /* 0x0003e20000000800 */
[-C--:B------:R-:W-:Y:S01]  /*5920*/  @!P0 ISETP.GE.AND P3, PT, R0, R3.reuse, PT ;  /* 0x000000030000820c */ /* 0x080fe20003f66270 */
[----:B------:R-:W-:Y:S01]  /*5930*/  FFMA.FTZ R5, R5, UR15, -R88 ;  /* 0x0000000f05057c23 */ /* 0x000fe20008010858 */
[----:B------:R-:W-:Y:S03]  /*5940*/  HMMA.16816.F32 R16, R92, R86, R16 ;  /* 0x000000565c10723c */ /* 0x000fe60000001810 */
[----:B------:R-:W-:Y:S02]  /*5950*/  @!P0 ISETP.GE.AND P2, PT, R2, R3, PT ;  /* 0x000000030200820c */ /* 0x000fe40003f46270 */
[----:B------:R-:W-:Y:S02]  /*5960*/  @!P0 FSEL R6, R6, -INF , !P3 ;  /* 0xff80000006068808 */ /* 0x000fe40005800000 */
[----:B------:R2:W3:Y:S01]  /*5970*/  MUFU.EX2 R128, R5 ;  /* 0x0000000500807308 */ /* 0x0004e20000000800 */
[----:B------:R-:W-:Y:S03]  /*5980*/  @!P0 FSEL R7, R7, -INF , !P2 ;  /* 0xff80000007078808 */ /* 0x000fe60005000000 */
[----:B-1----:R-:W-:Y:S05]  /*5990*/  FMUL.FTZ R4, R249, 1.4426950216293334961 ;  /* 0x3fb8aa3bf9047820 */ /* 0x002fea0000410000 */
[----:B------:R-:W-:Y:S01]  /*59a0*/  FSEL R2, R4, RZ, P1 ;  /* 0x000000ff04027208 */ /* 0x000fe20000800000 */
[C---:B------:R-:W-:Y:S01]  /*59b0*/  VIADD R4, R0.reuse, 0x9 ;  /* 0x0000000900047836 */ /* 0x040fe20000000000 */
[----:B--2---:R-:W-:Y:S03]  /*59c0*/  IADD3 R5, R0, 0x8, RZ ;  /* 0x0000000800057810 */ /* 0x004fe60007ffe0ff */
[--C-:B------:R-:W-:Y:S01]  /*59d0*/  FFMA.FTZ R90, R6, UR15, -R2.reuse ;  /* 0x0000000f065a7c23 */ /* 0x100fe20008010802 */
[----:B------:R-:W-:Y:S01]  /*59e0*/  FFMA.FTZ R7, R7, UR15, -R2 ;  /* 0x0000000f07077c23 */ /* 0x000fe20008010802 */
[----:B------:R-:W-:Y:S02]  /*59f0*/  I2FP.F32.S32 R6, R5 ;  /* 0x0000000500067245 */ /* 0x000fe40000201400 */
[----:B------:R1:W-:Y:S01]  /*5a00*/  MUFU.EX2 R131, R90 ;  /* 0x0000005a00837308 */ /* 0x0003e20000000800 */
[C---:B------:R-:W-:Y:S02]  /*5a10*/  @!P0 ISETP.GE.AND P1, PT, R5.reuse, R89, PT ;  /* 0x000000590500820c */ /* 0x040fe40003f26270 */
[----:B------:R-:W-:Y:S01]  /*5a20*/  @!P0 ISETP.GE.AND P2, PT, R5, R3, PT ;  /* 0x000000030500820c */ /* 0x000fe20003f46270 */
[C---:B------:R-:W-:Y:S01]  /*5a30*/  FFMA.FTZ R8, R6.reuse, UR5, R8 ;  /* 0x0000000506087c23 */ /* 0x040fe20008010008 */
[----:B------:R-:W-:Y:S01]  /*5a40*/  FFMA.FTZ R10, R6, UR5, R10 ;  /* 0x00000005060a7c23 */ /* 0x000fe2000801000a */
[----:B------:R-:W-:Y:S04]  /*5a50*/  VIADD R5, R0, 0x11 ;  /* 0x0000001100057836 */ /* 0x000fe80000000000 */
[----:B------:R2:W4:Y:S01]  /*5a60*/  MUFU.EX2 R130, R7 ;  /* 0x0000000700827308 */ /* 0x0005220000000800 */
[----:B------:R-:W-:Y:S02]  /*5a70*/  @!P0 FSEL R8, R8, -INF , !P1 ;  /* 0xff80000008088808 */ /* 0x000fe40004800000 */
[----:B------:R-:W-:Y:S02]  /*5a80*/  @!P0 ISETP.GE.AND P1, PT, R4, R89, PT ;  /* 0x000000590400820c */ /* 0x000fe40003f26270 */
[----:B------:R-:W-:Y:S01]  /*5a90*/  @!P0 FSEL R10, R10, -INF , !P2 ;  /* 0xff8000000a0a8808 */ /* 0x000fe20005000000 */
[----:B------:R-:W-:Y:S01]  /*5aa0*/  FFMA.FTZ R8, R8, UR15, -R88 ;  /* 0x0000000f08087c23 */ /* 0x000fe20008010858 */
[----:B-1----:R-:W-:Y:S03]  /*5ab0*/  I2FP.F32.S32 R90, R4 ;  /* 0x00000004005a7245 */ /* 0x002fe60000201400 */
[----:B------:R-:W-:Y:S01]  /*5ac0*/  FFMA.FTZ R10, R10, UR15, -R2 ;  /* 0x0000000f0a0a7c23 */ /* 0x000fe20008010802 */
[----:B------:R-:W-:Y:S01]  /*5ad0*/  MUFU.EX2 R126, R8 ;  /* 0x00000008007e7308 */ /* 0x000fe20000000800 */
[C---:B------:R-:W-:Y:S01]  /*5ae0*/  FFMA.FTZ R9, R90.reuse, UR5, R9 ;  /* 0x000000055a097c23 */ /* 0x040fe20008010009 */
[----:B------:R-:W-:Y:S01]  /*5af0*/  FFMA.FTZ R11, R90, UR5, R11 ;  /* 0x000000055a0b7c23 */ /* 0x000fe2000801000b */
[----:B--2---:R-:W-:Y:S03]  /*5b00*/  I2FP.F32.S32 R7, R5 ;  /* 0x0000000500077245 */ /* 0x004fe60000201400 */
[----:B------:R-:W-:Y:S04]  /*5b10*/  @!P0 FSEL R9, R9, -INF , !P1 ;  /* 0xff80000009098808 */ /* 0x000fe80004800000 */
[----:B------:R-:W-:Y:S01]  /*5b20*/  MUFU.EX2 R127, R10 ;  /* 0x0000000a007f7308 */ /* 0x000fe20000000800 */
[----:B------:R-:W-:Y:S01]  /*5b30*/  @!P0 ISETP.GE.AND P1, PT, R4, R3, PT ;  /* 0x000000030400820c */ /* 0x000fe20003f26270 */
[C---:B------:R-:W-:Y:S01]  /*5b40*/  FFMA.FTZ R13, R7.reuse, UR5, R13 ;  /* 0x00000005070d7c23 */ /* 0x040fe2000801000d */
[----:B------:R-:W-:Y:S01]  /*5b50*/  IADD3 R4, R0, 0x10, RZ ;  /* 0x0000001000047810 */ /* 0x000fe20007ffe0ff */
[----:B------:R-:W-:Y:S01]  /*5b60*/  FFMA.FTZ R15, R7, UR5, R15 ;  /* 0x00000005070f7c23 */ /* 0x000fe2000801000f */
[----:B------:R-:W-:Y:S01]  /*5b70*/  @!P0 FSEL R11, R11, -INF , !P1 ;  /* 0xff8000000b0b8808 */ /* 0x000fe20004800000 */
[----:B------:R-:W-:Y:S01]  /*5b80*/  FFMA.FTZ R9, R9, UR15, -R88 ;  /* 0x0000000f09097c23 */ /* 0x000fe20008010858 */
[----:B------:R-:W-:Y:S02]  /*5b90*/  I2FP.F32.S32 R6, R4 ;  /* 0x0000000400067245 */ /* 0x000fe40000201400 */
[-C--:B------:R-:W-:Y:S01]  /*5ba0*/  @!P0 ISETP.GE.AND P1, PT, R4, R89.reuse, PT ;  /* 0x000000590400820c */ /* 0x080fe20003f26270 */
[----:B------:R-:W-:Y:S01]  /*5bb0*/  FFMA.FTZ R11, R11, UR15, -R2 ;  /* 0x0000000f0b0b7c23 */ /* 0x000fe20008010802 */
[----:B------:R-:W-:Y:S01]  /*5bc0*/  MUFU.EX2 R124, R9 ;  /* 0x00000009007c7308 */ /* 0x000fe20000000800 */
[C---:B------:R-:W-:Y:S01]  /*5bd0*/  FFMA.FTZ R12, R6.reuse, UR5, R12 ;  /* 0x00000005060c7c23 */ /* 0x040fe2000801000c */
[----:B------:R-:W-:Y:S04]  /*5be0*/  FFMA.FTZ R14, R6, UR5, R14 ;  /* 0x00000005060e7c23 */ /* 0x000fe8000801000e */
[----:B------:R-:W-:Y:S02]  /*5bf0*/  @!P0 FSEL R12, R12, -INF , !P1 ;  /* 0xff8000000c0c8808 */ /* 0x000fe40004800000 */
[----:B------:R-:W-:Y:S02]  /*5c00*/  @!P0 ISETP.GE.AND P1, PT, R5, R89, PT ;  /* 0x000000590500820c */ /* 0x000fe40003f26270 */
[----:B------:R-:W1:Y:S01]  /*5c10*/  MUFU.EX2 R125, R11 ;  /* 0x0000000b007d7308 */ /* 0x000e620000000800 */
[--C-:B------:R-:W-:Y:S01]  /*5c20*/  FFMA.FTZ R12, R12, UR15, -R88.reuse ;  /* 0x0000000f0c0c7c23 */ /* 0x100fe20008010858 */
[----:B------:R-:W-:Y:S02]  /*5c30*/  @!P0 FSEL R13, R13, -INF , !P1 ;  /* 0xff8000000d0d8808 */ /* 0x000fe40004800000 */
[-C--:B------:R-:W-:Y:S02]  /*5c40*/  @!P0 ISETP.GE.AND P1, PT, R4, R3.reuse, PT ;  /* 0x000000030400820c */ /* 0x080fe40003f26270 */
[----:B------:R-:W-:Y:S01]  /*5c50*/  IADD3 R4, R0, 0x18, RZ ;  /* 0x0000001800047810 */ /* 0x000fe20007ffe0ff */
[----:B------:R-:W-:Y:S01]  /*5c60*/  FFMA.FTZ R13, R13, UR15, -R88 ;  /* 0x0000000f0d0d7c23 */ /* 0x000fe20008010858 */
[----:B------:R-:W-:Y:S02]  /*5c70*/  @!P0 FSEL R14, R14, -INF , !P1 ;  /* 0xff8000000e0e8808 */ /* 0x000fe40004800000 */
[----:B------:R-:W-:Y:S01]  /*5c80*/  MUFU.EX2 R121, R12 ;  /* 0x0000000c00797308 */ /* 0x000fe20000000800 */
[----:B------:R-:W-:Y:S02]  /*5c90*/  I2FP.F32.S32 R6, R4 ;  /* 0x0000000400067245 */ /* 0x000fe40000201400 */
[----:B------:R-:W-:Y:S01]  /*5ca0*/  @!P0 ISETP.GE.AND P1, PT, R5, R3, PT ;  /* 0x000000030500820c */ /* 0x000fe20003f26270 */
[----:B------:R-:W-:Y:S01]  /*5cb0*/  FFMA.FTZ R14, R14, UR15, -R2 ;  /* 0x0000000f0e0e7c23 */ /* 0x000fe20008010802 */
[----:B------:R-:W-:Y:S01]  /*5cc0*/  IADD3 R0, R0, 0x19, RZ ;  /* 0x0000001900007810 */ /* 0x000fe20007ffe0ff */
[C---:B------:R-:W-:Y:S01]  /*5cd0*/  FFMA.FTZ R16, R6.reuse, UR5, R16 ;  /* 0x0000000506107c23 */ /* 0x040fe20008010010 */
[----:B------:R-:W-:Y:S01]  /*5ce0*/  @!P0 FSEL R15, R15, -INF , !P1 ;  /* 0xff8000000f0f8808 */ /* 0x000fe20004800000 */
[----:B------:R-:W-:Y:S01]  /*5cf0*/  FFMA.FTZ R18, R6, UR5, R18 ;  /* 0x0000000506127c23 */ /* 0x000fe20008010012 */
[----:B------:R-:W-:Y:S01]  /*5d00*/  I2FP.F32.S32 R5, R0 ;  /* 0x0000000000057245 */ /* 0x000fe20000201400 */
[----:B------:R-:W2:Y:S01]  /*5d10*/  MUFU.EX2 R120, R13 ;  /* 0x0000000d00787308 */ /* 0x000ea20000000800 */
[C---:B------:R-:W-:Y:S01]  /*5d20*/  @!P0 ISETP.GE.AND P1, PT, R4.reuse, R89, PT ;  /* 0x000000590400820c */ /* 0x040fe20003f26270 */
[----:B------:R-:W-:Y:S01]  /*5d30*/  FFMA.FTZ R15, R15, UR15, -R2 ;  /* 0x0000000f0f0f7c23 */ /* 0x000fe20008010802 */
[----:B------:R-:W-:Y:S01]  /*5d40*/  @!P0 ISETP.GE.AND P2, PT, R4, R3, PT ;  /* 0x000000030400820c */ /* 0x000fe20003f46270 */
[C---:B------:R-:W-:Y:S01]  /*5d50*/  FFMA.FTZ R17, R5.reuse, UR5, R17 ;  /* 0x0000000505117c23 */ /* 0x040fe20008010011 */
[----:B------:R-:W-:Y:S01]  /*5d60*/  @!P0 FSEL R16, R16, -INF , !P1 ;  /* 0xff80000010108808 */ /* 0x000fe20004800000 */
[----:B------:R-:W-:Y:S01]  /*5d70*/  FFMA.FTZ R19, R5, UR5, R19 ;  /* 0x0000000505137c23 */ /* 0x000fe20008010013 */
[----:B------:R-:W-:Y:S03]  /*5d80*/  @!P0 ISETP.GE.AND P1, PT, R0, R89, PT ;  /* 0x000000590000820c */ /* 0x000fe60003f26270 */
[----:B------:R-:W-:Y:S01]  /*5d90*/  MUFU.EX2 R123, R14 ;  /* 0x0000000e007b7308 */ /* 0x000fe20000000800 */
[----:B------:R-:W-:Y:S01]  /*5da0*/  @!P0 FSEL R18, R18, -INF , !P2 ;  /* 0xff80000012128808 */ /* 0x000fe20005000000 */
[----:B------:R-:W-:Y:S01]  /*5db0*/  FFMA.FTZ R16, R16, UR15, -R88 ;  /* 0x0000000f10107c23 */ /* 0x000fe20008010858 */
[----:B------:R-:W-:Y:S02]  /*5dc0*/  @!P0 FSEL R17, R17, -INF , !P1 ;  /* 0xff80000011118808 */ /* 0x000fe40004800000 */
[----:B------:R-:W-:Y:S01]  /*5dd0*/  @!P0 ISETP.GE.AND P1, PT, R0, R3, PT ;  /* 0x000000030000820c */ /* 0x000fe20003f26270 */
[----:B------:R-:W-:Y:S01]  /*5de0*/  FFMA.FTZ R18, R18, UR15, -R2 ;  /* 0x0000000f12127c23 */ /* 0x000fe20008010802 */
[----:B---3--:R-:W-:Y:S03]  /*5df0*/  F2FP.F16.F32.PACK_AB R4, R128, R129 ;  /* 0x000000818004723e */ /* 0x008fe600000000ff */
[----:B------:R-:W3:Y:S01]  /*5e00*/  MUFU.EX2 R122, R15 ;  /* 0x0000000f007a7308 */ /* 0x000ee20000000800 */
[----:B------:R-:W-:Y:S01]  /*5e10*/  @!P0 FSEL R19, R19, -INF , !P1 ;  /* 0xff80000013138808 */ /* 0x000fe20004800000 */
[----:B------:R-:W-:Y:S01]  /*5e20*/  FFMA.FTZ R88, R17, UR15, -R88 ;  /* 0x0000000f11587c23 */ /* 0x000fe20008010858 */
[----:B----4-:R-:W-:Y:S01]  /*5e30*/  F2FP.F16.F32.PACK_AB R3, R130, R131 ;  /* 0x000000838203723e */ /* 0x010fe200000000ff */
[----:B------:R3:W-:Y:S01]  /*5e40*/  STS [R244+0x2a000], R4 ;  /* 0x02a00004f4007388 */ /* 0x0007e20000000800 */
[----:B-1----:R-:W-:Y:S01]  /*5e50*/  F2FP.F16.F32.PACK_AB R0, R125, R127 ;  /* 0x0000007f7d00723e */ /* 0x002fe200000000ff */
[----:B------:R-:W-:Y:S01]  /*5e60*/  FFMA.FTZ R2, R19, UR15, -R2 ;  /* 0x0000000f13027c23 */ /* 0x000fe20008010802 */
[----:B--2---:R-:W-:Y:S01]  /*5e70*/  F2FP.F16.F32.PACK_AB R5, R120, R121 ;  /* 0x000000797805723e */ /* 0x004fe200000000ff */
[----:B------:R-:W-:Y:S02]  /*5e80*/  STS [R244+0x2a400], R3 ;  /* 0x02a40003f4007388 */ /* 0x000fe40000000800 */
[----:B------:R-:W-:Y:S01]  /*5e90*/  MUFU.EX2 R119, R18 ;  /* 0x0000001200777308 */ /* 0x000fe20000000800 */
[----:B------:R-:W-:Y:S01]  /*5ea0*/  IADD3 R114, P0, R197, UR14, RZ ;  /* 0x0000000ec5727c10 */ /* 0x000fe2000ff1e0ff */
[----:B------:R1:W-:Y:S03]  /*5eb0*/  STS [R247+0x2a400], R0 ;  /* 0x02a40000f7007388 */ /* 0x0003e60000000800 */
[----:B------:R-:W-:Y:S02]  /*5ec0*/  IADD3.X R115, R196, UR13, RZ, P0, !PT ;  /* 0x0000000dc4737c10 */ /* 0x000fe400087fe4ff */
[----:B------:R-:W-:Y:S03]  /*5ed0*/  PLOP3.LUT P0, PT, PT, PT, UP3, 0x80, 0x0 ;  /* 0x000000000000781c */ /* 0x000fe60003f0f038 */
[----:B------:R2:W-:Y:S01]  /*5ee0*/  MUFU.EX2 R118, R2 ;  /* 0x0000000200767308 */ /* 0x0005e20000000800 */
[----:B------:R-:W4:Y:S09]  /*5ef0*/  LDG.E R113, desc[UR6][R114.64] ;  /* 0x0000000672717981 */ /* 0x000f32000c1e1900 */
[----:B------:R-:W-:Y:S01]  /*5f00*/  MUFU.EX2 R117, R16 ;  /* 0x0000001000757308 */ /* 0x000fe20000000800 */
[----:B---3--:R-:W-:Y:S09]  /*5f10*/  F2FP.F16.F32.PACK_AB R4, R122, R123 ;  /* 0x0000007b7a04723e */ /* 0x008ff200000000ff */
[----:B------:R-:W3:Y:S01]  /*5f20*/  MUFU.EX2 R116, R88 ;  /* 0x0000005800747308 */ /* 0x000ee20000000800 */
[----:B--2---:R-:W-:Y:S02]  /*5f30*/  F2FP.F16.F32.PACK_AB R2, R124, R126 ;  /* 0x0000007e7c02723e */ /* 0x004fe400000000ff */
[----:B-1----:R-:W-:Y:S03]  /*5f40*/  LEA R0, R230, UR4, 0x1 ;  /* 0x00000004e6007c11 */ /* 0x002fe6000f8e08ff */
[----:B------:R1:W-:Y:S04]  /*5f50*/  STS [R247+0x2a000], R2 ;  /* 0x02a00002f7007388 */ /* 0x0003e80000000800 */
[----:B------:R-:W-:Y:S04]  /*5f60*/  STS [R245+0x2a000], R5 ;  /* 0x02a00005f5007388 */ /* 0x000fe80000000800 */
[----:B------:R-:W-:Y:S01]  /*5f70*/  STS [R245+0x2a400], R4 ;  /* 0x02a40004f5007388 */ /* 0x000fe20000000800 */
[----:B---3--:R-:W-:Y:S03]  /*5f80*/  F2FP.F16.F32.PACK_AB R3, R116, R117 ;  /* 0x000000757403723e */ /* 0x008fe600000000ff */
[----:B------:R-:W2:Y:S04]  /*5f90*/  LDG.E R114, desc[UR6][R114.64+0x20] ;  /* 0x0000200672727981 */ /* 0x000ea8000c1e1900 */
[----:B------:R3:W-:Y:S01]  /*5fa0*/  STS [R246+0x2a000], R3 ;  /* 0x02a00003f6007388 */ /* 0x0007e20000000800 */
[----:B-1----:R-:W-:Y:S05]  /*5fb0*/  F2FP.F16.F32.PACK_AB R2, R118, R119 ;  /* 0x000000777602723e */ /* 0x002fea00000000ff */
[----:B------:R1:W-:Y:S04]  /*5fc0*/  STS [R246+0x2a400], R2 ;  /* 0x02a40002f6007388 */ /* 0x0003e80000000800 */
[----:B------:R-:W-:Y:S04]  /*5fd0*/  LDSM.16.M88.4 R16, [R0+0x10000] ;  /* 0x010000000010783b */ /* 0x000fe80000000200 */
[----:B------:R-:W1:Y:S01]  /*5fe0*/  LDSM.16.M88.4 R8, [R218+UR4+0x20000] ;  /* 0x02000004da08783b */ /* 0x000e620008000200 */
[C---:B---3--:R-:W-:Y:S03]  /*5ff0*/  IADD3 R3, R224.reuse, R0, RZ ;  /* 0x00000000e0037210 */ /* 0x048fe60007ffe0ff */
[----:B------:R-:W3:Y:S04]  /*6000*/  LDSM.16.M88.4 R84, [R218+UR4+0x20800] ;  /* 0x02080004da54783b */ /* 0x000ee80008000200 */
[----:B------:R-:W-:Y:S04]  /*6010*/  LDSM.16.M88.4 R92, [R217+0x8000] ;  /* 0x00800000d95c783b */ /* 0x000fe80000000200 */
[----:B------:R-:W-:Y:S04]  /*6020*/  LDSM.16.M88.4 R96, [R217+0x8800] ;  /* 0x00880000d960783b */ /* 0x000fe80000000200 */
[----:B------:R-:W-:Y:S01]  /*6030*/  LDSM.16.M88.4 R100, [R3+0x10000] ;  /* 0x010000000364783b */ /* 0x000fe20000000200 */
[----:B-1----:R-:W-:Y:S03]  /*6040*/  IMAD.IADD R2, R225, 0x1, R0 ;  /* 0x00000001e1027824 */ /* 0x002fe600078e0200 */
[----:B------:R-:W-:Y:S02]  /*6050*/  LDSM.16.M88.4 R104, [R220+0x8000] ;  /* 0x00800000dc68783b */ /* 0x000fe40000000200 */
[----:B------:R-:W-:Y:S02]  /*6060*/  IADD3 R112, R224, R2, RZ ;  /* 0x00000002e0707210 */ /* 0x000fe40007ffe0ff */
[----:B------:R-:W1:Y:S04]  /*6070*/  LDSM.16.M88.4 R88, [R2+0x10000] ;  /* 0x010000000258783b */ /* 0x000e680000000200 */
[----:B------:R-:W-:Y:S01]  /*6080*/  LDSM.16.M88.4 R108, [R219+0x8000] ;  /* 0x00800000db6c783b */ /* 0x000fe20000000200 */
[C---:B------:R-:W-:Y:S06]  /*6090*/  HMMA.16816.F32 R4, R16.reuse, R8, RZ ;  /* 0x000000081004723c */ /* 0x040fec00000018ff */
[C---:B------:R-:W-:Y:S06]  /*60a0*/  HMMA.16816.F32 R8, R16.reuse, R10, RZ ;  /* 0x0000000a1008723c */ /* 0x040fec00000018ff */
[C---:B---3--:R-:W-:Y:S06]  /*60b0*/  HMMA.16816.F32 R12, R16.reuse, R84, RZ ;  /* 0x00000054100c723c */ /* 0x048fec00000018ff */
[----:B------:R-:W-:Y:S01]  /*60c0*/  HMMA.16816.F32 R16, R16, R86, RZ ;  /* 0x000000561010723c */ /* 0x000fe200000018ff */
[----:B------:R-:W3:Y:S05]  /*60d0*/  LDSM.16.M88.4 R84, [R220+0x8800] ;  /* 0x00880000dc54783b */ /* 0x000eea0000000200 */
[C---:B-1----:R-:W-:Y:S06]  /*60e0*/  HMMA.16816.F32 R4, R88.reuse, R92, R4 ;  /* 0x0000005c5804723c */ /* 0x042fec0000001804 */
        /* <DEDUP_REMOVED lines=8> */
[----:B------:R-:W1:Y:S05]  /*6170*/  LDSM.16.M88.4 R104, [R218+UR4+0x22000] ;  /* 0x02200004da68783b */ /* 0x000e6a0008000200 */
[C---:B---3--:R-:W-:Y:S06]  /*6180*/  HMMA.16816.F32 R12, R100.reuse, R84, R12 ;  /* 0x00000054640c723c */ /* 0x048fec000000180c */
[----:B------:R-:W-:Y:S01]  /*6190*/  HMMA.16816.F32 R16, R100, R86, R16 ;  /* 0x000000566410723c */ /* 0x000fe20000001810 */
[----:B------:R-:W3:Y:S04]  /*61a0*/  LDSM.16.M88.4 R84, [R218+UR4+0x22800] ;  /* 0x02280004da54783b */ /* 0x000ee80008000200 */
        /* <DEDUP_REMOVED lines=11> */
[C---:B---3--:R-:W-:Y:S06]  /*6260*/  HMMA.16816.F32 R12, R96.reuse, R84, R12 ;  /* 0x00000054600c723c */ /* 0x048fec000000180c */
[----:B------:R-:W-:Y:S01]  /*6270*/  HMMA.16816.F32 R16, R96, R86, R16 ;  /* 0x000000566010723c */ /* 0x000fe20000001810 */
[----:B------:R-:W3:Y:S04]  /*6280*/  LDSM.16.M88.4 R84, [R220+0xa800] ;  /* 0x00a80000dc54783b */ /* 0x000ee80000000200 */
        /* <DEDUP_REMOVED lines=10> */
[----:B------:R-:W4:Y:S05]  /*6330*/  LDSM.16.M88.4 R104, [R218+UR4+0x24000] ;  /* 0x02400004da68783b */ /* 0x000f2a0008000200 */
        /* <DEDUP_REMOVED lines=18> */
[C---:B-1----:R-:W-:Y:S06]  /*6460*/  HMMA.16816.F32 R4, R92.reuse, R108, R4 ;  /* 0x0000006c5c04723c */ /* 0x042fec0000001804 */
[C---:B------:R-:W-:Y:S01]  /*6470*/  HMMA.16816.F32 R8, R92.reuse, R110, R8 ;  /* 0x0000006e5c08723c */ /* 0x040fe20000001808 */
[----:B------:R-:W1:Y:S05]  /*6480*/  LDSM.16.M88.4 R108, [R219+0xc000] ;  /* 0x00c00000db6c783b */ /* 0x000e6a0000000200 */
[C---:B--2---:R-:W-:Y:S06]  /*6490*/  HMMA.16816.F32 R12, R92.reuse, R88, R12 ;  /* 0x000000585c0c723c */ /* 0x044fec000000180c */
[----:B------:R-:W-:Y:S01]  /*64a0*/  HMMA.16816.F32 R16, R92, R90, R16 ;  /* 0x0000005a5c10723c */ /* 0x000fe20000001810 */
[----:B------:R-:W2:Y:S04]  /*64b0*/  LDSM.16.M88.4 R88, [R219+0xc800] ;  /* 0x00c80000db58783b */ /* 0x000ea80000000200 */
[----:B------:R-:W-:Y:S01]  /*64c0*/  LDSM.16.M88.4 R92, [R0+0x16000] ;  /* 0x01600000005c783b */ /* 0x000fe20000000200 */
[C---:B----4-:R-:W-:Y:S06]  /*64d0*/  HMMA.16816.F32 R4, R96.reuse, R104, R4 ;  /* 0x000000686004723c */ /* 0x050fec0000001804 */
        /* <DEDUP_REMOVED lines=25> */
[----:B------:R-:W2:Y:S05]  /*6670*/  LDSM.16.M88.4 R88, [R219+0xe800] ;  /* 0x00e80000db58783b */ /* 0x000eaa0000000200 */
[C---:B----4-:R-:W-:Y:S06]  /*6680*/  HMMA.16816.F32 R4, R100.reuse, R104, R4 ;  /* 0x000000686404723c */ /* 0x050fec0000001804 */
[C---:B------:R-:W-:Y:S06]  /*6690*/  HMMA.16816.F32 R8, R100.reuse, R106, R8 ;  /* 0x0000006a6408723c */ /* 0x040fec0000001808 */
[C---:B---3--:R-:W-:Y:S06]  /*66a0*/  HMMA.16816.F32 R12, R100.reuse, R84, R12 ;  /* 0x00000054640c723c */ /* 0x048fec000000180c */
[----:B------:R-:W-:Y:S06]  /*66b0*/  HMMA.16816.F32 R16, R100, R86, R16 ;  /* 0x000000566410723c */ /* 0x000fec0000001810 */
[C---:B-1----:R-:W-:Y:S06]  /*66c0*/  HMMA.16816.F32 R4, R92.reuse, R108, R4 ;  /* 0x0000006c5c04723c */ /* 0x042fec0000001804 */
[C---:B------:R-:W-:Y:S06]  /*66d0*/  HMMA.16816.F32 R8, R92.reuse, R110, R8 ;  /* 0x0000006e5c08723c */ /* 0x040fec0000001808 */
[C---:B--2---:R-:W-:Y:S06]  /*66e0*/  HMMA.16816.F32 R12, R92.reuse, R88, R12 ;  /* 0x000000585c0c723c */ /* 0x044fec000000180c */
[----:B------:R-:W-:Y:S06]  /*66f0*/  HMMA.16816.F32 R16, R92, R90, R16 ;  /* 0x0000005a5c10723c */ /* 0x000fec0000001810 */
[C---:B------:R-:W-:Y:S01]  /*6700*/  FADD.FTZ R0, -R113.reuse, R4 ;  /* 0x0000000471007221 */ /* 0x040fe20000010100 */
[----:B------:R-:W-:Y:S01]  /*6710*/  FADD.FTZ R5, -R113, R5 ;  /* 0x0000000571057221 */ /* 0x000fe20000010100 */
[----:B------:R-:W-:Y:S03]  /*6720*/  FADD.FTZ R7, -R114, R7 ;  /* 0x0000000772077221 */ /* 0x000fe60000010100 */
[----:B------:R-:W-:Y:S01]  /*6730*/  FMUL.FTZ R0, R129, R0 ;  /* 0x0000000081007220 */ /* 0x000fe20000410000 */
[----:B------:R-:W-:Y:S01]  /*6740*/  FMUL.FTZ R85, R128, R5 ;  /* 0x0000000580557220 */ /* 0x000fe20000410000 */
[C---:B------:R-:W-:Y:S01]  /*6750*/  FADD.FTZ R3, -R113.reuse, R8 ;  /* 0x0000000871037221 */ /* 0x040fe20000010100 */
[----:B------:R-:W-:Y:S01]  /*6760*/  FADD.FTZ R9, -R113, R9 ;  /* 0x0000000971097221 */ /* 0x000fe20000010100 */
[C---:B------:R-:W-:Y:S01]  /*6770*/  FADD.FTZ R10, -R114.reuse, R10 ;  /* 0x0000000a720a7221 */ /* 0x040fe20000010100 */
[----:B------:R-:W-:Y:S01]  /*6780*/  FADD.FTZ R11, -R114, R11 ;  /* 0x0000000b720b7221 */ /* 0x000fe20000010100 */
[----:B------:R-:W-:Y:S01]  /*6790*/  F2FP.F16.F32.PACK_AB R85, R85, R0 ;  /* 0x000000005555723e */ /* 0x000fe200000000ff */
[----:B------:R-:W-:Y:S01]  /*67a0*/  FMUL.FTZ R3, R126, R3 ;  /* 0x000000037e037220 */ /* 0x000fe20000410000 */
[----:B------:R-:W-:Y:S01]  /*67b0*/  FMUL.FTZ R84, R124, R9 ;  /* 0x000000097c547220 */ /* 0x000fe20000410000 */
[C---:B------:R-:W-:Y:S01]  /*67c0*/  FADD.FTZ R2, -R113.reuse, R12 ;  /* 0x0000000c71027221 */ /* 0x040fe20000010100 */
[----:B------:R-:W-:Y:S01]  /*67d0*/  FADD.FTZ R5, -R113, R13 ;  /* 0x0000000d71057221 */ /* 0x000fe20000010100 */
[----:B------:R-:W-:Y:S01]  /*67e0*/  FMUL.FTZ R87, R127, R10 ;  /* 0x0000000a7f577220 */ /* 0x000fe20000410000 */
[----:B------:R-:W-:Y:S01]  /*67f0*/  FMUL.FTZ R86, R125, R11 ;  /* 0x0000000b7d567220 */ /* 0x000fe20000410000 */
[C---:B------:R-:W-:Y:S01]  /*6800*/  FADD.FTZ R0, -R113.reuse, R16 ;  /* 0x0000001071007221 */ /* 0x040fe20000010100 */
[----:B------:R-:W-:Y:S01]  /*6810*/  FADD.FTZ R17, -R113, R17 ;  /* 0x0000001171117221 */ /* 0x000fe20000010100 */
[----:B------:R-:W-:Y:S01]  /*6820*/  FMUL.FTZ R2, R121, R2 ;  /* 0x0000000279027220 */ /* 0x000fe20000410000 */
[----:B------:R-:W-:Y:S01]  /*6830*/  FMUL.FTZ R5, R120, R5 ;  /* 0x0000000578057220 */ /* 0x000fe20000410000 */
[----:B------:R-:W-:Y:S01]  /*6840*/  FMUL.FTZ R0, R117, R0 ;  /* 0x0000000075007220 */ /* 0x000fe20000410000 */
[----:B------:R-:W-:Y:S01]  /*6850*/  FMUL.FTZ R17, R116, R17 ;  /* 0x0000001174117220 */ /* 0x000fe20000410000 */
[----:B------:R-:W-:Y:S01]  /*6860*/  F2FP.F16.F32.PACK_AB R84, R84, R3 ;  /* 0x000000035454723e */ /* 0x000fe200000000ff */
[----:B------:R-:W-:Y:S01]  /*6870*/  FADD.FTZ R3, -R114, R6 ;  /* 0x0000000672037221 */ /* 0x000fe20000010100 */
[----:B------:R-:W-:Y:S01]  /*6880*/  F2FP.F16.F32.PACK_AB R5, R5, R2 ;  /* 0x000000020505723e */ /* 0x000fe200000000ff */
[----:B------:R-:W-:Y:S01]  /*6890*/  FMUL.FTZ R16, R130, R7 ;  /* 0x0000000782107220 */ /* 0x000fe20000410000 */
[----:B------:R-:W-:Y:S01]  /*68a0*/  F2FP.F16.F32.PACK_AB R17, R17, R0 ;  /* 0x000000001111723e */ /* 0x000fe200000000ff */
[----:B------:R-:W-:Y:S01]  /*68b0*/  FMUL.FTZ R3, R131, R3 ;  /* 0x0000000383037220 */ /* 0x000fe20000410000 */
        /* <DEDUP_REMOVED lines=10> */
[----:B------:R-:W1:Y:S01]  /*6960*/  LDC R6, c[0x0][0x240] ;  /* 0x00009000ff067b82 */ /* 0x000e620000000800 */
[----:B------:R-:W-:Y:S01]  /*6970*/  ISETP.GE.AND P6, PT, R242, UR19, PT ;  /* 0x00000013f2007c0c */ /* 0x000fe2000bfc6270 */
[----:B------:R-:W-:Y:S01]  /*6980*/  IMAD.MOV.U32 R2, RZ, RZ, R238 ;  /* 0x000000ffff027224 */ /* 0x000fe200078e00ee */
[----:B------:R-:W-:Y:S01]  /*6990*/  ISETP.GE.AND P5, PT, R250, UR19, PT ;  /* 0x00000013fa007c0c */ /* 0x000fe2000bfa6270 */
[----:B------:R-:W-:Y:S01]  /*69a0*/  IMAD.MOV.U32 R3, RZ, RZ, R240 ;  /* 0x000000ffff037224 */ /* 0x000fe200078e00f0 */
[----:B------:R-:W-:Y:S01]  /*69b0*/  ISETP.GE.AND P4, PT, R251, UR19, PT ;  /* 0x00000013fb007c0c */ /* 0x000fe2000bf86270 */
[----:B------:R-:W-:Y:S01]  /*69c0*/  ULOP3.LUT UR9, UR8, 0x1, URZ, 0xc0, !UPT ;  /* 0x0000000108097892 */ /* 0x000fe2000f8ec03f */
[----:B------:R-:W-:Y:S01]  /*69d0*/  ISETP.GE.AND P3, PT, R252, UR19, PT ;  /* 0x00000013fc007c0c */ /* 0x000fe2000bf66270 */
[----:B------:R-:W2:Y:S02]  /*69e0*/  LDC R7, c[0x0][0x244] ;  /* 0x00009100ff077b82 */ /* 0x000ea40000000800 */
[----:B------:R-:W-:Y:S04]  /*69f0*/  UISETP.NE.U32.AND UP0, UPT, UR9, 0x1, UPT ;  /* 0x000000010900788c */ /* 0x000fe8000bf05070 */
[----:B------:R-:W-:Y:S06]  /*6a00*/  USEL UR9, UR59, 0x8000, !UP0 ;  /* 0x000080003b097887 */ /* 0x000fec000c000000 */
[----:B------:R-:W-:Y:S02]  /*6a10*/  VIADD R234, R234, UR9 ;  /* 0x00000009eaea7c36 */ /* 0x000fe40008000000 */
[----:B------:R-:W-:Y:S02]  /*6a20*/  VIADD R237, R237, UR9 ;  /* 0x00000009eded7c36 */ /* 0x000fe40008000000 */
[----:B------:R-:W-:Y:S01]  /*6a30*/  VIADD R221, R221, UR9 ;  /* 0x00000009dddd7c36 */ /* 0x000fe20008000000 */
[----:B------:R3:W-:Y:S04]  /*6a40*/  @P6 STS [R234], RZ ;  /* 0x000000ffea006388 */ /* 0x0007e80000000800 */
[----:B------:R3:W-:Y:S04]  /*6a50*/  @P6 STS [R234+0x4], RZ ;  /* 0x000004ffea006388 */ /* 0x0007e80000000800 */
[----:B------:R3:W-:Y:S01]  /*6a60*/  @P6 STS [R234+0x8], RZ ;  /* 0x000008ffea006388 */ /* 0x0007e20000000800 */
[----:B-1----:R-:W-:Y:S03]  /*6a70*/  IMAD.U32 R0, R6, -0x40, RZ ;  /* 0xffffffc006007824 */ /* 0x002fe600078e00ff */
[----:B------:R3:W-:Y:S02]  /*6a80*/  @P6 STS [R234+0xc], RZ ;  /* 0x00000cffea006388 */ /* 0x0007e40000000800 */
        /* <DEDUP_REMOVED lines=9> */
[--C-:B--2---:R-:W-:Y:S02]  /*6b20*/  @!P6 LEA.HI.X R13, R6, R3, R7.reuse, 0x6, P1 ;  /* 0x00000003060de211 */ /* 0x104fe400008f3407 */
[----:B------:R-:W-:Y:S01]  /*6b30*/  @!P5 LEA R10, P1, R0, R238, 0x1 ;  /* 0x000000ee000ad211 */ /* 0x000fe200078208ff */
[----:B------:R3:W-:Y:S01]  /*6b40*/  @P5 STS [R234+0x2000], RZ ;  /* 0x002000ffea005388 */ /* 0x0007e20000000800 */
[----:B------:R-:W-:Y:S02]  /*6b50*/  LEA.HI.X R4, R6, R4, R7, 0x5, P2 ;  /* 0x0000000406047211 */ /* 0x000fe400010f2c07 */
[C---:B------:R-:W-:Y:S01]  /*6b60*/  @!P4 LEA R8, P2, R0.reuse, R238, 0x1 ;  /* 0x000000ee0008c211 */ /* 0x040fe200078408ff */
[----:B------:R3:W-:Y:S01]  /*6b70*/  @P5 STS [R234+0x2004], RZ ;  /* 0x002004ffea005388 */ /* 0x0007e20000000800 */
[CCC-:B------:R-:W-:Y:S02]  /*6b80*/  @!P5 LEA.HI.X R11, R0.reuse, R240.reuse, R4.reuse, 0x1, P1 ;  /* 0x000000f0000bd211 */ /* 0x1c0fe400008f0c04 */
[C---:B------:R-:W-:Y:S01]  /*6b90*/  @!P4 LEA.HI.X R9, R0.reuse, R240, R4, 0x1, P2 ;  /* 0x000000f00009c211 */ /* 0x040fe200010f0c04 */
[----:B------:R3:W-:Y:S01]  /*6ba0*/  @P5 STS [R234+0x2008], RZ ;  /* 0x002008ffea005388 */ /* 0x0007e20000000800 */
[C---:B------:R-:W-:Y:S01]  /*6bb0*/  @!P3 LEA R6, P1, R0.reuse, R238, 0x1 ;  /* 0x000000ee0006b211 */ /* 0x040fe200078208ff */
[----:B------:R-:W-:Y:S02]  /*6bc0*/  IMAD.MOV.U32 R238, RZ, RZ, R2 ;  /* 0x000000ffffee7224 */ /* 0x000fe400078e0002 */
[----:B------:R3:W-:Y:S01]  /*6bd0*/  @P5 STS [R234+0x200c], RZ ;  /* 0x00200cffea005388 */ /* 0x0007e20000000800 */
[----:B------:R-:W-:Y:S01]  /*6be0*/  @!P3 LEA.HI.X R7, R0, R240, R4, 0x1, P1 ;  /* 0x000000f00007b211 */ /* 0x000fe200008f0c04 */
[----:B------:R-:W-:Y:S02]  /*6bf0*/  IMAD.MOV.U32 R240, RZ, RZ, R3 ;  /* 0x000000fffff07224 */ /* 0x000fe400078e0003 */
        /* <DEDUP_REMOVED lines=52> */
[----:B------:R-:W0:Y:S02]  /*6f40*/  LDGDEPBAR ;  /* 0x00000000000079af */ /* 0x000e240000000000 */
.L_x_449:
[----:B---3--:R-:W-:Y:S01]  /*6f50*/  F2FP.F16.F32.PACK_AB R2, R86, R87 ;  /* 0x000000575602723e */ /* 0x008fe200000000ff */
[----:B------:R-:W-:Y:S01]  /*6f60*/  STS [R244+0x28000], R85 ;  /* 0x02800055f4007388 */ /* 0x000fe20000000800 */
[----:B------:R-:W-:Y:S01]  /*6f70*/  F2FP.F16.F32.PACK_AB R0, R14, R15 ;  /* 0x0000000f0e00723e */ /* 0x000fe200000000ff */
[----:B------:R-:W1:Y:S01]  /*6f80*/  LDC R116, c[0x0][0x270] ;  /* 0x00009c00ff747b82 */ /* 0x000e620000000800 */
[----:B------:R-:W-:Y:S02]  /*6f90*/  F2FP.F16.F32.PACK_AB R3, R18, R19 ;  /* 0x000000131203723e */ /* 0x000fe400000000ff */
[----:B------:R-:W-:Y:S05]  /*6fa0*/  STS [R244+0x28400], R16 ;  /* 0x02840010f4007388 */ /* 0x000fea0000000800 */
[----:B------:R-:W-:Y:S05]  /*6fb0*/  STS [R247+0x28000], R84 ;  /* 0x02800054f7007388 */ /* 0x000fea0000000800 */
[----:B------:R2:W-:Y:S05]  /*6fc0*/  STS [R247+0x28400], R2 ;  /* 0x02840002f7007388 */ /* 0x0005ea0000000800 */
[----:B------:R-:W-:Y:S05]  /*6fd0*/  STS [R245+0x28000], R5 ;  /* 0x02800005f5007388 */ /* 0x000fea0000000800 */
[----:B------:R3:W-:Y:S05]  /*6fe0*/  STS [R245+0x28400], R0 ;  /* 0x02840000f5007388 */ /* 0x0007ea0000000800 */
[----:B------:R-:W-:Y:S01]  /*6ff0*/  STS [R246+0x28000], R17 ;  /* 0x02800011f6007388 */ /* 0x000fe20000000800 */
[----:B-1----:R-:W-:Y:S04]  /*7000*/  IMAD R235, R116, UR21, RZ ;  /* 0x0000001574eb7c24 */ /* 0x002fe8000f8e02ff */
[----:B------:R-:W-:Y:S01]  /*7010*/  STS [R246+0x28400], R3 ;  /* 0x02840003f6007388 */ /* 0x000fe20000000800 */
[----:B------:R-:W-:Y:S01]  /*7020*/  BAR.SYNC.DEFER_BLOCKING 0x0 ;  /* 0x0000000000007b1d */ /* 0x000fe20000010000 */
[----:B--2---:R-:W-:Y:S05]  /*7030*/  IMAD.U32 R2, R235, -0x40, RZ ;  /* 0xffffffc0eb027824 */ /* 0x004fea00078e00ff */
[C---:B------:R-:W-:Y:S02]  /*7040*/  LEA R232, P1, R2.reuse, R232, 0x2 ;  /* 0x000000e802e87211 */ /* 0x040fe400078210ff */
[----:B---3--:R-:W-:Y:S02]  /*7050*/  LEA R0, R231, UR4, 0x1 ;  /* 0x00000004e7007c11 */ /* 0x008fe4000f8e08ff */
[----:B------:R-:W-:Y:S01]  /*7060*/  LEA.HI.X.SX32 R233, R2, R233, 0x2, P1 ;  /* 0x000000e902e97211 */ /* 0x000fe200008f16ff */
        /* <DEDUP_REMOVED lines=157> */
.L_x_450:
[----:B------:R-:W-:Y:S01]  /*7a40*/  LDSM.16.M88.4 R128, [R226] ;  /* 0x00000000e280783b */ /* 0x000fe20000000200 */
[----:B---3--:R-:W-:Y:S01]  /*7a50*/  IMAD.MOV.U32 R2, RZ, RZ, R197 ;  /* 0x000000ffff027224 */ /* 0x008fe200078e00c5 */
[----:B------:R-:W-:Y:S01]  /*7a60*/  ULOP3.LUT UR9, UR8, 0x1, URZ, 0xc0, !UPT ;  /* 0x0000000108097892 */ /* 0x000fe2000f8ec03f */
[----:B------:R-:W-:Y:S01]  /*7a70*/  IMAD.MOV.U32 R3, RZ, RZ, R196 ;  /* 0x000000ffff037224 */ /* 0x000fe200078e00c4 */
[----:B------:R-:W1:Y:S01]  /*7a80*/  LDSM.16.MT88.4 R16, [R0+0x18000] ;  /* 0x018000000010783b */ /* 0x000e620000004200 */
[----:B------:R-:W-:Y:S01]  /*7a90*/  UISETP.GT.AND UP2, UPT, UR8, UR17, UPT ;  /* 0x000000110800728c */ /* 0x000fe2000bf44270 */
[----:B------:R-:W-:Y:S01]  /*7aa0*/  @P0 IADD3 R2, P1, R2, UR12, RZ ;  /* 0x0000000c02020c10 */ /* 0x000fe2000ff3e0ff */
[----:B------:R-:W-:Y:S01]  /*7ab0*/  UISETP.NE.U32.AND UP0, UPT, UR9, 0x1, UPT ;  /* 0x000000010900788c */ /* 0x000fe2000bf05070 */
[----:B------:R-:W2:Y:S01]  /*7ac0*/  LDSM.16.M88.4 R124, [R226+0x1000] ;  /* 0x00100000e27c783b */ /* 0x000ea20000000200 */
[----:B------:R-:W-:Y:S02]  /*7ad0*/  @UP3 UIADD3 UR10, UP1, UR12, -0x100, URZ ;  /* 0xffffff000c0a3890 */ /* 0x000fe4000ff3e03f */
[----:B------:R-:W-:Y:S01]  /*7ae0*/  UIADD3 UR8, UR8, -0x1, URZ ;  /* 0xffffffff08087890 */ /* 0x000fe2000fffe03f */
[----:B------:R-:W3:Y:S01]  /*7af0*/  LDSM.16.MT88.4 R96, [R0+0x1a000] ;  /* 0x01a000000060783b */ /* 0x000ee20000004200 */
[----:B------:R-:W-:Y:S03]  /*7b00*/  @UP3 UIADD3.X UR9, UR11, -0x1, URZ, UP1, !UPT ;  /* 0xffffffff0b093890 */ /* 0x000fe60008ffe43f */
[----:B------:R-:W4:Y:S01]  /*7b10*/  LDSM.16.MT88.4 R112, [R0+0x1c000] ;  /* 0x01c000000070783b */ /* 0x000f220000004200 */
[----:B------:R-:W-:Y:S03]  /*7b20*/  @UP3 UMOV UR12, UR10 ;  /* 0x0000000a000c3c82 */ /* 0x000fe60008000000 */
[----:B------:R-:W4:Y:S04]  /*7b30*/  LDSM.16.MT88.4 R196, [R0+0x1e000] ;  /* 0x01e0000000c4783b */ /* 0x000f280000004200 */
[----:B------:R-:W-:Y:S04]  /*7b40*/  LDSM.16.M88.4 R200, [R227] ;  /* 0x00000000e3c8783b */ /* 0x000fe80000000200 */
[----:B------:R-:W4:Y:S04]  /*7b50*/  LDSM.16.MT88.4 R204, [R0+0x18800] ;  /* 0x0188000000cc783b */ /* 0x000f280000004200 */
[----:B------:R-:W4:Y:S04]  /*7b60*/  LDSM.16.M88.4 R208, [R227+0x1000] ;  /* 0x00100000e3d0783b */ /* 0x000f280000000200 */
[----:B------:R-:W4:Y:S01]  /*7b70*/  LDSM.16.MT88.4 R212, [R0+0x1a800] ;  /* 0x01a8000000d4783b */ /* 0x000f220000004200 */
        /* <DEDUP_REMOVED lines=26> */
[----:B------:R-:W-:Y:S05]  /*7d20*/  LDSM.16.M88.4 R212, [R228+0x1000] ;  /* 0x00100000e4d4783b */ /* 0x000fea0000000200 */
[-C--:B-1----:R-:W-:Y:S06]  /*7d30*/  HMMA.16816.F32 R100, R200, R196.reuse, R100 ;  /* 0x000000c4c864723c */ /* 0x082fec0000001864 */
[C---:B------:R-:W-:Y:S06]  /*7d40*/  HMMA.16816.F32 R104, R208.reuse, R196, R104 ;  /* 0x000000c4d068723c */ /* 0x040fec0000001868 */
[-C--:B------:R-:W-:Y:S06]  /*7d50*/  HMMA.16816.F32 R108, R208, R198.reuse, R108 ;  /* 0x000000c6d06c723c */ /* 0x080fec000000186c */
[C---:B------:R-:W-:Y:S01]  /*7d60*/  HMMA.16816.F32 R112, R200.reuse, R198, R112 ;  /* 0x000000c6c870723c */ /* 0x040fe20000001870 */
[----:B------:R-:W-:Y:S05]  /*7d70*/  LDSM.16.M88.4 R196, [R228] ;  /* 0x00000000e4c4783b */ /* 0x000fea0000000200 */
[-C--:B--2---:R-:W-:Y:S06]  /*7d80*/  HMMA.16816.F32 R116, R200, R204.reuse, R116 ;  /* 0x000000ccc874723c */ /* 0x084fec0000001874 */
[C---:B------:R-:W-:Y:S06]  /*7d90*/  HMMA.16816.F32 R120, R208.reuse, R204, R120 ;  /* 0x000000ccd078723c */ /* 0x040fec0000001878 */
[-C--:B------:R-:W-:Y:S01]  /*7da0*/  HMMA.16816.F32 R124, R208, R206.reuse, R124 ;  /* 0x000000ced07c723c */ /* 0x080fe2000000187c */
[----:B------:R-:W1:Y:S05]  /*7db0*/  LDSM.16.MT88.4 R208, [R0+0x19000] ;  /* 0x0190000000d0783b */ /* 0x000e6a0000004200 */
[----:B------:R-:W-:Y:S01]  /*7dc0*/  HMMA.16816.F32 R128, R200, R206, R128 ;  /* 0x000000cec880723c */ /* 0x000fe20000001880 */
[----:B------:R-:W2:Y:S04]  /*7dd0*/  LDSM.16.MT88.4 R200, [R0+0x1b000] ;  /* 0x01b0000000c8783b */ /* 0x000ea80000004200 */
[----:B------:R-:W3:Y:S01]  /*7de0*/  LDSM.16.MT88.4 R204, [R0+0x1d000] ;  /* 0x01d0000000cc783b */ /* 0x000ee20000004200 */
        /* <DEDUP_REMOVED lines=10> */
[-C--:B---3--:R-:W-:Y:S06]  /*7e90*/  HMMA.16816.F32 R100, R196, R204.reuse, R100 ;  /* 0x000000ccc464723c */ /* 0x088fec0000001864 */
        /* <DEDUP_REMOVED lines=15> */
[----:B------:R1:W2:Y:S05]  /*7f90*/  LDSM.16.MT88.4 R204, [R0+0x1f800] ;  /* 0x01f8000000cc783b */ /* 0x0002aa0000004200 */
[-C--:B---3--:R-:W-:Y:S06]  /*7fa0*/  HMMA.16816.F32 R84, R200, R196.reuse, R84 ;  /* 0x000000c4c854723c */ /* 0x088fec0000001854 */
[C---:B------:R-:W-:Y:S06]  /*7fb0*/  HMMA.16816.F32 R88, R212.reuse, R196, R88 ;  /* 0x000000c4d458723c */ /* 0x040fec0000001858 */
[-C--:B------:R-:W-:Y:S05]  /*7fc0*/  HMMA.16816.F32 R92, R212, R198.reuse, R92 ;  /* 0x000000c6d45c723c */ /* 0x080fea000000185c */
[C---:B------:R-:W-:Y:S01]  /*7fd0*/  IMAD.SHL.U32 R197, R235.reuse, 0x20, RZ ;  /* 0x00000020ebc57824 */ /* 0x040fe200078e00ff */
[C---:B------:R-:W-:Y:S05]  /*7fe0*/  HMMA.16816.F32 R96, R200.reuse, R198, R96 ;  /* 0x000000c6c860723c */ /* 0x040fea0000001860 */
[----:B-1----:R-:W-:Y:S01]  /*7ff0*/  IMAD.MOV.U32 R0, RZ, RZ, R3 ;  /* 0x000000ffff007224 */ /* 0x002fe200078e0003 */
[-C--:B----4-:R-:W-:Y:S05]  /*8000*/  HMMA.16816.F32 R100, R200, R208.reuse, R100 ;  /* 0x000000d0c864723c */ /* 0x090fea0000001864 */
[----:B------:R-:W-:Y:S01]  /*8010*/  @P0 IADD3.X R3, R0, UR11, RZ, P1, !PT ;  /* 0x0000000b00030c10 */ /* 0x000fe20008ffe4ff */
[C---:B------:R-:W-:Y:S01]  /*8020*/  HMMA.16816.F32 R104, R212.reuse, R208, R104 ;  /* 0x000000d0d468723c */ /* 0x040fe20000001868 */
[----:B------:R-:W-:Y:S03]  /*8030*/  @UP3 UMOV UR11, UR9 ;  /* 0x00000009000b3c82 */ /* 0x000fe60008000000 */
[----:B------:R-:W5:Y:S01]  /*8040*/  @P0 LDG.E R248, desc[UR6][R2.64+-0x100] ;  /* 0xffff000602f80981 */ /* 0x000f62000c1e1900 */
[C---:B------:R-:W-:Y:S01]  /*8050*/  IMAD R0, R235.reuse, 0x18, RZ ;  /* 0x00000018eb007824 */ /* 0x040fe200078e02ff */
[-C--:B------:R-:W-:Y:S02]  /*8060*/  HMMA.16816.F32 R108, R212, R210.reuse, R108 ;  /* 0x000000d2d46c723c */ /* 0x080fe4000000186c */
[----:B------:R1:W5:Y:S04]  /*8070*/  @P0 LDG.E R249, desc[UR6][R2.64+-0xe0] ;  /* 0xffff200602f90981 */ /* 0x000368000c1e1900 */
[C---:B------:R-:W-:Y:S01]  /*8080*/  HMMA.16816.F32 R112, R200.reuse, R210, R112 ;  /* 0x000000d2c870723c */ /* 0x040fe20000001870 */
[----:B------:R3:W-:Y:S05]  /*8090*/  REDG.E.ADD.F32.FTZ.RN.STRONG.GPU desc[UR6][R232.64], R4 ;  /* 0x00000004e80079a6 */ /* 0x0007ea000c10f386 */
[-C--:B--2---:R-:W-:Y:S06]  /*80a0*/  HMMA.16816.F32 R116, R200, R204.reuse, R116 ;  /* 0x000000ccc874723c */ /* 0x084fec0000001874 */
[C---:B------:R-:W-:Y:S06]  /*80b0*/  HMMA.16816.F32 R120, R212.reuse, R204, R120 ;  /* 0x000000ccd478723c */ /* 0x040fec0000001878 */
[-C--:B------:R-:W-:Y:S05]  /*80c0*/  HMMA.16816.F32 R124, R212, R206.reuse, R124 ;  /* 0x000000ced47c723c */ /* 0x080fea000000187c */
[----:B------:R-:W-:Y:S01]  /*80d0*/  IMAD.SHL.U32 R205, R235, 0x8, RZ ;  /* 0x00000008ebcd7824 */ /* 0x000fe200078e00ff */
[----:B------:R-:W-:Y:S05]  /*80e0*/  HMMA.16816.F32 R128, R200, R206, R128 ;  /* 0x000000cec880723c */ /* 0x000fea0000001880 */
[-C--:B-1----:R-:W-:Y:S01]  /*80f0*/  LEA R2, P0, R205, R232.reuse, 0x2 ;  /* 0x000000e8cd027211 */ /* 0x082fe200078010ff */
[C---:B------:R-:W-:Y:S02]  /*8100*/  IMAD.SHL.U32 R204, R235.reuse, 0x10, RZ ;  /* 0x00000010ebcc7824 */ /* 0x040fe400078e00ff */
[----:B------:R-:W-:Y:S03]  /*8110*/  IMAD R200, R235, 0x28, RZ ;  /* 0x00000028ebc87824 */ /* 0x000fe600078e02ff */
[-C--:B------:R-:W-:Y:S02]  /*8120*/  LEA.HI.X.SX32 R3, R205, R233.reuse, 0x2, P0 ;  /* 0x000000e9cd037211 */ /* 0x080fe400000f16ff */
[-C--:B------:R-:W-:Y:S02]  /*8130*/  LEA R198, P1, R204, R232.reuse, 0x2 ;  /* 0x000000e8ccc67211 */ /* 0x080fe400078210ff */
[-C--:B---3--:R-:W-:Y:S01]  /*8140*/  LEA R4, P0, R0, R232.reuse, 0x2 ;  /* 0x000000e800047211 */ /* 0x088fe200078010ff */
        /* <DEDUP_REMOVED lines=12> */
[CC--:B------:R-:W-:Y:S02]  /*8210*/  LEA R4, P1, R0.reuse, R232.reuse, 0x2 ;  /* 0x000000e800047211 */ /* 0x0c0fe400078210ff */
[CC--:B--2---:R-:W-:Y:S01]  /*8220*/  LEA R8, P0, R235.reuse, R232.reuse, 0x2 ;  /* 0x000000e8eb087211 */ /* 0x0c4fe200078010ff */
[----:B------:R1:W-:Y:S01]  /*8230*/  REDG.E.ADD.F32.FTZ.RN.STRONG.GPU desc[UR6][R6.64], R9 ;  /* 0x00000009060079a6 */ /* 0x0003e2000c10f386 */
[-C--:B------:R-:W-:Y:S05]  /*8240*/  LEA.HI.X.SX32 R5, R0, R233.reuse, 0x2, P1 ;  /* 0x000000e900057211 */ /* 0x080fea00008f16ff */
[----:B------:R2:W-:Y:S01]  /*8250*/  REDG.E.ADD.F32.FTZ.RN.STRONG.GPU desc[UR6][R4.64], R10 ;  /* 0x0000000a040079a6 */ /* 0x0005e2000c10f386 */
[-C--:B-1----:R-:W-:Y:S01]  /*8260*/  LEA.HI.X.SX32 R9, R235, R233.reuse, 0x2, P0 ;  /* 0x000000e9eb097211 */ /* 0x082fe200000f16ff */
[----:B------:R-:W-:Y:S04]  /*8270*/  VIADD R7, R204, 0x20 ;  /* 0x00000020cc077836 */ /* 0x000fe80000000000 */
[----:B------:R1:W-:Y:S01]  /*8280*/  REDG.E.ADD.F32.FTZ.RN.STRONG.GPU desc[UR6][R8.64], R11 ;  /* 0x0000000b080079a6 */ /* 0x0003e2000c10f386 */
[-C--:B------:R-:W-:Y:S01]  /*8290*/  LEA R6, P0, R7, R232.reuse, 0x2 ;  /* 0x000000e807067211 */ /* 0x080fe200078010ff */
[----:B------:R-:W-:Y:S02]  /*82a0*/  IMAD.IADD R0, R205, 0x1, R7 ;  /* 0x00000001cd007824 */ /* 0x000fe400078e0207 */
[----:B------:R-:W-:Y:S01]  /*82b0*/  REDG.E.ADD.F32.FTZ.RN.STRONG.GPU desc[UR6][R232.64+0x80], R16 ;  /* 0x00008010e80079a6 */ /* 0x000fe2000c10f386 */
[-C--:B------:R-:W-:Y:S01]  /*82c0*/  LEA.HI.X.SX32 R7, R7, R233.reuse, 0x2, P0 ;  /* 0x000000e907077211 */ /* 0x080fe200000f16ff */
[C---:B--2---:R-:W-:Y:S01]  /*82d0*/  IMAD.IADD R5, R205.reuse, 0x1, R0 ;  /* 0x00000001cd057824 */ /* 0x044fe200078e0200 */
[CC--:B------:R-:W-:Y:S01]  /*82e0*/  LEA R196, P0, R0.reuse, R232.reuse, 0x2 ;  /* 0x000000e800c47211 */ /* 0x0c0fe200078010ff */
[----:B------:R-:W-:Y:S02]  /*82f0*/  REDG.E.ADD.F32.FTZ.RN.STRONG.GPU desc[UR6][R2.64+0x80], R17 ;  /* 0x00008011020079a6 */ /* 0x000fe4000c10f386 */
[C---:B------:R-:W-:Y:S01]  /*8300*/  IMAD.IADD R4, R205.reuse, 0x1, R5 ;  /* 0x00000001cd047824 */ /* 0x040fe200078e0205 */
        /* <DEDUP_REMOVED lines=21> */
[C---:B------:R-:W-:Y:S01]  /*8460*/  IMAD.IADD R0, R205.reuse, 0x1, R8 ;  /* 0x00000001cd007824 */ /* 0x040fe200078e0208 */
[CC--:B--2---:R-:W-:Y:S04]  /*8470*/  LEA R6, P0, R8.reuse, R232.reuse, 0x2 ;  /* 0x000000e808067211 */ /* 0x0c4fe800078010ff */
[-C--:B------:R-:W-:Y:S01]  /*8480*/  LEA.HI.X.SX32 R7, R8, R233.reuse, 0x2, P0 ;  /* 0x000000e908077211 */ /* 0x080fe200000f16ff */
[C---:B---3--:R-:W-:Y:S01]  /*8490*/  IMAD.IADD R5, R205.reuse, 0x1, R0 ;  /* 0x00000001cd057824 */ /* 0x048fe200078e0200 */
[CC--:B------:R-:W-:Y:S03]  /*84a0*/  LEA R12, P0, R0.reuse, R232.reuse, 0x2 ;  /* 0x000000e8000c7211 */ /* 0x0c0fe600078010ff */
[----:B------:R1:W-:Y:S01]  /*84b0*/  REDG.E.ADD.F32.FTZ.RN.STRONG.GPU desc[UR6][R6.64], R86 ;  /* 0x00000056060079a6 */ /* 0x0003e2000c10f386 */
[----:B------:R-:W-:Y:S01]  /*84c0*/  IMAD.IADD R4, R205, 0x1, R5 ;  /* 0x00000001cd047824 */ /* 0x000fe200078e0205 */
[-C--:B------:R-:W-:Y:S02]  /*84d0*/  LEA.HI.X.SX32 R13, R0, R233.reuse, 0x2, P0 ;  /* 0x000000e9000d7211 */ /* 0x080fe400000f16ff */
[-C--:B------:R-:W-:Y:S01]  /*84e0*/  LEA R8, P1, R5, R232.reuse, 0x2 ;  /* 0x000000e805087211 */ /* 0x080fe200078210ff */
[----:B------:R-:W-:Y:S01]  /*84f0*/  IMAD.IADD R0, R205, 0x1, R4 ;  /* 0x00000001cd007824 */ /* 0x000fe200078e0204 */
[CC--:B------:R-:W-:Y:S01]  /*8500*/  LEA R10, P0, R4.reuse, R232.reuse, 0x2 ;  /* 0x000000e8040a7211 */ /* 0x0c0fe200078010ff */
        /* <DEDUP_REMOVED lines=15> */
[C---:B------:R-:W-:Y:S03]  /*8600*/  IMAD.IADD R0, R205.reuse, 0x1, R8 ;  /* 0x00000001cd007824 */ /* 0x040fe600078e0208 */
[----:B------:R-:W-:Y:S04]  /*8610*/  REDG.E.ADD.F32.FTZ.RN.STRONG.GPU desc[UR6][R2.64+0x180], R97 ;  /* 0x00018061020079a6 */ /* 0x000fe8000c10f386 */
[----:B------:R-:W-:Y:S01]  /*8620*/  LDSM.16.MT88.4 R88, [R216+0x6000] ;  /* 0x00600000d858783b */ /* 0x000fe20000004200 */
[CC--:B-1----:R-:W-:Y:S04]  /*8630*/  LEA R6, P0, R8.reuse, R232.reuse, 0x2 ;  /* 0x000000e808067211 */ /* 0x0c2fe800078010ff */
        /* <DEDUP_REMOVED lines=105> */
[C---:B--2---:R-:W-:Y:S04]  /*8cd0*/  IMAD.IADD R8, R205.reuse, 0x1, R0 ;  /* 0x00000001cd087824 */ /* 0x044fe800078e0200 */
[----:B------:R2:W-:Y:S04]  /*8ce0*/  REDG.E.ADD.F32.FTZ.RN.STRONG.GPU desc[UR6][R4.64], R123 ;  /* 0x0000007b040079a6 */ /* 0x0005e8000c10f386 */
[----:B------:R-:W-:Y:S04]  /*8cf0*/  REDG.E.ADD.F32.FTZ.RN.STRONG.GPU desc[UR6][R232.64+0x380], R128 ;  /* 0x00038080e80079a6 */ /* 0x000fe8000c10f386 */
[----:B------:R3:W-:Y:S01]  /*8d00*/  REDG.E.ADD.F32.FTZ.RN.STRONG.GPU desc[UR6][R2.64+0x380], R129 ;  /* 0x00038081020079a6 */ /* 0x0007e2000c10f386 */
[CC--:B-1----:R-:W-:Y:S04]  /*8d10*/  LEA R6, P0, R0.reuse, R232.reuse, 0x2 ;  /* 0x000000e800067211 */ /* 0x0c2fe800078010ff */
[-C--:B------:R-:W-:Y:S01]  /*8d20*/  LEA.HI.X.SX32 R7, R0, R233.reuse, 0x2, P0 ;  /* 0x000000e900077211 */ /* 0x080fe200000f16ff */
[C---:B--2---:R-:W-:Y:S01]  /*8d30*/  IMAD.IADD R5, R205.reuse, 0x1, R8 ;  /* 0x00000001cd057824 */ /* 0x044fe200078e0208 */
        /* <DEDUP_REMOVED lines=111> */
[----:B------:R-:W-:Y:S01]  /*9430*/  F2FP.F16.F32.PACK_AB R84, R33, R32 ;  /* 0x000000202154723e */ /* 0x000fe200000000ff */
[----:B------:R-:W-:Y:S01]  /*9440*/  FMUL.FTZ R132, R132, UR5 ;  /* 0x0000000584847c20 */ /* 0x000fe20008410000 */
        /* <DEDUP_REMOVED lines=99> */
[----:B------:R-:W-:-:S02]  /*9a80*/  F2FP.F16.F32.PACK_AB R3, R3, R194 ;  /* 0x000000c20303723e */ /* 0x000fc400000000ff */
[----:B------:R-:W-:Y:S02]  /*9a90*/  F2FP.F16.F32.PACK_AB R6, R6, R184 ;  /* 0x000000b80606723e */ /* 0x000fe400000000ff */
        /* <DEDUP_REMOVED lines=112> */
.L_x_452:
[----:B-1----:R-:W2:Y:S01]  /*a1a0*/  LDL R0, [R1+0x1c] ;  /* 0x00001c0001007983 */ /* 0x002ea20000100800 */
[----:B------:R-:W-:Y:S01]  /*a1b0*/  @UP0 UIADD3 UR14, UR22, UR39, URZ ;  /* 0x00000027160e0290 */ /* 0x000fe2000fffe03f */
[----:B------:R-:W-:Y:S01]  /*a1c0*/  @UP0 ULDC.64 UR10, c[0x0][0x458] ;  /* 0x00011600000a0ab9 */ /* 0x000fe20000000a00 */
[----:B------:R-:W-:Y:S02]  /*a1d0*/  USHF.L.U32 UR5, UR18, 0x6, URZ ;  /* 0x0000000612057899 */ /* 0x000fe4000800063f */
[----:B------:R-:W-:Y:S02]  /*a1e0*/  @UP0 UIMAD.WIDE.U32 UR12, UR14, UR10, URZ ;  /* 0x0000000a0e0c02a5 */ /* 0x000fe4000f8e003f */
[----:B------:R-:W-:-:S04]  /*a1f0*/  @UP0 UIMAD UR14, UR14, UR11, URZ ;  /* 0x0000000b0e0e02a4 */ /* 0x000fc8000f8e023f */
[----:B------:R-:W-:-:S03]  /*a200*/  @UP0 UIADD3 UR19, UR13, UR14, URZ ;  /* 0x0000000e0d130290 */ /* 0x000fc6000fffe03f */
[----:B------:R-:W-:Y:S01]  /*a210*/  @UP0 UMOV UR13, UR12 ;  /* 0x0000000c000d0c82 */ /* 0x000fe20008000000 */
[----:B--2---:R-:W-:Y:S01]  /*a220*/  LEA R0, R0, UR4, 0x1 ;  /* 0x0000000400007c11 */ /* 0x004fe2000f8e08ff */
[----:B------:R-:W-:Y:S07]  /*a230*/  @P0 BRA `(.L_x_453) ;  /* 0x0000000000340947 */ /* 0x000fee0003800000 */
        /* <DEDUP_REMOVED lines=11> */
[----:B------:R-:W-:-:S03]  /*a2f0*/  UIADD3 UR19, UR13, UR15, URZ ;  /* 0x0000000f0d137290 */ /* 0x000fc6000fffe03f */
[----:B------:R-:W-:-:S09]  /*a300*/  UMOV UR13, UR12 ;  /* 0x0000000c000d7c82 */ /* 0x000fd20008000000 */
.L_x_453:
[----:B------:R-:W-:Y:S01]  /*a310*/  BAR.SYNC.DEFER_BLOCKING 0x0 ;  /* 0x0000000000007b1d */ /* 0x000fe20000010000 */
[----:B------:R-:W-:Y:S01]  /*a320*/  USHF.R.S32.HI UR12, URZ, 0x1f, UR5 ;  /* 0x0000001f3f0c7899 */ /* 0x000fe20008011405 */
[--C-:B------:R-:W-:Y:S01]  /*a330*/  SHF.R.S32.HI R5, RZ, 0x1f, R242.reuse ;  /* 0x0000001fff057819 */ /* 0x100fe200000114f2 */
[----:B------:R-:W-:Y:S01]  /*a340*/  IMAD.U32 R2, RZ, RZ, UR8 ;  /* 0x00000008ff027e24 */ /* 0x000fe2000f8e00ff */
[----:B------:R-:W-:Y:S01]  /*a350*/  UIMAD UR16, UR18, -0x40, UR16 ;  /* 0xffffffc0121078a4 */ /* 0x000fe2000f8e0210 */
[----:B------:R-:W-:Y:S01]  /*a360*/  IMAD.MOV.U32 R4, RZ, RZ, R242 ;  /* 0x000000ffff047224 */ /* 0x000fe200078e00f2 */
[----:B------:R-:W-:Y:S01]  /*a370*/  UIMAD UR14, UR12, UR8, URZ ;  /* 0x000000080c0e72a4 */ /* 0x000fe2000f8e023f */
[----:B------:R-:W-:Y:S01]  /*a380*/  BSSY B0, `(.L_x_454) ;  /* 0x0000037000007945 */ /* 0x000fe20003800000 */
[----:B------:R-:W1:Y:S01]  /*a390*/  S2R R31, SR_TID.X ;  /* 0x00000000001f7919 */ /* 0x000e620000002100 */
[----:B------:R-:W-:Y:S01]  /*a3a0*/  IMAD.WIDE.U32 R2, R2, UR5, R4 ;  /* 0x0000000502027c25 */ /* 0x000fe2000f8e0004 */
[----:B------:R-:W-:Y:S01]  /*a3b0*/  UIMAD UR14, UR5, UR9, UR14 ;  /* 0x00000009050e72a4 */ /* 0x000fe2000f8e020e */
[----:B------:R-:W2:Y:S01]  /*a3c0*/  S2R R64, SR_TID.X ;  /* 0x0000000000407919 */ /* 0x000ea20000002100 */
[----:B------:R-:W-:Y:S01]  /*a3d0*/  USHF.R.S32.HI UR17, URZ, 0x1f, UR55 ;  /* 0x0000001f3f117899 */ /* 0x000fe20008011437 */
[----:B------:R-:W-:Y:S01]  /*a3e0*/  IADD3 R2, P0, R2, UR20, RZ ;  /* 0x0000001402027c10 */ /* 0x000fe2000ff1e0ff */
[----:B------:R-:W-:-:S02]  /*a3f0*/  VIADD R28, R242, 0x40 ;  /* 0x00000040f21c7836 */ /* 0x000fc40000000000 */
[----:B------:R-:W-:Y:S01]  /*a400*/  IMAD.U32 R6, RZ, RZ, UR14 ;  /* 0x0000000eff067e24 */ /* 0x000fe2000f8e00ff */
[----:B------:R-:W-:Y:S01]  /*a410*/  ULDC.64 UR14, c[0x0][0x468] ;  /* 0x00011a00000e7ab9 */ /* 0x000fe20000000a00 */
[----:B------:R-:W-:Y:S01]  /*a420*/  VIADD R11, R242, 0x80 ;  /* 0x00000080f20b7836 */ /* 0x000fe20000000000 */
[----:B------:R-:W-:Y:S02]  /*a430*/  UIMAD UR17, UR17, UR14, URZ ;  /* 0x0000000e111172a4 */ /* 0x000fe4000f8e023f */
[----:B------:R-:W-:Y:S01]  /*a440*/  IADD3.X R3, R3, UR21, R6, P0, !PT ;  /* 0x0000001503037c10 */ /* 0x000fe200087fe406 */
[----:B------:R3:W4:Y:S01]  /*a450*/  LDS.128 R44, [R0+0x19000] ;  /* 0x01900000002c7984 */ /* 0x0007220000000c00 */
[----:B------:R-:W-:Y:S01]  /*a460*/  MOV R6, UR14 ;  /* 0x0000000e00067c02 */ /* 0x000fe20008000f00 */
[----:B------:R-:W-:Y:S02]  /*a470*/  UIMAD UR15, UR55, UR15, UR17 ;  /* 0x0000000f370f72a4 */ /* 0x000fe4000f8e0211 */
[----:B------:R3:W3:Y:S04]  /*a480*/  LDS.128 R40, [R0+0x1b000] ;  /* 0x01b0000000287984 */ /* 0x0006e80000000c00 */
[----:B------:R3:W3:Y:S04]  /*a490*/  LDS.128 R36, [R0+0x1d000] ;  /* 0x01d0000000247984 */ /* 0x0006e80000000c00 */
[----:B------:R3:W3:Y:S04]  /*a4a0*/  LDS.128 R32, [R0+0x1f000] ;  /* 0x01f0000000207984 */ /* 0x0006e80000000c00 */
[----:B------:R3:W3:Y:S01]  /*a4b0*/  LDS.128 R60, [R0+0x21000] ;  /* 0x02100000003c7984 */ /* 0x0006e20000000c00 */
[----:B-1----:R-:W-:-:S03]  /*a4c0*/  SHF.R.S32.HI R31, RZ, 0x1f, R31 ;  /* 0x0000001fff1f7819 */ /* 0x002fc6000001141f */
[----:B------:R1:W1:Y:S01]  /*a4d0*/  LDS.128 R56, [R0+0x23000] ;  /* 0x0230000000387984 */ /* 0x0002620000000c00 */
[----:B--2---:R-:W-:-:S03]  /*a4e0*/  LEA.HI R31, R31, R64, RZ, 0x3 ;  /* 0x000000401f1f7211 */ /* 0x004fc600078f18ff */
[----:B------:R2:W1:Y:S01]  /*a4f0*/  LDS.128 R52, [R0+0x25000] ;  /* 0x0250000000347984 */ /* 0x0004620000000c00 */
[----:B------:R-:W-:-:S03]  /*a500*/  SHF.R.S32.HI R31, RZ, 0x3, R31 ;  /* 0x00000003ff1f7819 */ /* 0x000fc6000001141f */
[----:B------:R2:W1:Y:S01]  /*a510*/  LDS.128 R48, [R0+0x27000] ;  /* 0x0270000000307984 */ /* 0x0004620000000c00 */
[C---:B------:R-:W-:Y:S01]  /*a520*/  ISETP.GE.AND P5, PT, R31.reuse, UR16, PT ;  /* 0x000000101f007c0c */ /* 0x040fe2000bfa6270 */
[----:B------:R-:W-:Y:S01]  /*a530*/  VIADD R7, R31, 0x20 ;  /* 0x000000201f077836 */ /* 0x000fe20000000000 */
[----:B------:R-:W-:-:S04]  /*a540*/  SHF.R.S32.HI R30, RZ, 0x1f, R31 ;  /* 0x0000001fff1e7819 */ /* 0x000fc8000001141f */
[----:B------:R-:W-:Y:S01]  /*a550*/  ISETP.GE.AND P4, PT, R7, UR16, PT ;  /* 0x0000001007007c0c */ /* 0x000fe2000bf86270 */
[----:B------:R-:W-:-:S05]  /*a560*/  IMAD.WIDE.U32 R6, R6, UR55, R2 ;  /* 0x0000003706067c25 */ /* 0x000fca000f8e0002 */
[----:B------:R-:W-:Y:S01]  /*a570*/  IADD3 R10, R7, UR15, RZ ;  /* 0x0000000f070a7c10 */ /* 0x000fe2000fffe0ff */
[----:B----4-:R-:W-:Y:S06]  /*a580*/  @P5 BRA `(.L_x_455) ;  /* 0x0000000000585947 */ /* 0x010fec0003800000 */
[----:B------:R-:W-:Y:S01]  /*a590*/  ULDC UR17, c[0x0][0x2d0] ;  /* 0x0000b40000117ab9 */ /* 0x000fe20000000800 */
[----:B------:R-:W4:Y:S01]  /*a5a0*/  LDS.128 R24, [R0+0x1a000] ;  /* 0x01a0000000187984 */ /* 0x000f220000000c00 */
[----:B------:R-:W-:Y:S01]  /*a5b0*/  ISETP.GE.AND P3, PT, R242, UR17, PT ;  /* 0x00000011f2007c0c */ /* 0x000fe2000bf66270 */
[----:B------:R-:W-:Y:S01]  /*a5c0*/  IMAD.MOV.U32 R2, RZ, RZ, R6 ;  /* 0x000000ffff027224 */ /* 0x000fe200078e0006 */
[----:B------:R-:W-:Y:S01]  /*a5d0*/  ISETP.GE.AND P2, PT, R28, UR17, PT ;  /* 0x000000111c007c0c */ /* 0x000fe2000bf46270 */
[----:B------:R-:W2:Y:S01]  /*a5e0*/  LDS.128 R20, [R0+0x1c000] ;  /* 0x01c0000000147984 */ /* 0x000ea20000000c00 */
[----:B------:R-:W-:Y:S01]  /*a5f0*/  IMAD.MOV.U32 R3, RZ, RZ, R10 ;  /* 0x000000ffff037224 */ /* 0x000fe200078e000a */
[----:B------:R-:W-:Y:S01]  /*a600*/  ISETP.GE.AND P1, PT, R11, UR17, PT ;  /* 0x000000110b007c0c */ /* 0x000fe2000bf26270 */
[----:B------:R-:W-:Y:S01]  /*a610*/  IMAD R29, R30, UR8, RZ ;  /* 0x000000081e1d7c24 */ /* 0x000fe2000f8e02ff */
[----:B------:R-:W3:Y:S01]  /*a620*/  LDS.128 R16, [R0+0x1e000] ;  /* 0x01e0000000107984 */ /* 0x000ee20000000c00 */
[----:B------:R-:W-:Y:S01]  /*a630*/  IMAD.WIDE.U32 R8, R31, UR8, R2 ;  /* 0x000000081f087c25 */ /* 0x000fe2000f8e0002 */
[----:B------:R-:W-:Y:S01]  /*a640*/  ISETP.GE.AND P0, PT, R252, UR17, PT ;  /* 0x00000011fc007c0c */ /* 0x000fe2000bf06270 */
[----:B------:R-:W-:-:S02]  /*a650*/  ULDC.64 UR14, c[0x0][0x3f0] ;  /* 0x0000fc00000e7ab9 */ /* 0x000fc40000000a00 */
[----:B------:R-:W-:Y:S01]  /*a660*/  IMAD R2, R31, UR9, R29 ;  /* 0x000000091f027c24 */ /* 0x000fe2000f8e021d */
[----:B------:R-:W1:Y:S03]  /*a670*/  @!P3 LDS.128 R12, [R0+0x18000] ;  /* 0x01800000000cb984 */ /* 0x000e660000000c00 */
[----:B------:R-:W-:Y:S01]  /*a680*/  IMAD.IADD R3, R2, 0x1, R9 ;  /* 0x0000000102037824 */ /* 0x000fe200078e0209 */
[----:B------:R-:W-:-:S04]  /*a690*/  LEA R2, P6, R8, UR14, 0x1 ;  /* 0x0000000e08027c11 */ /* 0x000fc8000f8c08ff */
[----:B------:R-:W-:-:S05]  /*a6a0*/  LEA.HI.X R3, R8, UR15, R3, 0x1, P6 ;  /* 0x0000000f08037c11 */ /* 0x000fca000b0f0c03 */
[----:B----4-:R4:W-:Y:S04]  /*a6b0*/  @!P2 STG.E.128 desc[UR6][R2.64+0x80], R24 ;  /* 0x000080180200a986 */ /* 0x0109e8000c101d06 */
[----:B--2---:R4:W-:Y:S04]  /*a6c0*/  @!P1 STG.E.128 desc[UR6][R2.64+0x100], R20 ;  /* 0x0001001402009986 */ /* 0x0049e8000c101d06 */
[----:B---3--:R4:W-:Y:S04]  /*a6d0*/  @!P0 STG.E.128 desc[UR6][R2.64+0x180], R16 ;  /* 0x0001801002008986 */ /* 0x0089e8000c101d06 */
[----:B-1----:R4:W-:Y:S02]  /*a6e0*/  @!P3 STG.E.128 desc[UR6][R2.64], R12 ;  /* 0x0000000c0200b986 */ /* 0x0029e4000c101d06 */
.L_x_455:
[----:B------:R-:W-:Y:S05]  /*a6f0*/  BSYNC B0 ;  /* 0x0000000000007941 */ /* 0x000fea0003800000 */
.L_x_454:
[----:B------:R-:W-:Y:S04]  /*a700*/  BSSY B0, `(.L_x_456) ;  /* 0x0000015000007945 */ /* 0x000fe80003800000 */
[----:B------:R-:W-:Y:S05]  /*a710*/  @P4 BRA `(.L_x_457) ;  /* 0x00000000004c4947 */ /* 0x000fea0003800000 */
[----:B----4-:R-:W-:Y:S01]  /*a720*/  IADD3 R2, P0, R31, 0x20, RZ ;  /* 0x000000201f027810 */ /* 0x010fe20007f1e0ff */
        /* <DEDUP_REMOVED lines=14> */
[----:B------:R4:W-:Y:S04]  /*a810*/  @!P3 STG.E.128 desc[UR6][R2.64], R44 ;  /* 0x0000002c0200b986 */ /* 0x0009e8000c101d06 */
[----:B---3--:R4:W-:Y:S04]  /*a820*/  @!P2 STG.E.128 desc[UR6][R2.64+0x80], R40 ;  /* 0x000080280200a986 */ /* 0x0089e8000c101d06 */
[----:B------:R4:W-:Y:S04]  /*a830*/  @!P1 STG.E.128 desc[UR6][R2.64+0x100], R36 ;  /* 0x0001002402009986 */ /* 0x0009e8000c101d06 */
[----:B------:R4:W-:Y:S02]  /*a840*/  @!P0 STG.E.128 desc[UR6][R2.64+0x180], R32 ;  /* 0x0001802002008986 */ /* 0x0009e4000c101d06 */
.L_x_457:
[----:B------:R-:W-:Y:S05]  /*a850*/  BSYNC B0 ;  /* 0x0000000000007941 */ /* 0x000fea0003800000 */
.L_x_456:
[----:B----4-:R-:W-:Y:S01]  /*a860*/  IMAD.U32 R2, RZ, RZ, UR10 ;  /* 0x0000000aff027e24 */ /* 0x010fe2000f8e00ff */
[----:B------:R-:W-:Y:S01]  /*a870*/  UIMAD UR12, UR12, UR10, URZ ;  /* 0x0000000a0c0c72a4 */ /* 0x000fe2000f8e023f */
[----:B------:R-:W4:Y:S01]  /*a880*/  LDS.128 R24, [R0+0x20000] ;  /* 0x0200000000187984 */ /* 0x000f220000000c00 */
[----:B------:R-:W-:Y:S01]  /*a890*/  USHF.R.S32.HI UR14, URZ, 0x1f, UR55 ;  /* 0x0000001f3f0e7899 */ /* 0x000fe20008011437 */
[----:B------:R-:W-:Y:S01]  /*a8a0*/  IMAD.WIDE.U32 R2, R2, UR5, R4 ;  /* 0x0000000502027c25 */ /* 0x000fe2000f8e0004 */
[----:B------:R-:W-:Y:S01]  /*a8b0*/  UIMAD UR5, UR5, UR11, UR12 ;  /* 0x0000000b050572a4 */ /* 0x000fe2000f8e020c */
[----:B------:R-:W4:Y:S01]  /*a8c0*/  LDS.128 R20, [R0+0x22000] ;  /* 0x0220000000147984 */ /* 0x000f220000000c00 */
[----:B------:R-:W-:Y:S01]  /*a8d0*/  ULDC.64 UR8, c[0x0][0x470] ;  /* 0x00011c0000087ab9 */ /* 0x000fe20000000a00 */
[----:B------:R-:W-:Y:S01]  /*a8e0*/  BSSY B0, `(.L_x_458) ;  /* 0x000001e000007945 */ /* 0x000fe20003800000 */
[----:B------:R-:W-:Y:S01]  /*a8f0*/  IADD3 R2, P0, R2, UR13, RZ ;  /* 0x0000000d02027c10 */ /* 0x000fe2000ff1e0ff */
[----:B------:R-:W4:Y:S04]  /*a900*/  LDS.128 R16, [R0+0x24000] ;  /* 0x0240000000107984 */ /* 0x000f280000000c00 */
[----:B------:R1:W4:Y:S02]  /*a910*/  LDS.128 R12, [R0+0x26000] ;  /* 0x02600000000c7984 */ /* 0x0003240000000c00 */
[----:B-123--:R-:W-:Y:S01]  /*a920*/  IMAD.U32 R0, RZ, RZ, UR5 ;  /* 0x00000005ff007e24 */ /* 0x00efe2000f8e00ff */
[----:B------:R-:W-:-:S04]  /*a930*/  UIMAD UR5, UR14, UR8, URZ ;  /* 0x000000080e0572a4 */ /* 0x000fc8000f8e023f */
[----:B------:R-:W-:Y:S01]  /*a940*/  IADD3.X R3, R3, UR19, R0, P0, !PT ;  /* 0x0000001303037c10 */ /* 0x000fe200087fe400 */
[----:B------:R-:W-:Y:S01]  /*a950*/  UIMAD UR9, UR55, UR9, UR5 ;  /* 0x00000009370972a4 */ /* 0x000fe2000f8e0205 */
[----:B------:R-:W-:-:S05]  /*a960*/  MOV R0, UR8 ;  /* 0x0000000800007c02 */ /* 0x000fca0008000f00 */
[----:B------:R-:W-:-:S05]  /*a970*/  IMAD.WIDE.U32 R4, R0, UR55, R2 ;  /* 0x0000003700047c25 */ /* 0x000fca000f8e0002 */
[----:B------:R-:W-:Y:S01]  /*a980*/  IADD3 R8, R5, UR9, RZ ;  /* 0x0000000905087c10 */ /* 0x000fe2000fffe0ff */
[----:B----4-:R-:W-:Y:S06]  /*a990*/  @P5 BRA `(.L_x_459) ;  /* 0x0000000000485947 */ /* 0x010fec0003800000 */
        /* <DEDUP_REMOVED lines=14> */
[----:B------:R1:W-:Y:S04]  /*aa80*/  @!P3 STG.E.128 desc[UR6][R2.64], R24 ;  /* 0x000000180200b986 */ /* 0x0003e8000c101d06 */
[----:B------:R1:W-:Y:S04]  /*aa90*/  @!P2 STG.E.128 desc[UR6][R2.64+0x80], R20 ;  /* 0x000080140200a986 */ /* 0x0003e8000c101d06 */
[----:B------:R1:W-:Y:S04]  /*aaa0*/  @!P1 STG.E.128 desc[UR6][R2.64+0x100], R16 ;  /* 0x0001001002009986 */ /* 0x0003e8000c101d06 */
[----:B------:R1:W-:Y:S02]  /*aab0*/  @!P0 STG.E.128 desc[UR6][R2.64+0x180], R12 ;  /* 0x0001800c02008986 */ /* 0x0003e4000c101d06 */
.L_x_459:
[----:B------:R-:W-:Y:S05]  /*aac0*/  BSYNC B0 ;  /* 0x0000000000007941 */ /* 0x000fea0003800000 */
.L_x_458:
        /* <DEDUP_REMOVED lines=21> */
.L_x_430:
[----:B------:R-:W-:Y:S05]  /*ac20*/  BSYNC B1 ;  /* 0x0000000000017941 */ /* 0x000fea0003800000 */
.L_x_416:
[----:B------:R-:W3:Y:S01]  /*ac30*/  LDL R0, [R1+0x24] ;  /* 0x0000240001007983 */ /* 0x000ee20000100800 */
[----:B------:R-:W-:Y:S01]  /*ac40*/  ULDC UR5, c[0x0][0xc] ;  /* 0x0000030000057ab9 */ /* 0x000fe20000000800 */
[----:B------:R-:W-:Y:S02]  /*ac50*/  UIADD3 UR58, UR58, 0x1, URZ ;  /* 0x000000013a3a7890 */ /* 0x000fe4000fffe03f */
[----:B------:R-:W-:Y:S01]  /*ac60*/  UIADD3 UR18, UR5, UR18, URZ ;  /* 0x0000001205127290 */ /* 0x000fe2000fffe03f */
[----:B---3--:R-:W-:-:S13]  /*ac70*/  R2UR UR8, R0 ;  /* 0x00000000000872ca */ /* 0x008fda00000e0000 */
[----:B------:R-:W-:-:S06]  /*ac80*/  UISETP.GE.AND UP0, UPT, UR18, UR8, UPT ;  /* 0x000000081200728c */ /* 0x000fcc000bf06270 */
[----:B------:R-:W-:-:S13]  /*ac90*/  PLOP3.LUT P0, PT, PT, PT, UP0, 0x80, 0x0 ;  /* 0x000000000000781c */ /* 0x000fda0003f0f008 */
[----:B------:R-:W-:Y:S05]  /*aca0*/  @P0 BRA `(.L_x_460) ;  /* 0x0000000000040947 */ /* 0x000fea0003800000 */
[----:B------:R-:W-:Y:S05]  /*acb0*/  BRA `(.L_x_461) ;  /* 0xffffff5c004c7947 */ /* 0x000fea000383ffff */
.L_x_460:
[----:B------:R-:W-:Y:S05]  /*acc0*/  EXIT ;  /* 0x000000000000794d */ /* 0x000fea0003800000 */
.L_x_462:
        /* <DEDUP_REMOVED lines=11> */
.L_x_1043:


//--------------------- .text._ZN5flash27flash_bwd_convert_dq_kernelI23Flash_bwd_kernel_traitsILi256ELi64ELi64ELi8ELi4ELi2ELi2ELb0ELb1EN7cutlass6half_tE19Flash_kernel_traitsILi256ELi64ELi64ELi8ES3_EEEEvNS_16Flash_bwd_paramsEi --------------------------
	.section	.text._ZN5flash27flash_bwd_convert_dq_kernelI23Flash_bwd_kernel_traitsILi256ELi64ELi64ELi8ELi4ELi2ELi2ELb0ELb1EN7cutlass6half_tE19Flash_kernel_traitsILi256ELi64ELi64ELi8ES3_EEEEvNS_16Flash_bwd_paramsEi,"ax",@progbits
	.align	128
        .global         _ZN5flash27flash_bwd_convert_dq_kernelI23Flash_bwd_kernel_traitsILi256ELi64ELi64ELi8ELi4ELi2ELi2ELb0ELb1EN7cutlass6half_tE19Flash_kernel_traitsILi256ELi64ELi64ELi8ES3_EEEEvNS_16Flash_bwd_paramsEi
        .type           _ZN5flash27flash_bwd_convert_dq_kernelI23Flash_bwd_kernel_traitsILi256ELi64ELi64ELi8ELi4ELi2ELi2ELb0ELb1EN7cutlass6half_tE19Flash_kernel_traitsILi256ELi64ELi64ELi8ES3_EEEEvNS_16Flash_bwd_paramsEi,@function
        .size           _ZN5flash27flash_bwd_convert_dq_kernelI23Flash_bwd_kernel_traitsILi256ELi64ELi64ELi8ELi4ELi2ELi2ELb0ELb1EN7cutlass6half_tE19Flash_kernel_traitsILi256ELi64ELi64ELi8ES3_EEEEvNS_16Flash_bwd_paramsEi,(.L_x_1044 - _ZN5flash27flash_bwd_convert_dq_kernelI23Flash_bwd_kernel_traitsILi256ELi64ELi64ELi8ELi4ELi2ELi2ELb0ELb1EN7cutlass6half_tE19Flash_kernel_traitsILi256ELi64ELi64ELi8ES3_EEEEvNS_16Flash_bwd_paramsEi)
        .other          _ZN5flash27flash_bwd_convert_dq_kernelI23Flash_bwd_kernel_traitsILi256ELi64ELi64ELi8ELi4ELi2ELi2ELb0ELb1EN7cutlass6half_tE19Flash_kernel_traitsILi256ELi64ELi64ELi8ES3_EEEEvNS_16Flash_bwd_paramsEi,@"STO_CUDA_ENTRY STV_DEFAULT"
_ZN5flash27flash_bwd_convert_dq_kernelI23Flash_bwd_kernel_traitsILi256ELi64ELi64ELi8ELi4ELi2ELi2ELb0ELb1EN7cutlass6half_tE19Flash_kernel_traitsILi256ELi64ELi64ELi8ES3_EEEEvNS_16Flash_bwd_paramsEi:
.text._ZN5flash27flash_bwd_convert_dq_kernelI23Flash_bwd_kernel_traitsILi256ELi64ELi64ELi8ELi4ELi2ELi2ELb0ELb1EN7cutlass6half_tE19Flash_kernel_traitsILi256ELi64ELi64ELi8ES3_EEEEvNS_16Flash_bwd_paramsEi:
        /* <DEDUP_REMOVED lines=40> */
.L_x_463:
        /* <DEDUP_REMOVED lines=106> */
.L_x_465:
        /* <DEDUP_REMOVED lines=172> */
.L_x_464:
        /* <DEDUP_REMOVED lines=207> */
.L_x_467:
[----:B------:R-:W-:Y:S05]  /*20d0*/  BSYNC B0 ;  /* 0x0000000000007941 */ /* 0x000fea0003800000 */
.L_x_466:
        /* <DEDUP_REMOVED lines=24> */
.L_x_468:
        /* <DEDUP_REMOVED lines=10> */
.L_x_1044:


//--------------------- .text._ZN5flash44flash_bwd_dq_dk_dv_loop_seqk_parallel_kernelI23Flash_bwd_kernel_traitsILi256ELi64ELi64ELi8ELi4ELi2ELi2ELb0ELb1EN7cutlass6half_tE19Flash_kernel_traitsILi256ELi64ELi64ELi8ES3_EELb1ELb1ELb0ELb0ELb0ELb0ELb0EEEvNS_16Flash_bwd_paramsE --------------------------
	.section	.text._ZN5flash44flash_bwd_dq_dk_dv_loop_seqk_parallel_kernelI23Flash_bwd_kernel_traitsILi256ELi64ELi64ELi8ELi4ELi2ELi2ELb0ELb1EN7cutlass6half_tE19Flash_kernel_traitsILi256ELi64ELi64ELi8ES3_EELb1ELb1ELb0ELb0ELb0ELb0ELb0EEEvNS_16Flash_bwd_paramsE,"ax",@progbits
	.align	128
        .global         _ZN5flash44flash_bwd_dq_dk_dv_loop_seqk_parallel_kernelI23Flash_bwd_kernel_traitsILi256ELi64ELi64ELi8ELi4ELi2ELi2ELb0ELb1EN7cutlass6half_tE19Flash_kernel_traitsILi256ELi64ELi64ELi8ES3_EELb1ELb1ELb0ELb0ELb0ELb0ELb0EEEvNS_16Flash_bwd_paramsE
        .type           _ZN5flash44flash_bwd_dq_dk_dv_loop_seqk_parallel_kernelI23Flash_bwd_kernel_traitsILi256ELi64ELi64ELi8ELi4ELi2ELi2ELb0ELb1EN7cutlass6half_tE19Flash_kernel_traitsILi256ELi64ELi64ELi8ES3_EELb1ELb1ELb0ELb0ELb0ELb0ELb0EEEvNS_16Flash_bwd_paramsE,@function
        .size           _ZN5flash44flash_bwd_dq_dk_dv_loop_seqk_parallel_kernelI23Flash_bwd_kernel_traitsILi256ELi64ELi64ELi8ELi4ELi2ELi2ELb0ELb1EN7cutlass6half_tE19Flash_kernel_traitsILi256ELi64ELi64ELi8ES3_EELb1ELb1ELb0ELb0ELb0ELb0ELb0EEEvNS_16Flash_bwd_paramsE,(.L_x_1045 - _ZN5flash44flash_bwd_dq_dk_dv_loop_seqk_parallel_kernelI23Flash_bwd_kernel_traitsILi256ELi64ELi64ELi8ELi4ELi2ELi2ELb0ELb1EN7cutlass6half_tE19Flash_kernel_traitsILi256ELi64ELi64ELi8ES3_EELb1ELb1ELb0ELb0ELb0ELb0ELb0EEEvNS_16Flash_bwd_paramsE)
        .other          _ZN5flash44flash_bwd_dq_dk_dv_loop_seqk_parallel_kernelI23Flash_bwd_kernel_traitsILi256ELi64ELi64ELi8ELi4ELi2ELi2ELb0ELb1EN7cutlass6half_tE19Flash_kernel_traitsILi256ELi64ELi64ELi8ES3_EELb1ELb1ELb0ELb0ELb0ELb0ELb0EEEvNS_16Flash_bwd_paramsE,@"STO_CUDA_ENTRY STV_DEFAULT"
_ZN5flash44flash_bwd_dq_dk_dv_loop_seqk_parallel_kernelI23Flash_bwd_kernel_traitsILi256ELi64ELi64ELi8ELi4ELi2ELi2ELb0ELb1EN7cutlass6half_tE19Flash_kernel_traitsILi256ELi64ELi64ELi8ES3_EELb1ELb1ELb0ELb0ELb0ELb0ELb0EEEvNS_16Flash_bwd_paramsE:
.text._ZN5flash44flash_bwd_dq_dk_dv_loop_seqk_parallel_kernelI23Flash_bwd_kernel_traitsILi256ELi64ELi64ELi8ELi4ELi2ELi2ELb0ELb1EN7cutlass6half_tE19Flash_kernel_traitsILi256ELi64ELi64ELi8ES3_EELb1ELb1ELb0ELb0ELb0ELb0ELb0EEEvNS_16Flash_bwd_paramsE:
        /* <DEDUP_REMOVED lines=15> */
[----:B------:R-:W-:Y:S01]  /*00f0*/  UMOV UR60, URZ ;  /* 0x0000003f003c7c82 */ /* 0x000fe20008000000 */
[----:B------:R-:W-:Y:S02]  /*0100*/  IMAD.MOV.U32 R214, RZ, RZ, 0x40 ;  /* 0x00000040ffd67424 */ /* 0x000fe400078e00ff */
[----:B------:R-:W-:Y:S02]  /*0110*/  IMAD.MOV.U32 R236, RZ, RZ, -0x10 ;  /* 0xfffffff0ffec7424 */ /* 0x000fe400078e00ff */
[----:B------:R-:W3:Y:S08]  /*0120*/  S2UR UR50, SR_CTAID.Y ;  /* 0x00000000003279c3 */ /* 0x000ef00000002600 */
[----:B------:R-:W4:Y:S01]  /*0130*/  S2UR UR57, SR_CTAID.Z ;  /* 0x00000000003979c3 */ /* 0x000f220000002700 */
[----:B--2---:R-:W-:Y:S01]  /*0140*/  ULEA UR4, UR5, UR4, 0x18 ;  /* 0x0000000405047291 */ /* 0x004fe2000f8ec03f */
[----:B-1----:R-:W-:Y:S01]  /*0150*/  SHF.R.S32.HI R2, RZ, 0x1f, R8 ;  /* 0x0000001fff027819 */ /* 0x002fe20000011408 */
[----:B---3--:R-:W-:-:S02]  /*0160*/  USHF.L.U32 UR5, UR50, 0x7, URZ ;  /* 0x0000000732057899 */ /* 0x008fc4000800063f */
[----:B------:R-:W-:Y:S01]  /*0170*/  USHF.R.S32.HI UR6, URZ, 0x1f, UR50 ;  /* 0x0000001f3f067899 */ /* 0x000fe20008011432 */
[CC--:B------:R-:W-:Y:S02]  /*0180*/  LEA.HI R0, R2.reuse, R8.reuse, RZ, 0x5 ;  /* 0x0000000802007211 */ /* 0x0c0fe400078f28ff */
[CC--:B------:R-:W-:Y:S02]  /*0190*/  LEA.HI R11, R2.reuse, R8.reuse, RZ, 0x3 ;  /* 0x00000008020b7211 */ /* 0x0c0fe400078f18ff */
[CC--:B------:R-:W-:Y:S02]  /*01a0*/  LEA.HI R3, R2.reuse, R8.reuse, RZ, 0x4 ;  /* 0x0000000802037211 */ /* 0x0c0fe400078f20ff */
[CC--:B------:R-:W-:Y:S02]  /*01b0*/  LEA.HI R248, R2.reuse, R8.reuse, RZ, 0x7 ;  /* 0x0000000802f87211 */ /* 0x0c0fe400078f38ff */
[CC--:B------:R-:W-:Y:S02]  /*01c0*/  LEA.HI R15, R2.reuse, R8.reuse, RZ, 0x6 ;  /* 0x00000008020f7211 */ /* 0x0c0fe400078f30ff */
[----:B------:R-:W-:-:S02]  /*01d0*/  LEA.HI R2, R2, R8, RZ, 0x2 ;  /* 0x0000000802027211 */ /* 0x000fc400078f10ff */
[----:B------:R-:W-:Y:S02]  /*01e0*/  LOP3.LUT R4, R0, 0xffffffe0, RZ, 0xc0, !PT ;  /* 0xffffffe000047812 */ /* 0x000fe400078ec0ff */
[----:B------:R-:W-:Y:S02]  /*01f0*/  LOP3.LUT R5, R11, 0xfffffff8, RZ, 0xc0, !PT ;  /* 0xfffffff80b057812 */ /* 0x000fe400078ec0ff */
[----:B------:R-:W-:Y:S01]  /*0200*/  LOP3.LUT R6, R3, 0xfffffff0, RZ, 0xc0, !PT ;  /* 0xfffffff003067812 */ /* 0x000fe200078ec0ff */
[----:B------:R-:W-:Y:S01]  /*0210*/  IMAD.IADD R9, R8, 0x1, -R4 ;  /* 0x0000000108097824 */ /* 0x000fe200078e0a04 */
[----:B------:R-:W-:Y:S01]  /*0220*/  LOP3.LUT R7, R2, 0x7ffffffc, RZ, 0xc0, !PT ;  /* 0x7ffffffc02077812 */ /* 0x000fe200078ec0ff */
[C---:B------:R-:W-:Y:S01]  /*0230*/  IMAD.IADD R5, R8.reuse, 0x1, -R5 ;  /* 0x0000000108057824 */ /* 0x040fe200078e0a05 */
[----:B------:R-:W-:Y:S01]  /*0240*/  SHF.R.S32.HI R4, RZ, 0x5, R0 ;  /* 0x00000005ff047819 */ /* 0x000fe20000011400 */
[C---:B------:R-:W-:Y:S01]  /*0250*/  IMAD.IADD R10, R8.reuse, 0x1, -R6 ;  /* 0x00000001080a7824 */ /* 0x040fe200078e0a06 */
[----:B------:R-:W-:Y:S01]  /*0260*/  SHF.R.S32.HI R12, RZ, 0x3, R11 ;  /* 0x00000003ff0c7819 */ /* 0x000fe2000001140b */
[----:B------:R-:W-:Y:S01]  /*0270*/  IMAD.IADD R14, R8, 0x1, -R7 ;  /* 0x00000001080e7824 */ /* 0x000fe200078e0a07 */
[----:B------:R-:W-:Y:S01]  /*0280*/  SHF.R.S32.HI R8, RZ, 0x1f, R0 ;  /* 0x0000001fff087819 */ /* 0x000fe20000011400 */
[----:B------:R-:W-:Y:S01]  /*0290*/  IMAD.SHL.U32 R228, R5, 0x8, RZ ;  /* 0x0000000805e47824 */ /* 0x000fe200078e00ff */
[--C-:B------:R-:W-:Y:S01]  /*02a0*/  SHF.R.S32.HI R7, RZ, 0x2, R2.reuse ;  /* 0x00000002ff077819 */ /* 0x100fe20000011402 */
[----:B------:R-:W-:Y:S01]  /*02b0*/  IMAD.SHL.U32 R12, R12, 0x40, RZ ;  /* 0x000000400c0c7824 */ /* 0x000fe200078e00ff */
[----:B------:R-:W-:-:S02]  /*02c0*/  SHF.R.S32.HI R2, RZ, 0x1f, R2 ;  /* 0x0000001fff027819 */ /* 0x000fc40000011402 */
[----:B------:R-:W-:Y:S02]  /*02d0*/  SHF.R.S32.HI R6, RZ, 0x4, R3 ;  /* 0x00000004ff067819 */ /* 0x000fe40000011403 */
[-C--:B------:R-:W-:Y:S02]  /*02e0*/  LEA.HI R0, R0, R4.reuse, RZ, 0x1 ;  /* 0x0000000400007211 */ /* 0x080fe400078f08ff */
[----:B------:R-:W-:Y:S02]  /*02f0*/  LEA.HI R8, R8, R4, RZ, 0x2 ;  /* 0x0000000408087211 */ /* 0x000fe400078f10ff */
[----:B------:R-:W-:Y:S02]  /*0300*/  LEA.HI R3, R3, R6, RZ, 0x1 ;  /* 0x0000000603037211 */ /* 0x000fe400078f08ff */
[----:B------:R-:W-:Y:S02]  /*0310*/  LEA.HI R2, R2, R7, RZ, 0x3 ;  /* 0x0000000702027211 */ /* 0x000fe400078f18ff */
[----:B------:R-:W-:-:S02]  /*0320*/  LOP3.LUT R0, R0, 0xfffffffe, RZ, 0xc0, !PT ;  /* 0xfffffffe00007812 */ /* 0x000fc400078ec0ff */
[----:B------:R-:W-:Y:S02]  /*0330*/  LOP3.LUT R8, R8, 0xfffffffc, RZ, 0xc0, !PT ;  /* 0xfffffffc08087812 */ /* 0x000fe400078ec0ff */
[----:B------:R-:W-:Y:S01]  /*0340*/  LOP3.LUT R3, R3, 0xfffffffe, RZ, 0xc0, !PT ;  /* 0xfffffffe03037812 */ /* 0x000fe200078ec0ff */
[----:B------:R-:W-:Y:S01]  /*0350*/  IMAD.IADD R216, R4, 0x1, -R0 ;  /* 0x0000000104d87824 */ /* 0x000fe200078e0a00 */
[----:B------:R-:W-:Y:S01]  /*0360*/  LOP3.LUT R2, R2, 0xfffffff8, RZ, 0xc0, !PT ;  /* 0xfffffff802027812 */ /* 0x000fe200078ec0ff */
[----:B------:R-:W-:Y:S01]  /*0370*/  IMAD.IADD R250, R4, 0x1, -R8 ;  /* 0x0000000104fa7824 */ /* 0x000fe200078e0a08 */
[----:B------:R-:W-:Y:S01]  /*0380*/  LOP3.LUT R0, R12, 0x1c0, RZ, 0xc0, !PT ;  /* 0x000001c00c007812 */ /* 0x000fe200078ec0ff */
[----:B------:R-:W-:Y:S01]  /*0390*/  IMAD.IADD R13, R6, 0x1, -R3 ;  /* 0x00000001060d7824 */ /* 0x000fe200078e0a03 */
[----:B------:R-:W-:Y:S01]  /*03a0*/  SHF.R.S32.HI R4, RZ, 0x1f, R9 ;  /* 0x0000001fff047819 */ /* 0x000fe20000011409 */
[----:B------:R-:W-:Y:S01]  /*03b0*/  IMAD.IADD R7, R7, 0x1, -R2 ;  /* 0x0000000107077824 */ /* 0x000fe200078e0a02 */
[----:B------:R-:W-:Y:S01]  /*03c0*/  SHF.R.U32.HI R3, RZ, 0x3, R0 ;  /* 0x00000003ff037819 */ /* 0x000fe20000011600 */
[----:B------:R-:W-:Y:S01]  /*03d0*/  IMAD.SHL.U32 R211, R13, 0x200, RZ ;  /* 0x000002000dd37824 */ /* 0x000fe200078e00ff */
[----:B------:R-:W-:Y:S01]  /*03e0*/  LOP3.LUT R2, R0, 0x38, R228, 0xf8, !PT ;  /* 0x0000003800027812 */ /* 0x000fe200078ef8e4 */
[----:B------:R-:W-:Y:S01]  /*03f0*/  IMAD.SHL.U32 R0, R5, 0x40, RZ ;  /* 0x0000004005007824 */ /* 0x000fe200078e00ff */
[----:B------:R-:W-:-:S02]  /*0400*/  LEA.HI R233, R4, R9, RZ, 0x2 ;  /* 0x0000000904e97211 */ /* 0x000fc400078f10ff */
[----:B------:R-:W-:Y:S01]  /*0410*/  LOP3.LUT R9, R2, R3, RZ, 0x3c, !PT ;  /* 0x0000000302097212 */ /* 0x000fe200078e3cff */
[----:B------:R-:W-:Y:S01]  /*0420*/  IMAD.SHL.U32 R2, R216, 0x10, RZ ;  /* 0x00000010d8027824 */ /* 0x000fe200078e00ff */
[----:B------:R-:W-:Y:S02]  /*0430*/  LOP3.LUT R0, R0, 0x1c0, RZ, 0xc0, !PT ;  /* 0x000001c000007812 */ /* 0x000fe400078ec0ff */
[----:B------:R-:W-:Y:S02]  /*0440*/  SHF.R.S32.HI R3, RZ, 0x1f, R10 ;  /* 0x0000001fff037819 */ /* 0x000fe4000001140a */
[----:B------:R-:W-:Y:S02]  /*0450*/  LOP3.LUT R2, R0, 0x10, R2, 0xf8, !PT ;  /* 0x0000001000027812 */ /* 0x000fe400078ef802 */
[----:B------:R-:W-:Y:S02]  /*0460*/  SHF.R.S32.HI R248, RZ, 0x7, R248 ;  /* 0x00000007fff87819 */ /* 0x000fe400000114f8 */
[----:B------:R-:W-:-:S02]  /*0470*/  LEA.HI R12, R3, R10, RZ, 0x3 ;  /* 0x0000000a030c7211 */ /* 0x000fc400078f18ff */
[----:B------:R-:W-:Y:S01]  /*0480*/  LOP3.LUT R4, R0, 0x8, R11, 0xf8, !PT ;  /* 0x0000000800047812 */ /* 0x000fe200078ef80b */
[----:B------:R-:W-:Y:S01]  /*0490*/  IMAD R6, R248, 0x800, R211 ;  /* 0x00000800f8067824 */ /* 0x000fe200078e02d3 */
[----:B------:R-:W-:Y:S02]  /*04a0*/  SHF.R.U32.HI R0, RZ, 0x3, R0 ;  /* 0x00000003ff007819 */ /* 0x000fe40000011600 */
[----:B------:R-:W-:Y:S02]  /*04b0*/  LOP3.LUT R3, R2, 0x8, R11, 0xf8, !PT ;  /* 0x0000000802037812 */ /* 0x000fe400078ef80b */
[----:B------:R-:W-:Y:S02]  /*04c0*/  LOP3.LUT R4, R4, R0, RZ, 0x3c, !PT ;  /* 0x0000000004047212 */ /* 0x000fe400078e3cff */
[----:B------:R-:W-:Y:S02]  /*04d0*/  LOP3.LUT R211, R211, R3, R0, 0xf6, !PT ;  /* 0x00000003d3d37212 */ /* 0x000fe400078ef600 */
[----:B------:R-:W-:Y:S01]  /*04e0*/  SHF.R.S32.HI R0, RZ, 0x6, R15 ;  /* 0x00000006ff007819 */ /* 0x000fe2000001140f */
[----:B------:R-:W-:Y:S01]  /*04f0*/  IMAD.IADD R2, R6, 0x1, R4 ;  /* 0x0000000106027824 */ /* 0x000fe200078e0204 */
[----:B------:R-:W-:Y:S01]  /*0500*/  LOP3.LUT R8, R7, 0x1, RZ, 0xc0, !PT ;  /* 0x0000000107087812 */ /* 0x000fe200078ec0ff */
[----:B------:R-:W-:Y:S01]  /*0510*/  IMAD.SHL.U32 R6, R14, 0x2, RZ ;  /* 0x000000020e067824 */ /* 0x000fe200078e00ff */
[C---:B------:R-:W-:Y:S01]  /*0520*/  LOP3.LUT P4, RZ, R5.reuse, 0x4, RZ, 0xc0, !PT ;  /* 0x0000000405ff7812 */ /* 0x040fe2000788c0ff */
[C---:B------:R-:W-:Y:S01]  /*0530*/  IMAD R220, R0.reuse, 0x200, R9 ;  /* 0x0000020000dc7824 */ /* 0x040fe200078e0209 */
[----:B------:R-:W-:Y:S01]  /*0540*/  LOP3.LUT P3, RZ, R5, 0x2, RZ, 0xc0, !PT ;  /* 0x0000000205ff7812 */ /* 0x000fe2000786c0ff */
[----:B------:R-:W-:Y:S01]  /*0550*/  IMAD.SHL.U32 R3, R0, 0x8, RZ ;  /* 0x0000000800037824 */ /* 0x000fe200078e00ff */
[----:B------:R-:W-:Y:S01]  /*0560*/  LOP3.LUT R5, R12, 0xfffffff8, RZ, 0xc0, !PT ;  /* 0xfffffff80c057812 */ /* 0x000fe200078ec0ff */
[----:B------:R-:W-:Y:S01]  /*0570*/  IMAD.SHL.U32 R0, R7, 0x40, RZ ;  /* 0x0000004007007824 */ /* 0x000fe200078e00ff */
[----:B------:R-:W-:Y:S01]  /*0580*/  ISETP.NE.U32.AND P0, PT, R8, 0x1, PT ;  /* 0x000000010800780c */ /* 0x000fe20003f05070 */
[----:B------:R-:W-:Y:S01]  /*0590*/  IMAD.SHL.U32 R8, R248, 0x20, RZ ;  /* 0x00000020f8087824 */ /* 0x000fe200078e00ff */
[----:B------:R-:W-:Y:S01]  /*05a0*/  LOP3.LUT R3, R3, 0x18, RZ, 0xc0, !PT ;  /* 0x0000001803037812 */ /* 0x000fe200078ec0ff */
[----:B------:R-:W-:Y:S01]  /*05b0*/  IMAD.IADD R5, R10, 0x1, -R5 ;  /* 0x000000010a057824 */ /* 0x000fe200078e0a05 */
[----:B------:R-:W-:Y:S01]  /*05c0*/  LOP3.LUT R0, R0, 0x1c0, RZ, 0xc0, !PT ;  /* 0x000001c000007812 */ /* 0x000fe200078ec0ff */
[----:B------:R-:W-:Y:S01]  /*05d0*/  IMAD R10, R250, 0x400, R6 ;  /* 0x00000400fa0a7824 */ /* 0x000fe200078e0206 */
[----:B------:R-:W-:Y:S01]  /*05e0*/  R2P PR, R7, 0x6 ;  /* 0x0000000607007804 */ /* 0x000fe20000000000 */
[----:B------:R-:W-:Y:S01]  /*05f0*/  IMAD.SHL.U32 R9, R5, 0x40, RZ ;  /* 0x0000004005097824 */ /* 0x000fe200078e00ff */
[----:B------:R-:W-:Y:S01]  /*0600*/  LOP3.LUT R8, R0, 0x20, R8, 0xf8, !PT ;  /* 0x0000002000087812 */ /* 0x000fe200078ef808 */
[----:B------:R-:W-:Y:S01]  /*0610*/  IMAD.SHL.U32 R7, R13, 0x20, RZ ;  /* 0x000000200d077824 */ /* 0x000fe200078e00ff */
[----:B------:R-:W-:-:S02]  /*0620*/  SHF.R.U32.HI R4, RZ, 0x3, R0 ;  /* 0x00000003ff047819 */ /* 0x000fc40000011600 */
[C---:B------:R-:W-:Y:S02]  /*0630*/  LOP3.LUT P6, RZ, R5.reuse, 0x4, RZ, 0xc0, !PT ;  /* 0x0000000405ff7812 */ /* 0x040fe400078cc0ff */
[----:B------:R-:W-:Y:S02]  /*0640*/  LOP3.LUT P5, RZ, R5, 0x2, RZ, 0xc0, !PT ;  /* 0x0000000205ff7812 */ /* 0x000fe400078ac0ff */
[----:B------:R-:W-:Y:S02]  /*0650*/  LOP3.LUT R8, R8, R4, RZ, 0x3c, !PT ;  /* 0x0000000408087212 */ /* 0x000fe400078e3cff */
[----:B------:R-:W-:Y:S01]  /*0660*/  LOP3.LUT R5, R4, R0, R3, 0x1e, !PT ;  /* 0x0000000004057212 */ /* 0x000fe200078e1e03 */
[----:B------:R-:W-:Y:S01]  /*0670*/  IMAD R4, R216, 0x400, R6 ;  /* 0x00000400d8047824 */ /* 0x000fe200078e0206 */
[----:B------:R-:W-:Y:S01]  /*0680*/  LOP3.LUT R0, R9, 0x1c0, RZ, 0xc0, !PT ;  /* 0x000001c009007812 */ /* 0x000fe200078ec0ff */
[----:B------:R-:W-:Y:S01]  /*0690*/  IMAD.SHL.U32 R6, R13, 0x8, RZ ;  /* 0x000000080d067824 */ /* 0x000fe200078e00ff */
[----:B------:R-:W-:Y:S01]  /*06a0*/  LOP3.LUT R7, R3, 0x20, R7, 0xf8, !PT ;  /* 0x0000002003077812 */ /* 0x000fe200078ef807 */
[----:B------:R-:W-:Y:S01]  /*06b0*/  IMAD.IADD R245, R4, 0x1, R5 ;  /* 0x0000000104f57824 */ /* 0x000fe200078e0205 */
[----:B------:R-:W-:Y:S01]  /*06c0*/  SHF.R.U32.HI R3, RZ, 0x3, R0 ;  /* 0x00000003ff037819 */ /* 0x000fe20000011600 */
[----:B------:R-:W-:Y:S01]  /*06d0*/  IMAD.SHL.U32 R4, R12, 0x40, RZ ;  /* 0x000000400c047824 */ /* 0x000fe200078e00ff */
[----:B------:R-:W-:Y:S01]  /*06e0*/  LOP3.LUT R5, R0, 0x8, R6, 0xf8, !PT ;  /* 0x0000000800057812 */ /* 0x000fe200078ef806 */
[----:B------:R-:W-:Y:S01]  /*06f0*/  IMAD.IADD R8, R10, 0x1, R8 ;  /* 0x000000010a087824 */ /* 0x000fe200078e0208 */
[----:B------:R-:W-:-:S02]  /*0700*/  LOP3.LUT R6, R3, R7, R0, 0x1e, !PT ;  /* 0x0000000703067212 */ /* 0x000fc400078e1e00 */
[----:B------:R-:W-:Y:S02]  /*0710*/  LOP3.LUT R0, R4, 0xfffffe00, RZ, 0xc0, !PT ;  /* 0xfffffe0004007812 */ /* 0x000fe400078ec0ff */
[----:B------:R-:W-:Y:S02]  /*0720*/  LOP3.LUT R3, R5, R3, RZ, 0x3c, !PT ;  /* 0x0000000305037212 */ /* 0x000fe400078e3cff */
[----:B------:R-:W-:Y:S01]  /*0730*/  SEL R213, R214, 0xffffffc0, !P4 ;  /* 0xffffffc0d6d57807 */ /* 0x000fe20006000000 */
[--C-:B------:R-:W-:Y:S01]  /*0740*/  IMAD R210, R250, 0x400, R0.reuse ;  /* 0x00000400fad27824 */ /* 0x100fe200078e0200 */
[----:B------:R-:W-:Y:S01]  /*0750*/  LEA R2, R2, UR4, 0x1 ;  /* 0x0000000402027c11 */ /* 0x000fe2000f8e08ff */
[----:B------:R-:W-:Y:S01]  /*0760*/  IMAD R216, R216, 0x400, R0 ;  /* 0x00000400d8d87824 */ /* 0x000fe200078e0200 */
[----:B------:R-:W-:Y:S01]  /*0770*/  LEA R234, R8, UR4, 0x1 ;  /* 0x0000000408ea7c11 */ /* 0x000fe2000f8e08ff */
[----:B------:R-:W-:Y:S01]  /*0780*/  IMAD.IADD R210, R210, 0x1, R3 ;  /* 0x00000001d2d27824 */ /* 0x000fe200078e0203 */
[----:B------:R-:W-:Y:S01]  /*0790*/  SEL R214, R214, 0xffffffc0, !P6 ;  /* 0xffffffc0d6d67807 */ /* 0x000fe20007000000 */
[----:B------:R-:W-:Y:S01]  /*07a0*/  IMAD.IADD R216, R3, 0x1, R216 ;  /* 0x0000000103d87824 */ /* 0x000fe200078e02d8 */
[----:B------:R-:W-:Y:S01]  /*07b0*/  SEL R236, R236, 0x10, !P0 ;  /* 0x00000010ecec7807 */ /* 0x000fe20004000000 */
[----:B------:R-:W-:Y:S01]  /*07c0*/  IMAD.U32 R3, RZ, RZ, UR5 ;  /* 0x00000005ff037e24 */ /* 0x000fe2000f8e00ff */
[----:B----4-:R-:W-:Y:S01]  /*07d0*/  USHF.R.S32.HI UR5, URZ, 0x1f, UR57 ;  /* 0x0000001f3f057899 */ /* 0x010fe20008011439 */
[----:B------:R-:W-:Y:S01]  /*07e0*/  LEA R210, R210, UR4, 0x1 ;  /* 0x00000004d2d27c11 */ /* 0x000fe2000f8e08ff */
[C---:B------:R-:W-:Y:S01]  /*07f0*/  VIADD R235, R234.reuse, 0x20 ;  /* 0x00000020eaeb7836 */ /* 0x040fe20000000000 */
[----:B------:R-:W-:Y:S01]  /*0800*/  SHF.R.S32.HI R233, RZ, 0x2, R233 ;  /* 0x00000002ffe97819 */ /* 0x000fe200000114e9 */
[----:B------:R-:W-:Y:S01]  /*0810*/  @P1 VIADD R235, R234, 0xffffffe0 ;  /* 0xffffffe0eaeb1836 */ /* 0x000fe20000000000 */
[----:B------:R-:W-:Y:S01]  /*0820*/  LEA R211, R211, UR4, 0x1 ;  /* 0x00000004d3d37c11 */ /* 0x000fe2000f8e08ff */
[----:B------:R-:W-:Y:S01]  /*0830*/  IMAD.U32 R3, RZ, RZ, UR5 ;  /* 0x00000005ff037e24 */ /* 0x000fe2000f8e00ff */
[----:B------:R-:W-:Y:S01]  /*0840*/  LOP3.LUT R0, R6, R0, RZ, 0xfc, !PT ;  /* 0x0000000006007212 */ /* 0x000fe200078efcff */
[----:B------:R-:W-:Y:S01]  /*0850*/  IMAD.U32 R3, RZ, RZ, UR6 ;  /* 0x00000006ff037e24 */ /* 0x000fe2000f8e00ff */
[----:B------:R-:W-:Y:S01]  /*0860*/  UIADD3 UR6, UR4, 0x10000, URZ ;  /* 0x0001000004067890 */ /* 0x000fe2000fffe03f */
[----:B------:R-:W-:Y:S01]  /*0870*/  IMAD.U32 R3, RZ, RZ, UR5 ;  /* 0x00000005ff037e24 */ /* 0x000fe2000f8e00ff */
[----:B------:R-:W-:Y:S01]  /*0880*/  UIADD3 UR5, UR4, 0x20000, URZ ;  /* 0x0002000004057890 */ /* 0x000fe2000fffe03f */
[C---:B------:R-:W-:Y:S01]  /*0890*/  SEL R3, R218.reuse, 0xffffffe0, !P3 ;  /* 0xffffffe0da037807 */ /* 0x040fe20005800000 */
[----:B------:R-:W-:Y:S01]  /*08a0*/  IMAD.IADD R209, R213, 0x1, R2 ;  /* 0x00000001d5d17824 */ /* 0x000fe200078e0202 */
[----:B------:R-:W-:Y:S01]  /*08b0*/  SEL R218, R218, 0xffffffe0, !P5 ;  /* 0xffffffe0dada7807 */ /* 0x000fe20006800000 */
[----:B------:R-:W-:Y:S01]  /*08c0*/  IMAD.IADD R237, R234, 0x1, R236 ;  /* 0x00000001eaed7824 */ /* 0x000fe200078e02ec */
[----:B------:R-:W-:Y:S01]  /*08d0*/  LEA R245, R245, UR6, 0x1 ;  /* 0x00000006f5f57c11 */ /* 0x000fe2000f8e08ff */
[----:B------:R-:W-:Y:S01]  /*08e0*/  IMAD.IADD R3, R3, 0x1, R2 ;  /* 0x0000000103037824 */ /* 0x000fe200078e0202 */
[----:B------:R-:W-:Y:S01]  /*08f0*/  LEA R216, R216, UR5, 0x1 ;  /* 0x00000005d8d87c11 */ /* 0x000fe2000f8e08ff */
[----:B------:R-:W-:Y:S01]  /*0900*/  IMAD.IADD R212, R210, 0x1, R218 ;  /* 0x00000001d2d47824 */ /* 0x000fe200078e02da */
[----:B------:R-:W-:Y:S01]  /*0910*/  LEA R220, R220, UR4, 0x1 ;  /* 0x00000004dcdc7c11 */ /* 0x000fe2000f8e08ff */
[----:B------:R-:W-:Y:S01]  /*0920*/  IMAD.IADD R208, R213, 0x1, R3 ;  /* 0x00000001d5d07824 */ /* 0x000fe200078e0203 */
[----:B------:R-:W-:Y:S01]  /*0930*/  LEA R0, R0, UR4, 0x1 ;  /* 0x0000000400007c11 */ /* 0x000fe2000f8e08ff */
[----:B------:R-:W-:Y:S01]  /*0940*/  IMAD.IADD R217, R214, 0x1, R216 ;  /* 0x00000001d6d97824 */ /* 0x000fe200078e02d8 */
[----:B------:R-:W-:Y:S01]  /*0950*/  ULDC.64 UR4, c[0x0][0x208] ;  /* 0x0000820000047ab9 */ /* 0x000fe20000000a00 */
[----:B------:R-:W-:-:S02]  /*0960*/  VIADD R246, R245, 0x40 ;  /* 0x00000040f5f67836 */ /* 0x000fc40000000000 */
[----:B------:R-:W-:Y:S02]  /*0970*/  IMAD.IADD R215, R210, 0x1, R214 ;  /* 0x00000001d2d77824 */ /* 0x000fe400078e02d6 */
[----:B------:R-:W-:Y:S02]  /*0980*/  IMAD.IADD R219, R218, 0x1, R216 ;  /* 0x00000001dadb7824 */ /* 0x000fe400078e02d8 */
[----:B------:R-:W-:Y:S02]  /*0990*/  IMAD R233, R250, 0x10, R233 ;  /* 0x00000010fae97824 */ /* 0x000fe400078e02e9 */
[----:B------:R-:W-:Y:S02]  /*09a0*/  IMAD.IADD R213, R213, 0x1, R211 ;  /* 0x00000001d5d57824 */ /* 0x000fe400078e02d3 */
[----:B------:R-:W-:Y:S02]  /*09b0*/  @P2 VIADD R246, R245, 0xffffffc0 ;  /* 0xffffffc0f5f62836 */ /* 0x000fe40000000000 */
[----:B------:R-:W-:-:S02]  /*09c0*/  IMAD.IADD R236, R236, 0x1, R235 ;  /* 0x00000001ecec7824 */ /* 0x000fc400078e02eb */
[----:B------:R-:W-:Y:S02]  /*09d0*/  IMAD.IADD R214, R212, 0x1, R214 ;  /* 0x00000001d4d67824 */ /* 0x000fe400078e02d6 */
[----:B------:R-:W-:-:S07]  /*09e0*/  IMAD.IADD R218, R218, 0x1, R217 ;  /* 0x00000001dada7824 */ /* 0x000fce00078e02d9 */
.L_x_513:
        /* <DEDUP_REMOVED lines=35> */
[----:B---3--:R-:W3:Y:S01]  /*0c20*/  S2UR UR52, SR_CTAID.X ;  /* 0x00000000003479c3 */ /* 0x008ee20000002500 */
[----:B------:R-:W-:Y:S01]  /*0c30*/  UMOV UR35, URZ ;  /* 0x0000003f00237c82 */ /* 0x000fe20008000000 */
[----:B----45:R4:W5:Y:S01]  /*0c40*/  @P1 LDG.E R10, desc[UR4][R4.64] ;  /* 0x00000004040a1981 */ /* 0x030962000c1e1900 */
[----:B------:R-:W-:Y:S01]  /*0c50*/  @!UP3 ULDC.64 UR6, c[0x0][0x318] ;  /* 0x0000c6000006bab9 */ /* 0x000fe20000000a00 */
[----:B----4-:R-:W-:-:S02]  /*0c60*/  IMAD.U32 R4, RZ, RZ, UR15 ;  /* 0x0000000fff047e24 */ /* 0x010fc4000f8e00ff */
[----:B------:R-:W-:-:S05]  /*0c70*/  IMAD.U32 R5, RZ, RZ, UR14 ;  /* 0x0000000eff057e24 */ /* 0x000fca000f8e00ff */
[----:B------:R-:W4:Y:S04]  /*0c80*/  @P3 LDG.E R9, desc[UR4][R4.64] ;  /* 0x0000000404093981 */ /* 0x000f28000c1e1900 */
[----:B------:R3:W4:Y:S02]  /*0c90*/  @P3 LDG.E R6, desc[UR4][R4.64+0x4] ;  /* 0x0000040404063981 */ /* 0x000724000c1e1900 */
[----:B---3--:R-:W-:Y:S02]  /*0ca0*/  IMAD.U32 R4, RZ, RZ, UR8 ;  /* 0x00000008ff047e24 */ /* 0x008fe4000f8e00ff */
[----:B------:R-:W-:-:S05]  /*0cb0*/  IMAD.U32 R5, RZ, RZ, UR11 ;  /* 0x0000000bff057e24 */ /* 0x000fca000f8e00ff */
[----:B------:R-:W3:Y:S01]  /*0cc0*/  @!P2 LDG.E R7, desc[UR4][R4.64] ;  /* 0x000000040407a981 */ /* 0x000ee2000c1e1900 */
[----:B------:R-:W-:-:S04]  /*0cd0*/  @!UP3 UISETP.NE.U32.AND UP0, UPT, UR6, URZ, UPT ;  /* 0x0000003f0600b28c */ /* 0x000fc8000bf05070 */
[----:B------:R-:W-:-:S03]  /*0ce0*/  @!UP3 UISETP.NE.AND.EX UP0, UPT, UR7, URZ, UPT, UP0 ;  /* 0x0000003f0700b28c */ /* 0x000fc6000bf05300 */
[----:B------:R-:W-:Y:S02]  /*0cf0*/  ULDC UR7, c[0x0][0xc] ;  /* 0x0000030000077ab9 */ /* 0x000fe40000000800 */
        /* <DEDUP_REMOVED lines=8> */
[----:B------:R-:W-:-:S04]  /*0d80*/  ISETP.NE.U32.AND P0, PT, RZ, UR12, PT ;  /* 0x0000000cff007c0c */ /* 0x000fc8000bf05070 */
[----:B------:R-:W-:Y:S02]  /*0d90*/  ISETP.NE.AND.EX P0, PT, RZ, UR13, PT, P0 ;  /* 0x0000000dff007c0c */ /* 0x000fe4000bf05300 */
[----:B-----5:R-:W-:Y:S01]  /*0da0*/  @P1 R2UR UR35, R10 ;  /* 0x000000000a2312ca */ /* 0x020fe200000e0000 */
[----:B------:R-:W-:Y:S01]  /*0db0*/  USHF.L.U32 UR12, UR52, 0x6, URZ ;  /* 0x00000006340c7899 */ /* 0x000fe2000800063f */
[----:B-1----:R-:W-:-:S11]  /*0dc0*/  SHF.R.S32.HI R10, RZ, 0x1f, R25 ;  /* 0x0000001fff0a7819 */ /* 0x002fd60000011419 */
[----:B------:R-:W-:Y:S01]  /*0dd0*/  @UP3 UIADD3 UR9, UR9, -UR35, URZ ;  /* 0x8000002309093290 */ /* 0x000fe2000fffe03f */
[----:B----4-:R-:W-:Y:S02]  /*0de0*/  @P3 R2UR UR6, R9 ;  /* 0x00000000090632ca */ /* 0x010fe400000e0000 */
[----:B------:R-:W-:Y:S02]  /*0df0*/  @P3 R2UR UR11, R6 ;  /* 0x00000000060b32ca */ /* 0x000fe400000e0000 */
[----:B---3--:R-:W-:Y:S01]  /*0e00*/  @!P2 R2UR UR38, R7 ;  /* 0x000000000726a2ca */ /* 0x008fe200000e0000 */
[----:B------:R-:W-:-:S14]  /*0e10*/  @!P0 BRA `(.L_x_469) ;  /* 0x0000000000188947 */ /* 0x000fdc0003800000 */
[----:B------:R-:W-:-:S13]  /*0e20*/  PLOP3.LUT P0, PT, PT, PT, UP4, 0x80, 0x0 ;  /* 0x000000000000781c */ /* 0x000fda0003f0f048 */
[----:B------:R-:W2:Y:S04]  /*0e30*/  @P0 LDG.E R6, desc[UR4][R4.64+0x4] ;  /* 0x0000040404060981 */ /* 0x000ea8000c1e1900 */
[----:B------:R-:W3:Y:S01]  /*0e40*/  @!P0 LDG.E R4, desc[UR4][R4.64] ;  /* 0x0000000404048981 */ /* 0x000ee2000c1e1900 */
[----:B--2---:R-:W-:-:S13]  /*0e50*/  @P0 R2UR UR7, R6 ;  /* 0x00000000060702ca */ /* 0x004fda00000e0000 */
[----:B------:R-:W-:-:S07]  /*0e60*/  @UP4 UIADD3 UR7, UR7, -UR38, URZ ;  /* 0x8000002607074290 */ /* 0x000fce000fffe03f */
[----:B---3--:R-:W-:-:S15]  /*0e70*/  @!P0 R2UR UR7, R4 ;  /* 0x00000000040782ca */ /* 0x008fde00000e0000 */
.L_x_469:
        /* <DEDUP_REMOVED lines=14> */
[----:B------:R-:W-:Y:S01]  /*0f60*/  IABS R8, UR57 ;  /* 0x0000003900087c13 */ /* 0x000fe20008000000 */
[----:B------:R-:W-:Y:S01]  /*0f70*/  UISETP.NE.AND UP1, UPT, UR6, -0x1, UPT ;  /* 0xffffffff0600788c */ /* 0x000fe2000bf25270 */
[----:B------:R-:W-:Y:S01]  /*0f80*/  ULDC.64 UR14, c[0x0][0x228] ;  /* 0x00008a00000e7ab9 */ /* 0x000fe20000000a00 */
[----:B------:R-:W-:Y:S01]  /*0f90*/  ULDC.64 UR16, c[0x0][0x488] ;  /* 0x0001220000107ab9 */ /* 0x000fe20000000a00 */
[----:B------:R-:W-:Y:S02]  /*0fa0*/  UIMAD UR7, UR58, UR14, URZ ;  /* 0x0000000e3a0772a4 */ /* 0x000fe4000f8e023f */
[----:B------:R-:W-:Y:S02]  /*0fb0*/  UIMAD.WIDE.U32 UR36, UR52, UR16, URZ ;  /* 0x00000010342472a5 */ /* 0x000fe4000f8e003f */
[----:B------:R-:W-:Y:S02]  /*0fc0*/  UIMAD.WIDE.U32 UR24, UR50, UR14, URZ ;  /* 0x0000000e321872a5 */ /* 0x000fe4000f8e003f */
[----:B------:R-:W-:-:S02]  /*0fd0*/  UIMAD UR34, UR50, UR15, UR7 ;  /* 0x0000000f322272a4 */ /* 0x000fc4000f8e0207 */
[----:B------:R-:W-:Y:S01]  /*0fe0*/  UIMAD UR52, UR52, UR17, UR37 ;  /* 0x00000011343472a4 */ /* 0x000fe2000f8e0225 */
[----:B------:R-:W-:Y:S02]  /*0ff0*/  @!UP1 ULDC.64 UR14, c[0x0][0x418] ;  /* 0x00010600000e9ab9 */ /* 0x000fe40000000a00 */
[----:B------:R-:W-:Y:S01]  /*1000*/  @UP1 ULDC.64 UR16, c[0x0][0x420] ;  /* 0x0001080000101ab9 */ /* 0x000fe20000000a00 */
[----:B------:R-:W-:Y:S02]  /*1010*/  @!UP1 UIMAD UR7, UR58, UR14, URZ ;  /* 0x0000000e3a0792a4 */ /* 0x000fe4000f8e023f */
[----:B------:R-:W-:Y:S02]  /*1020*/  UISETP.NE.AND UP0, UPT, UR38, -0x1, UPT ;  /* 0xffffffff2600788c */ /* 0x000fe4000bf05270 */
[----:B------:R-:W-:Y:S01]  /*1030*/  @UP1 UIMAD.WIDE.U32 UR44, UR6, UR16, URZ ;  /* 0x00000010062c12a5 */ /* 0x000fe2000f8e003f */
[----:B-1----:R-:W-:Y:S01]  /*1040*/  IABS R9, R11 ;  /* 0x0000000b00097213 */ /* 0x002fe20000000000 */
[----:B------:R-:W-:Y:S01]  /*1050*/  @!UP1 UIMAD UR37, UR50, UR15, UR7 ;  /* 0x0000000f322592a4 */ /* 0x000fe2000f8e0207 */
[----:B------:R-:W-:Y:S01]  /*1060*/  ISETP.NE.AND P3, PT, R11, RZ, PT ;  /* 0x000000ff0b00720c */ /* 0x000fe20003f65270 */
[----:B------:R-:W-:Y:S01]  /*1070*/  UIADD3 UR7, UR13, 0x3f, URZ ;  /* 0x0000003f0d077890 */ /* 0x000fe2000fffe03f */
[----:B------:R-:W1:Y:S01]  /*1080*/  I2F.RP R6, R9 ;  /* 0x0000000900067306 */ /* 0x000e620000209400 */
[----:B------:R-:W-:Y:S01]  /*1090*/  ULDC.U8 UR16, c[0x0][0x3d8] ;  /* 0x0000f60000107ab9 */ /* 0x000fe20000000000 */
[----:B------:R-:W-:Y:S01]  /*10a0*/  ULDC UR59, c[0x0][0x2d4] ;  /* 0x0000b500003b7ab9 */ /* 0x000fe20000000800 */
[----:B------:R-:W-:-:S02]  /*10b0*/  UISETP.NE.AND UP3, UPT, UR16, URZ, UPT ;  /* 0x0000003f1000728c */ /* 0x000fc4000bf65270 */
[----:B------:R-:W-:Y:S02]  /*10c0*/  USHF.L.U32 UR8, UR50, 0x7, URZ ;  /* 0x0000000732087899 */ /* 0x000fe4000800063f */
[----:B------:R-:W-:Y:S01]  /*10d0*/  USHF.R.S32.HI UR12, URZ, 0x1f, UR7 ;  /* 0x0000001f3f0c7899 */ /* 0x000fe20008011407 */
[----:B------:R-:W-:Y:S01]  /*10e0*/  ULDC.64 UR26, c[0x0][0x240] ;  /* 0x00009000001a7ab9 */ /* 0x000fe20000000a00 */
[----:B------:R-:W-:Y:S02]  /*10f0*/  USHF.R.S32.HI UR39, URZ, 0x1f, UR59 ;  /* 0x0000001f3f277899 */ /* 0x000fe4000801143b */
[----:B------:R-:W-:Y:S01]  /*1100*/  @UP1 UIMAD UR40, UR6, UR17, UR45 ;  /* 0x00000011062812a4 */ /* 0x000fe2000f8e022d */
[----:B------:R-:W-:Y:S01]  /*1110*/  ULDC UR20, c[0x0][0x2dc] ;  /* 0x0000b70000147ab9 */ /* 0x000fe20000000800 */
[----:B-1----:R-:W1:Y:S01]  /*1120*/  MUFU.RCP R6, R6 ;  /* 0x0000000600067308 */ /* 0x002e620000001000 */
[----:B------:R-:W-:Y:S01]  /*1130*/  ULDC UR61, c[0x0][0x270] ;  /* 0x00009c00003d7ab9 */ /* 0x000fe20000000800 */
[----:B------:R-:W-:-:S02]  /*1140*/  @!UP1 UIMAD.WIDE.U32 UR42, UR50, UR14, URZ ;  /* 0x0000000e322a92a5 */ /* 0x000fc4000f8e003f */
[----:B------:R-:W-:Y:S01]  /*1150*/  USEL UR48, UR8, URZ, UP2 ;  /* 0x0000003f08307287 */ /* 0x000fe20009000000 */
[----:B------:R-:W-:Y:S01]  /*1160*/  ULDC.U8 UR17, c[0x0][0x480] ;  /* 0x0001200000117ab9 */ /* 0x000fe20000000000 */
[----:B------:R-:W-:Y:S02]  /*1170*/  UIMAD.WIDE.U32 UR22, UR6, UR26, URZ ;  /* 0x0000001a061672a5 */ /* 0x000fe4000f8e003f */
[----:B------:R-:W-:Y:S02]  /*1180*/  @UP0 UIADD3 UR8, UR35, UR38, URZ ;  /* 0x0000002623080290 */ /* 0x000fe4000fffe03f */
[----:B------:R-:W-:Y:S02]  /*1190*/  UIMAD.WIDE UR14, UR20, UR61, URZ ;  /* 0x0000003d140e72a5 */ /* 0x000fe4000f8e023f */
[----:B------:R-:W-:Y:S02]  /*11a0*/  UIMAD.WIDE.U32 UR18, UR50, UR59, URZ ;  /* 0x0000003b321272a5 */ /* 0x000fe4000f8e003f */
[----:B------:R-:W-:Y:S01]  /*11b0*/  ULEA.HI UR32, UR12, UR7, URZ, 0x6 ;  /* 0x000000070c207291 */ /* 0x000fe2000f8f303f */
[----:B-1----:R-:W-:Y:S01]  /*11c0*/  VIADD R6, R6, 0xffffffe ;  /* 0x0ffffffe06067836 */ /* 0x002fe20000000000 */
[----:B------:R-:W-:-:S02]  /*11d0*/  UISETP.NE.AND UP4, UPT, UR17, URZ, UPT ;  /* 0x0000003f1100728c */ /* 0x000fc4000bf85270 */
[----:B------:R-:W-:Y:S01]  /*11e0*/  UIMAD UR7, UR39, UR50, URZ ;  /* 0x00000032270772a4 */ /* 0x000fe2000f8e023f */
[----:B------:R-:W1:Y:S01]  /*11f0*/  F2I.FTZ.U32.TRUNC.NTZ R7, R6 ;  /* 0x0000000600077305 */ /* 0x000e62000021f000 */
[----:B------:R-:W-:Y:S01]  /*1200*/  @UP0 ULDC.64 UR16, c[0x0][0x248] ;  /* 0x0000920000100ab9 */ /* 0x000fe20000000a00 */
[----:B------:R-:W-:Y:S01]  /*1210*/  ULDC UR53, c[0x0][0x2c4] ;  /* 0x0000b10000357ab9 */ /* 0x000fe20000000800 */
[----:B------:R-:W-:Y:S02]  /*1220*/  USEL UR41, UR24, UR22, !UP1 ;  /* 0x0000001618297287 */ /* 0x000fe4000c800000 */
[----:B------:R-:W-:Y:S02]  /*1230*/  UIADD3 UR39, UR25, UR34, URZ ;  /* 0x0000002219277290 */ /* 0x000fe4000fffe03f */
[----:B------:R-:W-:Y:S02]  /*1240*/  USHF.L.U64.HI UR11, UR50, 0x7, UR58 ;  /* 0x00000007320b7899 */ /* 0x000fe4000801023a */
[----:B------:R-:W-:-:S02]  /*1250*/  @UP0 UIMAD.WIDE.U32 UR28, UR8, UR16, URZ ;  /* 0x00000010081c02a5 */ /* 0x000fc4000f8e003f */
[----:B------:R-:W-:Y:S02]  /*1260*/  @UP0 UIMAD UR49, UR8, UR17, URZ ;  /* 0x00000011083102a4 */ /* 0x000fe4000f8e023f */
[----:B------:R-:W-:Y:S01]  /*1270*/  UIMAD.WIDE.U32 UR24, UR14, UR18, URZ ;  /* 0x000000120e1872a5 */ /* 0x000fe2000f8e003f */
[--C-:B-1----:R-:W-:Y:S01]  /*1280*/  IMAD.MOV R5, RZ, RZ, -R7.reuse ;  /* 0x000000ffff057224 */ /* 0x102fe200078e0a07 */
[----:B------:R-:W-:Y:S01]  /*1290*/  UIMAD UR34, UR15, UR18, URZ ;  /* 0x000000120f2272a4 */ /* 0x000fe2000f8e023f */
[----:B------:R-:W-:Y:S01]  /*12a0*/  IMAD.MOV.U32 R6, RZ, RZ, RZ ;  /* 0x000000ffff067224 */ /* 0x000fe200078e00ff */
[----:B------:R-:W-:Y:S01]  /*12b0*/  UIMAD UR18, UR58, UR59, UR7 ;  /* 0x0000003b3a1272a4 */ /* 0x000fe2000f8e0207 */
[----:B------:R-:W-:Y:S01]  /*12c0*/  IMAD R5, R5, R9, RZ ;  /* 0x0000000905057224 */ /* 0x000fe200078e02ff */
[----:B------:R-:W-:Y:S02]  /*12d0*/  @UP3 UIMAD UR8, UR50, UR53, URZ ;  /* 0x00000035320832a4 */ /* 0x000fe4000f8e023f */
[----:B------:R-:W-:Y:S01]  /*12e0*/  ULOP3.LUT UR7, UR32, 0xffffffc0, URZ, 0xc0, !UPT ;  /* 0xffffffc020077892 */ /* 0x000fe2000f8ec03f */
[----:B------:R-:W-:Y:S01]  /*12f0*/  IMAD.HI.U32 R5, R7, R5, R6 ;  /* 0x0000000507057227 */ /* 0x000fe200078e0006 */
[----:B------:R-:W-:Y:S01]  /*1300*/  MOV R6, R8 ;  /* 0x0000000800067202 */ /* 0x000fe20000000f00 */
[----:B------:R-:W-:-:S02]  /*1310*/  @UP3 USEL UR8, UR8, UR6, !UP1 ;  /* 0x0000000608083287 */ /* 0x000fc4000c800000 */
[----:B------:R-:W-:Y:S02]  /*1320*/  USEL UR47, UR11, URZ, UP2 ;  /* 0x0000003f0b2f7287 */ /* 0x000fe40009000000 */
[----:B------:R-:W-:Y:S01]  /*1330*/  IMAD.HI.U32 R5, R5, R6, RZ ;  /* 0x0000000605057227 */ /* 0x000fe200078e00ff */
[----:B------:R-:W-:Y:S02]  /*1340*/  UIADD3 UR7, UR7, -0x40, URZ ;  /* 0xffffffc007077890 */ /* 0x000fe4000fffe03f */
[----:B------:R-:W-:Y:S01]  /*1350*/  UIADD3 UR18, UR19, UR18, URZ ;  /* 0x0000001213127290 */ /* 0x000fe2000fffe03f */
[----:B------:R-:W-:Y:S01]  /*1360*/  IMAD.MOV R7, RZ, RZ, -R5 ;  /* 0x000000ffff077224 */ /* 0x000fe200078e0a05 */
[----:B------:R-:W-:Y:S01]  /*1370*/  @UP3 ULDC UR11, c[0x0][0x2e4] ;  /* 0x0000b900000b3ab9 */ /* 0x000fe20000000800 */
[----:B------:R-:W-:Y:S02]  /*1380*/  UIMAD UR33, UR6, UR27, URZ ;  /* 0x0000001b062172a4 */ /* 0x000fe4000f8e023f */
[----:B------:R-:W-:Y:S01]  /*1390*/  IMAD R6, R9, R7, R6 ;  /* 0x0000000709067224 */ /* 0x000fe200078e0206 */
[----:B------:R-:W-:-:S02]  /*13a0*/  @!UP1 UIADD3 UR40, UR43, UR37, URZ ;  /* 0x000000252b289290 */ /* 0x000fc4000fffe03f */
[----:B------:R-:W-:Y:S02]  /*13b0*/  @!UP3 UIMAD UR12, UR50, UR61, UR57 ;  /* 0x0000003d320cb2a4 */ /* 0x000fe4000f8e0239 */
[----:B------:R-:W-:Y:S01]  /*13c0*/  ISETP.GT.U32.AND P1, PT, R9, R6, PT ;  /* 0x000000060900720c */ /* 0x000fe20003f24070 */
[----:B------:R-:W-:Y:S02]  /*13d0*/  @UP3 UIMAD UR46, UR57, UR11, UR8 ;  /* 0x0000000b392e32a4 */ /* 0x000fe4000f8e0208 */
[----:B------:R-:W-:Y:S02]  /*13e0*/  USHF.R.S32.HI UR37, URZ, 0x1f, UR7 ;  /* 0x0000001f3f257899 */ /* 0x000fe40008011407 */
[----:B------:R-:W-:Y:S02]  /*13f0*/  UIADD3 UR8, UP2, UR7, UR48, URZ ;  /* 0x0000003007087290 */ /* 0x000fe4000ff5e03f */
[----:B------:R-:W-:Y:S02]  /*1400*/  UIMAD UR18, UR14, UR18, UR34 ;  /* 0x000000120e1272a4 */ /* 0x000fe4000f8e0222 */
[----:B------:R-:W-:-:S02]  /*1410*/  @UP0 UIADD3 UR30, UR35, UR38, URZ ;  /* 0x00000026231e0290 */ /* 0x000fc4000fffe03f */
[----:B------:R-:W-:Y:S02]  /*1420*/  UIMAD UR51, UR57, UR20, URZ ;  /* 0x00000014393372a4 */ /* 0x000fe4000f8e023f */
[----:B------:R-:W-:Y:S01]  /*1430*/  @!P1 IMAD.IADD R6, R6, 0x1, -R9 ;  /* 0x0000000106069824 */ /* 0x000fe200078e0a09 */
[----:B------:R-:W-:Y:S01]  /*1440*/  @!P1 IADD3 R5, R5, 0x1, RZ ;  /* 0x0000000105059810 */ /* 0x000fe20007ffe0ff */
[----:B------:R-:W-:Y:S01]  /*1450*/  @UP1 UIADD3 UR39, UR23, UR33, URZ ;  /* 0x0000002117271290 */ /* 0x000fe2000fffe03f */
[----:B------:R-:W-:Y:S01]  /*1460*/  PLOP3.LUT P1, PT, PT, PT, UP0, 0x80, 0x0 ;  /* 0x000000000000781c */ /* 0x000fe20003f2f008 */
[----:B------:R-:W-:Y:S01]  /*1470*/  @!UP3 UIMAD UR46, UR12, UR53, URZ ;  /* 0x000000350c2eb2a4 */ /* 0x000fe2000f8e023f */
[----:B------:R-:W-:Y:S01]  /*1480*/  ISETP.GE.U32.AND P0, PT, R6, R9, PT ;  /* 0x000000090600720c */ /* 0x000fe20003f06070 */
[----:B------:R-:W-:Y:S01]  /*1490*/  @UP0 ULDC.64 UR20, c[0x0][0x250] ;  /* 0x0000940000140ab9 */ /* 0x000fe20000000a00 */
[----:B------:R-:W-:Y:S01]  /*14a0*/  LOP3.LUT R6, R11, UR57, RZ, 0x3c, !PT ;  /* 0x000000390b067c12 */ /* 0x000fe2000f8e3cff */
[----:B------:R-:W-:-:S02]  /*14b0*/  UIMAD.WIDE.U32 UR22, UR14, UR6, URZ ;  /* 0x000000060e1672a5 */ /* 0x000fc4000f8e003f */
[----:B------:R-:W-:Y:S01]  /*14c0*/  UIADD3.X UR12, UR37, UR47, URZ, UP2, !UPT ;  /* 0x0000002f250c7290 */ /* 0x000fe200097fe43f */
[----:B------:R-:W-:Y:S01]  /*14d0*/  ISETP.GE.AND P2, PT, R6, RZ, PT ;  /* 0x000000ff0600720c */ /* 0x000fe20003f46270 */
[----:B------:R-:W-:Y:S02]  /*14e0*/  UIMAD UR11, UR15, UR8, URZ ;  /* 0x000000080f0b72a4 */ /* 0x000fe4000f8e023f */
[----:B------:R-:W-:Y:S02]  /*14f0*/  UIADD3 UR48, UR25, UR18, URZ ;  /* 0x0000001219307290 */ /* 0x000fe4000fffe03f */
[----:B------:R-:W-:Y:S02]  /*1500*/  @UP0 UIMAD.WIDE.U32 UR18, UR30, UR20, URZ ;  /* 0x000000141e1202a5 */ /* 0x000fe4000f8e003f */
[----:B------:R-:W-:Y:S01]  /*1510*/  @P0 VIADD R5, R5, 0x1 ;  /* 0x0000000105050836 */ /* 0x000fe20000000000 */
[----:B------:R-:W-:Y:S01]  /*1520*/  USEL UR56, UR24, UR22, !UP1 ;  /* 0x0000001618387287 */ /* 0x000fe2000c800000 */
[----:B------:R-:W-:Y:S01]  /*1530*/  PLOP3.LUT P0, PT, PT, PT, UP3, 0x80, 0x0 ;  /* 0x000000000000781c */ /* 0x000fe20003f0f038 */
[----:B------:R-:W-:Y:S01]  /*1540*/  UIMAD UR11, UR14, UR12, UR11 ;  /* 0x0000000c0e0b72a4 */ /* 0x000fe2000f8e020b */
[----:B------:R-:W-:Y:S01]  /*1550*/  IMAD.MOV.U32 R18, RZ, RZ, R5 ;  /* 0x000000ffff127224 */ /* 0x000fe200078e0005 */
[----:B------:R-:W-:-:S02]  /*1560*/  @UP0 UIMAD UR22, UR30, UR21, URZ ;  /* 0x000000151e1602a4 */ /* 0x000fc4000f8e023f */
[----:B------:R-:W-:Y:S02]  /*1570*/  UIMAD UR12, UR15, UR6, URZ ;  /* 0x000000060f0c72a4 */ /* 0x000fe4000f8e023f */
[----:B------:R-:W-:Y:S01]  /*1580*/  UIMAD.WIDE.U32 UR24, UR14, UR8, URZ ;  /* 0x000000080e1872a5 */ /* 0x000fe2000f8e003f */
[----:B------:R-:W-:Y:S01]  /*1590*/  @!P2 IADD3 R18, -R18, RZ, RZ ;  /* 0x000000ff1212a210 */ /* 0x000fe20007ffe1ff */
[----:B------:R-:W-:Y:S01]  /*15a0*/  USHF.R.S32.HI UR47, URZ, 0x6, UR32 ;  /* 0x000000063f2f7899 */ /* 0x000fe20008011420 */
[----:B------:R-:W-:Y:S01]  /*15b0*/  @!P3 LOP3.LUT R18, RZ, R11, RZ, 0x33, !PT ;  /* 0x0000000bff12b212 */ /* 0x000fe200078e33ff */
[----:B------:R-:W-:Y:S02]  /*15c0*/  USEL UR53, UR52, URZ, UP4 ;  /* 0x0000003f34357287 */ /* 0x000fe4000a000000 */
[----:B------:R-:W-:Y:S02]  /*15d0*/  USHF.R.S32.HI UR55, URZ, 0x1f, UR51 ;  /* 0x0000001f3f377899 */ /* 0x000fe40008011433 */
[----:B------:R-:W-:-:S02]  /*15e0*/  USEL UR54, UR36, URZ, UP4 ;  /* 0x0000003f24367287 */ /* 0x000fc4000a000000 */
[----:B------:R-:W-:Y:S02]  /*15f0*/  @UP0 UIADD3 UR34, UR19, UR22, URZ ;  /* 0x0000001613220290 */ /* 0x000fe4000fffe03f */
[----:B------:R-:W-:Y:S02]  /*1600*/  @UP1 UIADD3 UR48, UR23, UR12, URZ ;  /* 0x0000000c17301290 */ /* 0x000fe4000fffe03f */
        /* <DEDUP_REMOVED lines=17> */
.L_x_471:
        /* <DEDUP_REMOVED lines=13> */
.L_x_472:
        /* <DEDUP_REMOVED lines=11> */
.L_x_473:
[----:B------:R-:W-:-:S04]  /*18a0*/  UIMAD UR6, UR50, UR61, UR57 ;  /* 0x0000003d320672a4 */ /* 0x000fc8000f8e0239 */
[----:B------:R-:W-:-:S12]  /*18b0*/  UIMAD UR6, UR6, UR59, URZ ;  /* 0x0000003b060672a4 */ /* 0x000fd8000f8e023f */
.L_x_474:
[----:B------:R-:W1:Y:S01]  /*18c0*/  LDC.64 R6, c[0x0][0x420] ;  /* 0x00010800ff067b82 */ /* 0x000e620000000a00 */
[--C-:B------:R-:W-:Y:S01]  /*18d0*/  SHF.R.S32.HI R229, RZ, 0x1f, R228.reuse ;  /* 0x0000001fffe57819 */ /* 0x100fe200000114e4 */
[----:B------:R-:W-:Y:S01]  /*18e0*/  ULDC UR8, c[0x0][0x2dc] ;  /* 0x0000b70000087ab9 */ /* 0x000fe20000000800 */
[----:B------:R-:W-:Y:S01]  /*18f0*/  IADD3 R8, P0, R228, UR15, RZ ;  /* 0x0000000fe4087c10 */ /* 0x000fe2000ff1e0ff */
[----:B------:R-:W-:Y:S01]  /*1900*/  USHF.R.S32.HI UR43, URZ, 0x1f, UR57 ;  /* 0x0000001f3f2b7899 */ /* 0x000fe20008011439 */
[----:B------:R-:W-:Y:S01]  /*1910*/  LEA.HI R10, R10, R25, RZ, 0x5 ;  /* 0x000000190a0a7211 */ /* 0x000fe200078f28ff */
[----:B------:R-:W-:Y:S01]  /*1920*/  UIMAD UR11, UR8, UR61, URZ ;  /* 0x0000003d080b72a4 */ /* 0x000fe2000f8e023f */
[----:B------:R-:W-:Y:S01]  /*1930*/  IADD3.X R9, R229, UR40, RZ, P0, !PT ;  /* 0x00000028e5097c10 */ /* 0x000fe200087fe4ff */
[----:B------:R-:W-:Y:S01]  /*1940*/  ULDC.64 UR28, c[0x0][0x428] ;  /* 0x00010a00001c7ab9 */ /* 0x000fe20000000a00 */
[----:B------:R-:W-:Y:S01]  /*1950*/  UIADD3 UR36, UR7, UR6, URZ ;  /* 0x0000000607247290 */ /* 0x000fe2000fffe03f */
[----:B------:R-:W-:Y:S01]  /*1960*/  IADD3 R16, P0, R4, UR7, RZ ;  /* 0x0000000704107c10 */ /* 0x000fe2000ff1e0ff */
[----:B------:R-:W-:Y:S01]  /*1970*/  UIADD3 UR42, UR7, UR46, URZ ;  /* 0x0000002e072a7290 */ /* 0x000fe2000fffe03f */
[----:B------:R-:W-:Y:S01]  /*1980*/  LOP3.LUT R11, R10, 0xffffffe0, RZ, 0xc0, !PT ;  /* 0xffffffe00a0b7812 */ /* 0x000fe200078ec0ff */
[----:B------:R-:W-:Y:S01]  /*1990*/  USHF.L.U32 UR6, UR11, 0x6, URZ ;  /* 0x000000060b067899 */ /* 0x000fe2000800063f */
[----:B------:R-:W-:Y:S01]  /*19a0*/  IADD3.X R14, R27, UR37, RZ, P0, !PT ;  /* 0x000000251b0e7c10 */ /* 0x000fe200087fe4ff */
[----:B------:R-:W-:Y:S01]  /*19b0*/  UIADD3 UR12, -UR9, UR13, UR31 ;  /* 0x0000000d090c7290 */ /* 0x000fe2000fffe11f */
[----:B------:R-:W-:Y:S01]  /*19c0*/  IMAD.U32 R15, RZ, RZ, UR28 ;  /* 0x0000001cff0f7e24 */ /* 0x000fe2000f8e00ff */
[----:B------:R-:W-:Y:S01]  /*19d0*/  ULDC UR18, c[0x0][0x398] ;  /* 0x0000e60000127ab9 */ /* 0x000fe20000000800 */
[----:B------:R-:W-:Y:S01]  /*19e0*/  UIADD3 UR14, UP2, UP1, UR24, UR6, UR51 ;  /* 0x00000006180e7290 */ /* 0x000fe2000f95e033 */
[----:B------:R-:W-:Y:S01]  /*19f0*/  IMAD.IADD R25, R25, 0x1, -R11 ;  /* 0x0000000119197824 */ /* 0x000fe200078e0a0b */
[----:B------:R-:W-:Y:S01]  /*1a00*/  ULDC.64 UR22, c[0x0][0x258] ;  /* 0x0000960000167ab9 */ /* 0x000fe20000000a00 */
[----:B------:R-:W-:Y:S01]  /*1a10*/  IMAD R11, R14, UR26, RZ ;  /* 0x0000001a0e0b7c24 */ /* 0x000fe2000f8e02ff */
[----:B------:R-:W-:Y:S01]  /*1a20*/  ULDC.64 UR24, c[0x0][0x400] ;  /* 0x0001000000187ab9 */ /* 0x000fe20000000a00 */
[----:B------:R-:W-:Y:S01]  /*1a30*/  IMAD.WIDE.U32 R12, R16, UR26, R228 ;  /* 0x0000001a100c7c25 */ /* 0x000fe2000f8e00e4 */
[----:B------:R-:W-:Y:S01]  /*1a40*/  ULDC.64 UR44, c[0x0][0x2b0] ;  /* 0x0000ac00002c7ab9 */ /* 0x000fe20000000a00 */
[----:B------:R-:W-:Y:S01]  /*1a50*/  UIADD3 UR8, UR47, -0x1, URZ ;  /* 0xffffffff2f087890 */ /* 0x000fe2000fffe03f */
[----:B------:R-:W-:Y:S01]  /*1a60*/  BSSY B1, `(.L_x_470) ;  /* 0x0000933000017945 */ /* 0x000fe20003800000 */
[----:B-1----:R-:W-:Y:S01]  /*1a70*/  IMAD R5, R6, UR37, RZ ;  /* 0x0000002506057c24 */ /* 0x002fe2000f8e02ff */
[----:B------:R-:W-:Y:S01]  /*1a80*/  IADD3 R12, P2, R12, UR41, RZ ;  /* 0x000000290c0c7c10 */ /* 0x000fe2000ff5e0ff */
[----:B------:R-:W-:Y:S01]  /*1a90*/  IMAD.WIDE.U32 R8, R6, UR7, R8 ;  /* 0x0000000706087c25 */ /* 0x000fe2000f8e0008 */
[----:B------:R-:W-:-:S03]  /*1aa0*/  IADD3 R243, R228, 0x40, RZ ;  /* 0x00000040e4f37810 */ /* 0x000fc60007ffe0ff */
[----:B------:R-:W-:Y:S01]  /*1ab0*/  IMAD R5, R7, UR7, R5 ;  /* 0x0000000707057c24 */ /* 0x000fe2000f8e0205 */
[----:B------:R-:W-:Y:S01]  /*1ac0*/  UIMAD UR7, UR43, UR28, URZ ;  /* 0x0000001c2b0772a4 */ /* 0x000fe2000f8e023f */
[----:B------:R-:W-:Y:S02]  /*1ad0*/  IMAD R20, R16, UR27, R11 ;  /* 0x0000001b10147c24 */ /* 0x000fe4000f8e020b */
[----:B------:R-:W-:Y:S01]  /*1ae0*/  IMAD.IADD R9, R9, 0x1, R5 ;  /* 0x0000000109097824 */ /* 0x000fe200078e0205 */
[----:B------:R-:W-:Y:S01]  /*1af0*/  UIMAD UR29, UR57, UR29, UR7 ;  /* 0x0000001d391d72a4 */ /* 0x000fe2000f8e0207 */
[----:B------:R-:W-:Y:S01]  /*1b00*/  SHF.R.S32.HI R5, RZ, 0x5, R10 ;  /* 0x00000005ff057819 */ /* 0x000fe2000001140a */
[----:B------:R-:W-:Y:S01]  /*1b10*/  USHF.R.S32.HI UR7, URZ, 0x1f, UR6 ;  /* 0x0000001f3f077899 */ /* 0x000fe20008011406 */
[----:B------:R-:W-:Y:S01]  /*1b20*/  IMAD.WIDE.U32 R8, R15, UR57, R8 ;  /* 0x000000390f087c25 */ /* 0x000fe2000f8e0008 */
[----:B------:R-:W-:Y:S01]  /*1b30*/  UIADD3 UR6, UR12, -UR18, URZ ;  /* 0x800000120c067290 */ /* 0x000fe2000fffe03f */
[----:B------:R-:W-:Y:S01]  /*1b40*/  IADD3.X R13, R13, UR39, R20, P2, !PT ;  /* 0x000000270d0d7c10 */ /* 0x000fe200097fe414 */
[----:B------:R-:W-:Y:S01]  /*1b50*/  UIADD3.X UR7, UR52, UR7, UR55, UP2, UP1 ;  /* 0x0000000734077290 */ /* 0x000fe200097e2437 */
[----:B------:R-:W-:Y:S01]  /*1b60*/  IMAD R5, R5, UR11, R25 ;  /* 0x0000000b05057c24 */ /* 0x000fe2000f8e0219 */
[----:B------:R-:W-:Y:S01]  /*1b70*/  USHF.R.S32.HI UR19, URZ, 0x1f, UR6 ;  /* 0x0000001f3f137899 */ /* 0x000fe20008011406 */
[----:B------:R-:W-:Y:S01]  /*1b80*/  IADD3 R11, R9, UR29, RZ ;  /* 0x0000001d090b7c10 */ /* 0x000fe2000fffe0ff */
[----:B------:R-:W-:Y:S01]  /*1b90*/  UIADD3 UR12, UP2, UP1, UR54, UR14, UR56 ;  /* 0x0000000e360c7290 */ /* 0x000fe2000f95e038 */
[----:B------:R-:W-:Y:S01]  /*1ba0*/  IMAD.U32 R19, RZ, RZ, UR22 ;  /* 0x00000016ff137e24 */ /* 0x000fe2000f8e00ff */
[----:B------:R-:W-:Y:S01]  /*1bb0*/  ULEA.HI UR19, UR19, UR6, URZ, 0x6 ;  /* 0x0000000613137291 */ /* 0x000fe2000f8f303f */
[C---:B------:R-:W-:Y:S01]  /*1bc0*/  VIADD R244, R228.reuse, 0x80 ;  /* 0x00000080e4f47836 */ /* 0x040fe20000000000 */
[----:B------:R-:W-:Y:S01]  /*1bd0*/  UIADD3.X UR7, UR53, UR7, UR48, UP2, UP1 ;  /* 0x0000000735077290 */ /* 0x000fe200097e2430 */
[----:B------:R-:W-:Y:S01]  /*1be0*/  IMAD.WIDE.U32 R12, R19, UR57, R12 ;  /* 0x00000039130c7c25 */ /* 0x000fe2000f8e000c */
[----:B------:R-:W-:Y:S01]  /*1bf0*/  USHF.R.S32.HI UR19, URZ, 0x6, UR19 ;  /* 0x000000063f137899 */ /* 0x000fe20008011413 */
[C---:B------:R-:W-:Y:S01]  /*1c00*/  IADD3 R10, P0, R5.reuse, UR12, RZ ;  /* 0x0000000c050a7c10 */ /* 0x040fe2000ff1e0ff */
[----:B------:R-:W-:Y:S01]  /*1c10*/  UIMAD UR18, UR43, UR22, URZ ;  /* 0x000000162b1272a4 */ /* 0x000fe2000f8e023f */
[----:B------:R-:W-:Y:S01]  /*1c20*/  VIADD R242, R228, 0xc0 ;  /* 0x000000c0e4f27836 */ /* 0x000fe20000000000 */
[----:B------:R-:W-:Y:S01]  /*1c30*/  UISETP.LT.AND UP1, UPT, URZ, UR19, UPT ;  /* 0x000000133f00728c */ /* 0x000fe2000bf21270 */
[----:B------:R-:W-:Y:S01]  /*1c40*/  LEA.HI.X.SX32 R5, R5, UR7, 0x1, P0 ;  /* 0x0000000705057c11 */ /* 0x000fe200080f0eff */
[----:B------:R-:W-:Y:S01]  /*1c50*/  ULDC.64 UR54, c[0x0][0x478] ;  /* 0x00011e0000367ab9 */ /* 0x000fe20000000a00 */
[----:B------:R-:W-:Y:S01]  /*1c60*/  LEA R204, P0, R10, UR24, 0x2 ;  /* 0x000000180acc7c11 */ /* 0x000fe2000f8010ff */
[----:B------:R-:W-:-:S02]  /*1c70*/  USEL UR19, URZ, UR19, !UP1 ;  /* 0x000000133f137287 */ /* 0x000fc4000c800000 */
[----:B------:R-:W-:Y:S01]  /*1c80*/  UIMAD UR18, UR57, UR23, UR18 ;  /* 0x00000017391272a4 */ /* 0x000fe2000f8e0212 */
[----:B------:R-:W-:Y:S01]  /*1c90*/  LEA.HI.X R205, R10, UR25, R5, 0x2, P0 ;  /* 0x000000190acd7c11 */ /* 0x000fe200080f1405 */
[----:B------:R-:W-:Y:S01]  /*1ca0*/  UISETP.GT.AND UP1, UPT, UR47, UR19, UPT ;  /* 0x000000132f00728c */ /* 0x000fe2000bf24270 */
[----:B------:R-:W-:Y:S01]  /*1cb0*/  IMAD.MOV.U32 R10, RZ, RZ, R8 ;  /* 0x000000ffff0a7224 */ /* 0x000fe200078e0008 */
[----:B------:R-:W-:Y:S01]  /*1cc0*/  UIMAD.WIDE UR36, UR36, 0x4, UR54 ;  /* 0x00000004242478a5 */ /* 0x000fe2000f8e0236 */
[-C--:B------:R-:W-:Y:S01]  /*1cd0*/  IMAD R5, R27, R6.reuse, RZ ;  /* 0x000000061b057224 */ /* 0x080fe200078e02ff */
[----:B------:R-:W-:Y:S01]  /*1ce0*/  ULDC.64 UR24, c[0x0][0x210] ;  /* 0x0000840000187ab9 */ /* 0x000fe20000000a00 */
[----:B------:R-:W-:Y:S01]  /*1cf0*/  IMAD.WIDE.U32 R10, R4, R6, R10 ;  /* 0x00000006040a7225 */ /* 0x000fe200078e000a */
[----:B------:R-:W-:Y:S01]  /*1d00*/  PLOP3.LUT P0, PT, PT, PT, UP1, 0x80, 0x0 ;  /* 0x000000000000781c */ /* 0x000fe20003f0f018 */
[----:B------:R-:W-:Y:S01]  /*1d10*/  ULDC.64 UR22, c[0x0][0x3e0] ;  /* 0x0000f80000167ab9 */ /* 0x000fe20000000a00 */
[----:B------:R-:W-:Y:S01]  /*1d20*/  LEA R227, P3, R12, UR24, 0x1 ;  /* 0x000000180ce37c11 */ /* 0x000fe2000f8608ff */
[----:B------:R-:W-:Y:S01]  /*1d30*/  IMAD R5, R4, R7, R5 ;  /* 0x0000000704057224 */ /* 0x000fe200078e0205 */
[----:B------:R-:W-:Y:S01]  /*1d40*/  LEA R230, P2, R10, UR22, 0x1 ;  /* 0x000000160ae67c11 */ /* 0x000fe2000f8408ff */
[----:B------:R-:W-:Y:S01]  /*1d50*/  VIADD R21, R13, UR18 ;  /* 0x000000120d157c36 */ /* 0x000fe20008000000 */
[----:B------:R-:W-:-:S02]  /*1d60*/  UIMAD.WIDE UR6, UR42, 0x4, UR44 ;  /* 0x000000042a0678a5 */ /* 0x000fc4000f8e022c */
[----:B------:R-:W-:Y:S01]  /*1d70*/  IADD3 R17, R11, R5, RZ ;  /* 0x000000050b117210 */ /* 0x000fe20007ffe0ff */
[----:B------:R-:W-:Y:S01]  /*1d80*/  UMOV UR12, UR36 ;  /* 0x00000024000c7c82 */ /* 0x000fe20008000000 */
[----:B------:R-:W-:Y:S01]  /*1d90*/  UMOV UR11, UR37 ;  /* 0x00000025000b7c82 */ /* 0x000fe20008000000 */
[----:B------:R-:W-:Y:S02]  /*1da0*/  LEA.HI.X R231, R12, UR25, R21, 0x1, P3 ;  /* 0x000000190ce77c11 */ /* 0x000fe400098f0c15 */
        /* <DEDUP_REMOVED lines=21> */
.L_x_476:
        /* <DEDUP_REMOVED lines=20> */
.L_x_477:
        /* <DEDUP_REMOVED lines=38> */
.L_x_479:
[----:B------:R-:W-:Y:S05]  /*22a0*/  BSYNC B0 ;  /* 0x0000000000007941 */ /* 0x000fea0003800000 */
.L_x_478:
        /* <DEDUP_REMOVED lines=21> */
.L_x_481:
[----:B------:R-:W-:Y:S05]  /*2400*/  BSYNC B0 ;  /* 0x0000000000007941 */ /* 0x000fea0003800000 */
.L_x_480:
[----:B------:R-:W-:Y:S01]  /*2410*/  UIMAD UR8, UR18, UR6, URZ ;  /* 0x00000006120872a4 */ /* 0x000fe2000f8e023f */
[----:B-12---:R-:W-:Y:S01]  /*2420*/  IMAD.U32 R6, RZ, RZ, UR6 ;  /* 0x00000006ff067e24 */ /* 0x006fe2000f8e00ff */
[----:B------:R-:W-:Y:S01]  /*2430*/  USHF.R.S32.HI UR12, URZ, 0x1f, UR57 ;  /* 0x0000001f3f0c7899 */ /* 0x000fe20008011439 */
[----:B------:R-:W-:Y:S01]  /*2440*/  BSSY B0, `(.L_x_482) ;  /* 0x000001f000007945 */ /* 0x000fe20003800000 */
[----:B------:R-:W-:Y:S01]  /*2450*/  UIMAD UR8, UR31, UR7, UR8 ;  /* 0x000000071f0872a4 */ /* 0x000fe2000f8e0208 */
[----:B------:R-:W-:-:S05]  /*2460*/  IMAD.WIDE.U32 R6, R6, UR31, R228 ;  /* 0x0000001f06067c25 */ /* 0x000fca000f8e00e4 */
[----:B------:R-:W-:Y:S01]  /*2470*/  IMAD.U32 R5, RZ, RZ, UR8 ;  /* 0x00000008ff057e24 */ /* 0x000fe2000f8e00ff */
[----:B------:R-:W-:Y:S01]  /*2480*/  IADD3 R8, P0, R6, UR11, RZ ;  /* 0x0000000b06087c10 */ /* 0x000fe2000ff1e0ff */
[----:B------:R-:W-:Y:S02]  /*2490*/  ULDC.64 UR8, c[0x0][0x470] ;  /* 0x00011c0000087ab9 */ /* 0x000fe40000000a00 */
[----:B------:R-:W-:Y:S01]  /*24a0*/  UIMAD UR11, UR12, UR8, URZ ;  /* 0x000000080c0b72a4 */ /* 0x000fe2000f8e023f */
[----:B------:R-:W-:Y:S02]  /*24b0*/  IADD3.X R9, R7, UR16, R5, P0, !PT ;  /* 0x0000001007097c10 */ /* 0x000fe400087fe405 */
[----:B------:R-:W-:Y:S01]  /*24c0*/  MOV R5, UR8 ;  /* 0x0000000800057c02 */ /* 0x000fe20008000f00 */
[----:B------:R-:W-:-:S04]  /*24d0*/  UIMAD UR9, UR57, UR9, UR11 ;  /* 0x00000009390972a4 */ /* 0x000fc8000f8e020b */
        /* <DEDUP_REMOVED lines=21> */
.L_x_483:
[----:B------:R-:W-:Y:S05]  /*2630*/  BSYNC B0 ;  /* 0x0000000000007941 */ /* 0x000fea0003800000 */
.L_x_482:
        /* <DEDUP_REMOVED lines=23> */
.L_x_475:
        /* <DEDUP_REMOVED lines=53> */
.L_x_486:
[----:B------:R-:W-:Y:S05]  /*2b00*/  BSYNC B0 ;  /* 0x0000000000007941 */ /* 0x000fea0003800000 */
.L_x_485:
        /* <DEDUP_REMOVED lines=45> */
.L_x_488:
[----:B------:R-:W-:Y:S05]  /*2de0*/  BSYNC B0 ;  /* 0x0000000000007941 */ /* 0x000fea0003800000 */
.L_x_487:
        /* <DEDUP_REMOVED lines=44> */
.L_x_490:
[----:B------:R-:W-:Y:S05]  /*30b0*/  BSYNC B0 ;  /* 0x0000000000007941 */ /* 0x000fea0003800000 */
.L_x_489:
        /* <DEDUP_REMOVED lines=47> */
.L_x_492:
[----:B------:R-:W-:Y:S05]  /*33b0*/  BSYNC B0 ;  /* 0x0000000000007941 */ /* 0x000fea0003800000 */
.L_x_491:
[----:B------:R-:W-:Y:S01]  /*33c0*/  UIADD3 UR15, -UR31, UR9, URZ ;  /* 0x000000091f0f7290 */ /* 0x000fe2000fffe13f */
[----:B--23--:R-:W-:Y:S01]  /*33d0*/  IMAD.WIDE.U32 R6, R23, UR31, R228 ;  /* 0x0000001f17067c25 */ /* 0x00cfe2000f8e00e4 */
[----:B------:R-:W-:Y:S01]  /*33e0*/  UIMAD UR18, UR28, UR16, URZ ;  /* 0x000000101c1272a4 */ /* 0x000fe2000f8e023f */
[----:B------:R-:W-:Y:S01]  /*33f0*/  BSSY B0, `(.L_x_493) ;  /* 0x0000042000007945 */ /* 0x000fe20003800000 */
[----:B------:R-:W-:Y:S01]  /*3400*/  ULDC.64 UR22, c[0x0][0x260] ;  /* 0x0000980000167ab9 */ /* 0x000fe20000000a00 */
[C---:B------:R-:W-:Y:S01]  /*3410*/  ISETP.GE.AND P6, PT, R233.reuse, UR14, PT ;  /* 0x0000000ee9007c0c */ /* 0x040fe2000bfc6270 */
        /* <DEDUP_REMOVED lines=22> */
[C---:B------:R-:W-:Y:S01]  /*3580*/  IMAD R12, R22.reuse, UR17, R5 ;  /* 0x00000011160c7c24 */ /* 0x040fe2000f8e0205 */
        /* <DEDUP_REMOVED lines=40> */
.L_x_494:
[----:B------:R-:W-:Y:S05]  /*3810*/  BSYNC B0 ;  /* 0x0000000000007941 */ /* 0x000fea0003800000 */
.L_x_493:
        /* <DEDUP_REMOVED lines=59> */
.L_x_496:
[----:B------:R-:W-:Y:S05]  /*3bd0*/  BSYNC B0 ;  /* 0x0000000000007941 */ /* 0x000fea0003800000 */
.L_x_495:
[----:B------:R-:W-:Y:S01]  /*3be0*/  UIMAD UR14, UR28, UR20, URZ ;  /* 0x000000141c0e72a4 */ /* 0x000fe2000f8e023f */
[----:B-1-3--:R-:W-:Y:S01]  /*3bf0*/  IMAD.WIDE.U32 R6, R19, UR31, R228 ;  /* 0x0000001f13067c25 */ /* 0x00afe2000f8e00e4 */
[----:B------:R-:W1:Y:S01]  /*3c00*/  LDC.64 R20, c[0x0][0x3b8] ;  /* 0x0000ee00ff147b82 */ /* 0x000e620000000a00 */
[----:B------:R3:W-:Y:S01]  /*3c10*/  @P4 STS.128 [R220+0x18000], RZ ;  /* 0x018000ffdc004388 */ /* 0x0007e20000000c00 */
[----:B------:R-:W-:Y:S01]  /*3c20*/  UIMAD UR14, UR31, UR21, UR14 ;  /* 0x000000151f0e72a4 */ /* 0x000fe2000f8e020e */
[----:B------:R-:W-:Y:S01]  /*3c30*/  BSSY B0, `(.L_x_497) ;  /* 0x000003c000007945 */ /* 0x000fe20003800000 */
[----:B------:R-:W-:Y:S01]  /*3c40*/  IADD3 R10, P0, R6, UR33, RZ ;  /* 0x00000021060a7c10 */ /* 0x000fe2000ff1e0ff */
[----:B------:R3:W-:Y:S03]  /*3c50*/  @P4 STS.128 [R220+0x1a000], RZ ;  /* 0x01a000ffdc004388 */ /* 0x0007e60000000c00 */
[----:B------:R-:W-:Y:S01]  /*3c60*/  MOV R6, UR14 ;  /* 0x0000000e00067c02 */ /* 0x000fe20008000f00 */
[----:B------:R3:W-:Y:S01]  /*3c70*/  @P4 STS.128 [R220+0x1c000], RZ ;  /* 0x01c000ffdc004388 */ /* 0x0007e20000000c00 */
[----:B------:R-:W-:-:S02]  /*3c80*/  ULDC.64 UR14, c[0x0][0x268] ;  /* 0x00009a00000e7ab9 */ /* 0x000fc40000000a00 */
[----:B------:R-:W-:Y:S01]  /*3c90*/  IADD3.X R11, R7, UR34, R6, P0, !PT ;  /* 0x00000022070b7c10 */ /* 0x000fe200087fe406 */
[----:B------:R3:W-:Y:S01]  /*3ca0*/  @P4 STS.128 [R220+0x1e000], RZ ;  /* 0x01e000ffdc004388 */ /* 0x0007e20000000c00 */
[----:B------:R-:W-:Y:S02]  /*3cb0*/  IMAD R5, R26, UR14, RZ ;  /* 0x0000000e1a057c24 */ /* 0x000fe4000f8e02ff */
[----:B------:R-:W-:-:S04]  /*3cc0*/  IMAD.WIDE.U32 R10, R18, UR14, R10 ;  /* 0x0000000e120a7c25 */ /* 0x000fc8000f8e000a */
[----:B------:R-:W-:-:S05]  /*3cd0*/  IMAD R16, R18, UR15, R5 ;  /* 0x0000000f12107c24 */ /* 0x000fca000f8e0205 */
[----:B------:R-:W-:Y:S01]  /*3ce0*/  IADD3 R17, R11, R16, RZ ;  /* 0x000000100b117210 */ /* 0x000fe20007ffe0ff */
[----:B------:R-:W-:Y:S06]  /*3cf0*/  @P4 BRA `(.L_x_498) ;  /* 0x0000000000bc4947 */ /* 0x000fec0003800000 */
[----:B------:R-:W-:Y:S01]  /*3d00*/  ULDC UR15, c[0x0][0x2d0] ;  /* 0x0000b400000f7ab9 */ /* 0x000fe20000000800 */
[----:B------:R-:W5:Y:S01]  /*3d10*/  LDC.64 R28, c[0x0][0x220] ;  /* 0x00008800ff1c7b82 */ /* 0x000f620000000a00 */
[----:B------:R-:W-:Y:S01]  /*3d20*/  ISETP.GE.AND P0, PT, R228, UR15, PT ;  /* 0x0000000fe4007c0c */ /* 0x000fe2000bf06270 */
[----:B------:R-:W-:Y:S01]  /*3d30*/  IMAD R5, R24, UR20, RZ ;  /* 0x0000001418057c24 */ /* 0x000fe2000f8e02ff */
[----:B------:R-:W-:Y:S02]  /*3d40*/  MOV R6, UR33 ;  /* 0x0000002100067c02 */ /* 0x000fe40008000f00 */
[----:B------:R-:W-:Y:S01]  /*3d50*/  MOV R7, UR34 ;  /* 0x0000002200077c02 */ /* 0x000fe20008000f00 */
[C---:B------:R-:W-:Y:S01]  /*3d60*/  IMAD R12, R22.reuse, UR21, R5 ;  /* 0x00000015160c7c24 */ /* 0x040fe2000f8e0205 */
        /* <DEDUP_REMOVED lines=11> */
[----:B-----5:R-:W-:Y:S01]  /*3e20*/  IMAD.WIDE R12, R228, 0x2, R28 ;  /* 0x00000002e40c7825 */ /* 0x020fe200078e021c */
[----:B--2---:R-:W-:-:S04]  /*3e30*/  @!P0 LEA R14, P1, R8, R14, 0x1 ;  /* 0x0000000e080e8211 */ /* 0x004fc800078208ff */
        /* <DEDUP_REMOVED lines=22> */
[----:B-1----:R-:W-:Y:S05]  /*3fa0*/  @P0 BRA `(.L_x_498) ;  /* 0x0000000000100947 */ /* 0x002fea0003800000 */
[----:B------:R-:W-:Y:S01]  /*3fb0*/  @!PT LDS RZ, [RZ] ;  /* 0x00000000fffff984 */ /* 0x000fe20000000800 */
[----:B------:R-:W-:Y:S01]  /*3fc0*/  @!PT LDS RZ, [RZ] ;  /* 0x00000000fffff984 */ /* 0x000fe20000000800 */
[----:B------:R-:W-:Y:S01]  /*3fd0*/  @!PT LDS RZ, [RZ] ;  /* 0x00000000fffff984 */ /* 0x000fe20000000800 */
[----:B------:R1:W-:Y:S02]  /*3fe0*/  LDGSTS.E.BYPASS.LTC128B.128 [R220+0x1e000], desc[UR4][R6.64+0x180] ;  /* 0x1e00018006dc7fae */ /* 0x0003e4000b901d44 */
.L_x_498:
[----:B------:R-:W-:Y:S05]  /*3ff0*/  BSYNC B0 ;  /* 0x0000000000007941 */ /* 0x000fea0003800000 */
.L_x_497:
[----:B------:R1:W-:Y:S01]  /*4000*/  @P3 STS.128 [R220+0x19000], RZ ;  /* 0x019000ffdc003388 */ /* 0x0003e20000000c00 */
[----:B------:R-:W-:Y:S03]  /*4010*/  BSSY B0, `(.L_x_499) ;  /* 0x0000037000007945 */ /* 0x000fe60003800000 */
[----:B------:R1:W-:Y:S04]  /*4020*/  @P3 STS.128 [R220+0x1b000], RZ ;  /* 0x01b000ffdc003388 */ /* 0x0003e80000000c00 */
[----:B------:R1:W-:Y:S04]  /*4030*/  @P3 STS.128 [R220+0x1d000], RZ ;  /* 0x01d000ffdc003388 */ /* 0x0003e80000000c00 */
[----:B------:R1:W-:Y:S01]  /*4040*/  @P3 STS.128 [R220+0x1f000], RZ ;  /* 0x01f000ffdc003388 */ /* 0x0003e20000000c00 */
[----:B------:R-:W-:Y:S05]  /*4050*/  @P3 BRA `(.L_x_500) ;  /* 0x0000000000c83947 */ /* 0x000fea0003800000 */
[----:B------:R-:W-:Y:S01]  /*4060*/  ULDC UR15, c[0x0][0x2d0] ;  /* 0x0000b400000f7ab9 */ /* 0x000fe20000000800 */
[----:B-12---:R-:W-:Y:S01]  /*4070*/  IADD3 R6, P0, R22, 0x20, RZ ;  /* 0x0000002016067810 */ /* 0x006fe20007f1e0ff */
        /* <DEDUP_REMOVED lines=11> */
[----:B------:R-:W2:Y:S01]  /*4130*/  @!P3 LDC.64 R12, c[0x0][0x220] ;  /* 0x00008800ff0cbb82 */ /* 0x000ea20000000a00 */
        /* <DEDUP_REMOVED lines=11> */
[----:B--2---:R-:W-:-:S03]  /*41f0*/  @!P3 LEA R10, P0, R8, R12, 0x1 ;  /* 0x0000000c080ab211 */ /* 0x004fc600078008ff */
        /* <DEDUP_REMOVED lines=23> */
[----:B------:R1:W-:Y:S02]  /*4370*/  @!P0 LDGSTS.E.BYPASS.LTC128B.128 [R220+0x1f000], desc[UR4][R4.64+0x180] ;  /* 0x1f00018004dc8fae */ /* 0x0003e4000b901d44 */
.L_x_500:
[----:B------:R-:W-:Y:S05]  /*4380*/  BSYNC B0 ;  /* 0x0000000000007941 */ /* 0x000fea0003800000 */
.L_x_499:
[----:B------:R-:W3:Y:S01]  /*4390*/  LDC R249, c[0x0][0x270] ;  /* 0x00009c00fff97b82 */ /* 0x000ee20000000800 */
[----:B------:R-:W-:Y:S01]  /*43a0*/  UIMAD UR14, UR50, UR61, UR57 ;  /* 0x0000003d320e72a4 */ /* 0x000fe2000f8e0239 */
[----:B-1----:R-:W-:Y:S01]  /*43b0*/  IMAD.MOV.U32 R4, RZ, RZ, 0x4 ;  /* 0x00000004ff047424 */ /* 0x002fe200078e00ff */
[----:B------:R-:W4:Y:S01]  /*43c0*/  LDG.E.64 R8, desc[UR4][R20.64] ;  /* 0x0000000414087981 */ /* 0x000f22000c1e1b00 */
[----:B------:R-:W-:Y:S01]  /*43d0*/  IMAD.MOV.U32 R238, RZ, RZ, 0x7f800000 ;  /* 0x7f800000ffee7424 */ /* 0x000fe200078e00ff */
[----:B------:R-:W-:Y:S01]  /*43e0*/  USHF.L.U32 UR14, UR14, 0x5, URZ ;  /* 0x000000050e0e7899 */ /* 0x000fe2000800063f */
[----:B------:R-:W-:Y:S01]  /*43f0*/  IMAD.MOV.U32 R239, RZ, RZ, 0x7f800000 ;  /* 0x7f800000ffef7424 */ /* 0x000fe200078e00ff */
[----:B------:R-:W-:Y:S01]  /*4400*/  CS2R R190, SRZ ;  /* 0x0000000000be7805 */ /* 0x000fe2000001ff00 */
[----:B------:R-:W-:Y:S01]  /*4410*/  IMAD.WIDE R4, R233, R4, UR6 ;  /* 0x00000006e9047e25 */ /* 0x000fe2000f8e0204 */
[----:B--2---:R-:W2:Y:S04]  /*4420*/  LDG.E.64 R6, desc[UR4][R20.64+0x8] ;  /* 0x0000080414067981 */ /* 0x004ea8000c1e1b00 */
[----:B------:R-:W0:Y:S01]  /*4430*/  LDGDEPBAR ;  /* 0x00000000000079af */ /* 0x000e220000000000 */
[----:B------:R-:W-:Y:S01]  /*4440*/  USHF.R.S32.HI UR15, URZ, 0x1f, UR14 ;  /* 0x0000001f3f0f7899 */ /* 0x000fe2000801140e */
[----:B------:R-:W-:Y:S01]  /*4450*/  IMAD.SHL.U32 R251, R248, 0x20, RZ ;  /* 0x00000020f8fb7824 */ /* 0x000fe200078e00ff */
[----:B------:R-:W-:Y:S01]  /*4460*/  CS2R R188, SRZ ;  /* 0x0000000000bc7805 */ /* 0x000fe2000001ff00 */
[----:B------:R-:W5:Y:S01]  /*4470*/  @!P6 LDG.E R238, desc[UR4][R4.64] ;  /* 0x0000000404eee981 */ /* 0x000f62000c1e1900 */
[----:B------:R-:W-:-:S02]  /*4480*/  CS2R R194, SRZ ;  /* 0x0000000000c27805 */ /* 0x000fc4000001ff00 */
[----:B------:R-:W-:Y:S02]  /*4490*/  CS2R R192, SRZ ;  /* 0x0000000000c07805 */ /* 0x000fe4000001ff00 */
[----:B------:R-:W-:Y:S01]  /*44a0*/  CS2R R186, SRZ ;  /* 0x0000000000ba7805 */ /* 0x000fe2000001ff00 */
[----:B------:R1:W5:Y:S01]  /*44b0*/  @!P5 LDG.E R239, desc[UR4][R4.64+0x20] ;  /* 0x0000200404efd981 */ /* 0x000362000c1e1900 */
        /* <DEDUP_REMOVED lines=24> */
[----:B-1----:R-:W-:Y:S02]  /*4640*/  SHF.R.S32.HI R4, RZ, 0x1f, R25 ;  /* 0x0000001fff047819 */ /* 0x002fe40000011419 */
        /* <DEDUP_REMOVED lines=34> */
[----:B------:R-:W-:Y:S01]  /*4870*/  ULDC UR22, c[0x0][0x2d0] ;  /* 0x0000b40000167ab9 */ /* 0x000fe20000000800 */
[----:B------:R-:W-:Y:S01]  /*4880*/  ULDC UR36, c[0x0][0x2dc] ;  /* 0x0000b70000247ab9 */ /* 0x000fe20000000800 */
[----:B------:R-:W-:Y:S01]  /*4890*/  ULDC.U8 UR17, c[0x0][0x388] ;  /* 0x0000e20000117ab9 */ /* 0x000fe20000000000 */
[----:B------:R-:W-:Y:S01]  /*48a0*/  ULDC UR16, c[0x0][0x2ec] ;  /* 0x0000bb0000107ab9 */ /* 0x000fe20000000800 */
[----:B----4-:R-:W-:Y:S02]  /*48b0*/  R2UR UR20, R9 ;  /* 0x00000000091472ca */ /* 0x010fe400000e0000 */
[----:B------:R-:W-:Y:S02]  /*48c0*/  R2UR UR21, R8 ;  /* 0x00000000081572ca */ /* 0x000fe400000e0000 */
[----:B--2---:R-:W-:Y:S02]  /*48d0*/  IADD3 R240, P1, P0, R6, UR14, R25 ;  /* 0x0000000e06f07c10 */ /* 0x004fe4000f83e019 */
[----:B------:R-:W-:-:S02]  /*48e0*/  CS2R R24, SRZ ;  /* 0x0000000000187805 */ /* 0x000fc4000001ff00 */
[----:B------:R-:W-:Y:S01]  /*48f0*/  IADD3.X R247, R7, UR15, R4, P1, P0 ;  /* 0x0000000f07f77c10 */ /* 0x000fe20008fe0404 */
[----:B------:R-:W-:-:S04]  /*4900*/  IMAD.WIDE.U32 R240, R240, -0x2daee0ad, RZ ;  /* 0xd2511f53f0f07825 */ /* 0x000fc800078e00ff */
[----:B------:R-:W-:Y:S02]  /*4910*/  UIADD3 UR33, UR20, -0x4498517b, URZ ;  /* 0xbb67ae8514217890 */ /* 0x000fe4000fffe03f */
[----:B------:R-:W-:Y:S02]  /*4920*/  UIADD3 UR34, UR21, -0x61c88647, URZ ;  /* 0x9e3779b915227890 */ /* 0x000fe4000fffe03f */
[----:B------:R-:W-:Y:S02]  /*4930*/  UIADD3 UR32, UR21, 0x3c6ef372, URZ ;  /* 0x3c6ef37215207890 */ /* 0x000fe4000fffe03f */
[----:B------:R-:W-:Y:S02]  /*4940*/  UIADD3 UR31, UR20, 0x76cf5d0a, URZ ;  /* 0x76cf5d0a141f7890 */ /* 0x000fe4000fffe03f */
[----:B------:R-:W-:Y:S02]  /*4950*/  UIADD3 UR30, UR21, -0x255992d5, URZ ;  /* 0xdaa66d2b151e7890 */ /* 0x000fe4000fffe03f */
[----:B------:R-:W-:-:S02]  /*4960*/  UIADD3 UR29, UR20, 0x32370b8f, URZ ;  /* 0x32370b8f141d7890 */ /* 0x000fc4000fffe03f */
[----:B------:R-:W-:Y:S02]  /*4970*/  UIADD3 UR28, UR21, 0x78dde6e4, URZ ;  /* 0x78dde6e4151c7890 */ /* 0x000fe4000fffe03f */
[----:B------:R-:W-:Y:S02]  /*4980*/  UIADD3 UR27, UR20, -0x126145ec, URZ ;  /* 0xed9eba14141b7890 */ /* 0x000fe4000fffe03f */
[----:B------:R-:W-:Y:S02]  /*4990*/  UIADD3 UR26, UR21, 0x1715609d, URZ ;  /* 0x1715609d151a7890 */ /* 0x000fe4000fffe03f */
[----:B------:R-:W-:Y:S02]  /*49a0*/  UIADD3 UR25, UR20, -0x56f99767, URZ ;  /* 0xa906689914197890 */ /* 0x000fe4000fffe03f */
[----:B------:R-:W-:Y:S02]  /*49b0*/  UIADD3 UR24, UR21, -0x4ab325aa, URZ ;  /* 0xb54cda5615187890 */ /* 0x000fe4000fffe03f */
[----:B---3--:R-:W-:-:S12]  /*49c0*/  UIADD3 UR23, UR20, 0x646e171e, URZ ;  /* 0x646e171e14177890 */ /* 0x008fd8000fffe03f */
.L_x_503:
[----:B------:R-:W0:Y:S01]  /*49d0*/  LDGDEPBAR ;  /* 0x00000000000079af */ /* 0x000e220000000000 */
[----:B------:R-:W-:Y:S01]  /*49e0*/  USHF.L.U32 UR14, UR10, 0x6, URZ ;  /* 0x000000060a0e7899 */ /* 0x000fe2000800063f */
[----:B------:R-:W-:Y:S01]  /*49f0*/  IMAD.MOV.U32 R113, RZ, RZ, 0x8 ;  /* 0x00000008ff717424 */ /* 0x000fe200078e00ff */
[----:B------:R-:W-:Y:S01]  /*4a00*/  USHF.L.U32 UR15, UR8, 0x6, URZ ;  /* 0x00000006080f7899 */ /* 0x000fe2000800063f */
[----:B-----5:R-:W-:Y:S01]  /*4a10*/  FSETP.NEU.FTZ.AND P0, PT, R238, -INF , PT ;  /* 0xff800000ee00780b */ /* 0x020fe20003f1d000 */
[----:B------:R-:W-:Y:S02]  /*4a20*/  UIADD3 UR18, UR13, 0x40, UR14 ;  /* 0x000000400d127890 */ /* 0x000fe4000fffe00e */
[----:B------:R-:W-:Y:S02]  /*4a30*/  UIADD3 UR14, UR14, 0x40, URZ ;  /* 0x000000400e0e7890 */ /* 0x000fe4000fffe03f */
[----:B------:R-:W-:Y:S02]  /*4a40*/  UIADD3 UR18, UR18, -UR9, URZ ;  /* 0x8000000912127290 */ /* 0x000fe4000fffe03f */
[----:B------:R-:W-:Y:S02]  /*4a50*/  UISETP.GT.AND UP1, UPT, UR8, UR19, UPT ;  /* 0x000000130800728c */ /* 0x000fe4000bf24270 */
[----:B------:R-:W-:Y:S04]  /*4a60*/  UISETP.GE.AND UP0, UPT, UR15, UR18, UPT ;  /* 0x000000120f00728c */ /* 0x000fe8000bf06270 */
[----:B------:R-:W-:Y:S06]  /*4a70*/  UISETP.LT.AND UP0, UPT, UR14, UR9, UP0 ;  /* 0x000000090e00728c */ /* 0x000fec0008701270 */
[----:B------:R-:W-:Y:S01]  /*4a80*/  PLOP3.LUT P4, PT, PT, PT, UP0, 0x80, 0x0 ;  /* 0x000000000000781c */ /* 0x000fe20003f8f008 */
[----:B------:R-:W-:Y:S04]  /*4a90*/  DEPBAR.LE SB0, 0x0 ;  /* 0x000080000000791a */ /* 0x000fe80000000000 */
[----:B------:R-:W-:Y:S06]  /*4aa0*/  BAR.SYNC.DEFER_BLOCKING 0x0 ;  /* 0x0000000000007b1d */ /* 0x000fec0000010000 */
[----:B------:R-:W-:Y:S05]  /*4ab0*/  LDSM.16.M88.4 R16, [R210] ;  /* 0x00000000d210783b */ /* 0x000fea0000000200 */
[----:B-1----:R-:W1:Y:S05]  /*4ac0*/  LDSM.16.M88.4 R8, [R2+0x10000] ;  /* 0x010000000208783b */ /* 0x002e6a0000000200 */
[----:B------:R-:W2:Y:S05]  /*4ad0*/  LDSM.16.M88.4 R84, [R2+0x10800] ;  /* 0x010800000254783b */ /* 0x000eaa0000000200 */
[----:B------:R-:W-:Y:S05]  /*4ae0*/  LDSM.16.M88.4 R88, [R212] ;  /* 0x00000000d458783b */ /* 0x000fea0000000200 */
[----:B------:R-:W3:Y:S05]  /*4af0*/  LDSM.16.M88.4 R92, [R3+0x10000] ;  /* 0x01000000035c783b */ /* 0x000eea0000000200 */
[----:B------:R-:W4:Y:S05]  /*4b00*/  LDSM.16.M88.4 R96, [R3+0x10800] ;  /* 0x010800000360783b */ /* 0x000f2a0000000200 */
[----:B------:R-:W-:Y:S05]  /*4b10*/  LDSM.16.M88.4 R100, [R215] ;  /* 0x00000000d764783b */ /* 0x000fea0000000200 */
[----:B------:R-:W4:Y:S05]  /*4b20*/  LDSM.16.M88.4 R104, [R209+0x10000] ;  /* 0x01000000d168783b */ /* 0x000f2a0000000200 */
[----:B------:R-:W-:Y:S01]  /*4b30*/  LDSM.16.M88.4 R108, [R208+0x10000] ;  /* 0x01000000d06c783b */ /* 0x000fe20000000200 */
[C---:B-1----:R-:W-:Y:S01]  /*4b40*/  HMMA.16816.F32 R4, R16.reuse, R8, RZ ;  /* 0x000000081004723c */ /* 0x042fe200000018ff */
[----:B------:R-:W1:Y:S05]  /*4b50*/  @!P4 S2R R112, SR_TID.X ;  /* 0x000000000070c919 */ /* 0x000e6a0000002100 */
[C---:B------:R-:W-:Y:S06]  /*4b60*/  HMMA.16816.F32 R8, R16.reuse, R10, RZ ;  /* 0x0000000a1008723c */ /* 0x040fec00000018ff */
[C---:B--2---:R-:W-:Y:S06]  /*4b70*/  HMMA.16816.F32 R12, R16.reuse, R84, RZ ;  /* 0x00000054100c723c */ /* 0x044fec00000018ff */
[----:B------:R-:W-:Y:S01]  /*4b80*/  HMMA.16816.F32 R16, R16, R86, RZ ;  /* 0x000000561010723c */ /* 0x000fe200000018ff */
[----:B------:R-:W2:Y:S05]  /*4b90*/  LDSM.16.M88.4 R84, [R209+0x10800] ;  /* 0x01080000d154783b */ /* 0x000eaa0000000200 */
[C---:B---3--:R-:W-:Y:S06]  /*4ba0*/  HMMA.16816.F32 R4, R88.reuse, R92, R4 ;  /* 0x0000005c5804723c */ /* 0x048fec0000001804 */
[C---:B------:R-:W-:Y:S01]  /*4bb0*/  HMMA.16816.F32 R8, R88.reuse, R94, R8 ;  /* 0x0000005e5808723c */ /* 0x040fe20000001808 */
[----:B------:R-:W3:Y:S05]  /*4bc0*/  LDSM.16.M88.4 R92, [R214] ;  /* 0x00000000d65c783b */ /* 0x000eea0000000200 */
[C---:B----4-:R-:W-:Y:S06]  /*4bd0*/  HMMA.16816.F32 R12, R88.reuse, R96, R12 ;  /* 0x00000060580c723c */ /* 0x050fec000000180c */
[----:B------:R-:W-:Y:S01]  /*4be0*/  HMMA.16816.F32 R16, R88, R98, R16 ;  /* 0x000000625810723c */ /* 0x000fe20000001810 */
[----:B------:R-:W4:Y:S05]  /*4bf0*/  LDSM.16.M88.4 R88, [R208+0x10800] ;  /* 0x01080000d058783b */ /* 0x000f2a0000000200 */
[C---:B------:R-:W-:Y:S01]  /*4c00*/  HMMA.16816.F32 R4, R100.reuse, R104, R4 ;  /* 0x000000686404723c */ /* 0x040fe20000001804 */
[----:B------:R-:W-:Y:S05]  /*4c10*/  LDSM.16.M88.4 R96, [R210+0x2000] ;  /* 0x00200000d260783b */ /* 0x000fea0000000200 */
[C---:B------:R-:W-:Y:S01]  /*4c20*/  HMMA.16816.F32 R8, R100.reuse, R106, R8 ;  /* 0x0000006a6408723c */ /* 0x040fe20000001808 */
[----:B------:R-:W1:Y:S05]  /*4c30*/  LDSM.16.M88.4 R104, [R2+0x12000] ;  /* 0x012000000268783b */ /* 0x000e6a0000000200 */
[C---:B--2---:R-:W-:Y:S06]  /*4c40*/  HMMA.16816.F32 R12, R100.reuse, R84, R12 ;  /* 0x00000054640c723c */ /* 0x044fec000000180c */
[----:B------:R-:W-:Y:S01]  /*4c50*/  HMMA.16816.F32 R16, R100, R86, R16 ;  /* 0x000000566410723c */ /* 0x000fe20000001810 */
[----:B------:R-:W2:Y:S05]  /*4c60*/  LDSM.16.M88.4 R84, [R2+0x12800] ;  /* 0x012800000254783b */ /* 0x000eaa0000000200 */
[C---:B---3--:R-:W-:Y:S01]  /*4c70*/  HMMA.16816.F32 R4, R92.reuse, R108, R4 ;  /* 0x0000006c5c04723c */ /* 0x048fe20000001804 */
[----:B------:R-:W-:Y:S05]  /*4c80*/  LDSM.16.M88.4 R100, [R212+0x2000] ;  /* 0x00200000d464783b */ /* 0x000fea0000000200 */
[C---:B------:R-:W-:Y:S01]  /*4c90*/  HMMA.16816.F32 R8, R92.reuse, R110, R8 ;  /* 0x0000006e5c08723c */ /* 0x040fe20000001808 */
[----:B------:R-:W3:Y:S05]  /*4ca0*/  LDSM.16.M88.4 R108, [R3+0x12000] ;  /* 0x01200000036c783b */ /* 0x000eea0000000200 */
[C---:B----4-:R-:W-:Y:S06]  /*4cb0*/  HMMA.16816.F32 R12, R92.reuse, R88, R12 ;  /* 0x000000585c0c723c */ /* 0x050fec000000180c */
[----:B------:R-:W-:Y:S01]  /*4cc0*/  HMMA.16816.F32 R16, R92, R90, R16 ;  /* 0x0000005a5c10723c */ /* 0x000fe20000001810 */
[----:B------:R-:W4:Y:S05]  /*4cd0*/  LDSM.16.M88.4 R88, [R3+0x12800] ;  /* 0x012800000358783b */ /* 0x000f2a0000000200 */
[C---:B-1----:R-:W-:Y:S01]  /*4ce0*/  HMMA.16816.F32 R4, R96.reuse, R104, R4 ;  /* 0x000000686004723c */ /* 0x042fe20000001804 */
        /* <DEDUP_REMOVED lines=68> */
[----:B------:R-:W-:Y:S04]  /*5130*/  IMAD.U32 R89, RZ, RZ, UR8 ;  /* 0x00000008ff597e24 */ /* 0x000fe8000f8e00ff */
[----:B------:R-:W-:Y:S01]  /*5140*/  IMAD.U32 R88, RZ, RZ, UR10 ;  /* 0x0000000aff587e24 */ /* 0x000fe2000f8e00ff */
[C---:B-1----:R-:W-:Y:S05]  /*5150*/  HMMA.16816.F32 R4, R100.reuse, R104, R4 ;  /* 0x000000686404723c */ /* 0x042fea0000001804 */
[----:B------:R-:W-:Y:S01]  /*5160*/  IMAD R89, R89, 0x4, R250 ;  /* 0x0000000459597824 */ /* 0x000fe200078e02fa */
[C---:B------:R-:W-:Y:S05]  /*5170*/  HMMA.16816.F32 R8, R100.reuse, R106, R8 ;  /* 0x0000006a6408723c */ /* 0x040fea0000001808 */
[----:B------:R-:W-:Y:S01]  /*5180*/  IMAD R90, R88, 0x2, R248 ;  /* 0x00000002585a7824 */ /* 0x000fe200078e02f8 */
[C---:B--2---:R-:W-:Y:S05]  /*5190*/  HMMA.16816.F32 R12, R100.reuse, R84, R12 ;  /* 0x00000054640c723c */ /* 0x044fea000000180c */
[----:B------:R-:W-:Y:S01]  /*51a0*/  IMAD.WIDE.U32 R88, R89, -0x326172a9, RZ ;  /* 0xcd9e8d5759587825 */ /* 0x000fe200078e00ff */
[----:B------:R-:W-:Y:S01]  /*51b0*/  HMMA.16816.F32 R16, R100, R86, R16 ;  /* 0x000000566410723c */ /* 0x000fe20000001810 */
[----:B------:R-:W1:Y:S04]  /*51c0*/  LDSM.16.M88.4 R84, [R208+0x16800] ;  /* 0x01680000d054783b */ /* 0x000e680000000200 */
[----:B------:R-:W-:Y:S01]  /*51d0*/  LOP3.LUT R90, R241, UR20, R90, 0x96, !PT ;  /* 0x00000014f15a7c12 */ /* 0x000fe2000f8e965a */
[C---:B---3--:R-:W-:Y:S05]  /*51e0*/  HMMA.16816.F32 R4, R92.reuse, R108, R4 ;  /* 0x0000006c5c04723c */ /* 0x048fea0000001804 */
[----:B------:R-:W-:Y:S01]  /*51f0*/  LOP3.LUT R96, R89, UR21, R247, 0x96, !PT ;  /* 0x0000001559607c12 */ /* 0x000fe2000f8e96f7 */
[C---:B------:R-:W-:Y:S05]  /*5200*/  HMMA.16816.F32 R8, R92.reuse, R110, R8 ;  /* 0x0000006e5c08723c */ /* 0x040fea0000001808 */
[----:B------:R-:W-:Y:S06]  /*5210*/  IMAD.WIDE.U32 R90, R90, -0x326172a9, RZ ;  /* 0xcd9e8d575a5a7825 */ /* 0x000fec00078e00ff */
[----:B------:R-:W-:Y:S01]  /*5220*/  IMAD.WIDE.U32 R96, R96, -0x2daee0ad, RZ ;  /* 0xd2511f5360607825 */ /* 0x000fe200078e00ff */
[----:B------:R-:W-:Y:S04]  /*5230*/  LOP3.LUT R98, R91, UR34, R88, 0x96, !PT ;  /* 0x000000225b627c12 */ /* 0x000fe8000f8e9658 */
[----:B------:R-:W-:Y:S01]  /*5240*/  LOP3.LUT R88, R97, UR33, R240, 0x96, !PT ;  /* 0x0000002161587c12 */ /* 0x000fe2000f8e96f0 */
[----:B------:R-:W-:Y:S04]  /*5250*/  IMAD.WIDE.U32 R98, R98, -0x2daee0ad, RZ ;  /* 0xd2511f5362627825 */ /* 0x000fe800078e00ff */
[----:B------:R-:W-:Y:S01]  /*5260*/  IMAD.WIDE.U32 R88, R88, -0x326172a9, RZ ;  /* 0xcd9e8d5758587825 */ /* 0x000fe200078e00ff */
[----:B------:R-:W-:Y:S03]  /*5270*/  LOP3.LUT R100, R99, UR31, R96, 0x96, !PT ;  /* 0x0000001f63647c12 */ /* 0x000fe6000f8e9660 */
[----:B------:R-:W-:Y:S01]  /*5280*/  IMAD.U32 R96, RZ, RZ, UR15 ;  /* 0x0000000fff607e24 */ /* 0x000fe2000f8e00ff */
[----:B------:R-:W-:Y:S01]  /*5290*/  LOP3.LUT R99, R89, UR32, R90, 0x96, !PT ;  /* 0x0000002059637c12 */ /* 0x000fe2000f8e965a */
[----:B------:R-:W-:Y:S01]  /*52a0*/  IMAD.U32 R89, RZ, RZ, UR13 ;  /* 0x0000000dff597e24 */ /* 0x000fe2000f8e00ff */
[C---:B-1----:R-:W-:Y:S01]  /*52b0*/  HMMA.16816.F32 R12, R92.reuse, R84, R12 ;  /* 0x000000545c0c723c */ /* 0x042fe2000000180c */
[----:B------:R-:W-:Y:S02]  /*52c0*/  IMAD.U32 R97, RZ, RZ, UR10 ;  /* 0x0000000aff617e24 */ /* 0x000fe4000f8e00ff */
[----:B------:R-:W-:Y:S01]  /*52d0*/  @!P4 IMAD.SHL.U32 R90, R112, 0x2, RZ ;  /* 0x00000002705ac824 */ /* 0x000fe200078e00ff */
[----:B------:R-:W-:Y:S01]  /*52e0*/  @!P4 IADD3 R91, -R89, 0x1, R233 ;  /* 0x00000001595bc810 */ /* 0x000fe20007ffe1e9 */
[----:B------:R-:W-:Y:S01]  /*52f0*/  IMAD.WIDE.U32 R100, R100, -0x326172a9, RZ ;  /* 0xcd9e8d5764647825 */ /* 0x000fe200078e00ff */
[----:B------:R-:W-:Y:S05]  /*5300*/  HMMA.16816.F32 R16, R92, R86, R16 ;  /* 0x000000565c10723c */ /* 0x000fea0000001810 */
[----:B------:R-:W-:Y:S02]  /*5310*/  @!P4 LOP3.LUT R89, R251, 0x6, R90, 0xf8, !PT ;  /* 0x00000006fb59c812 */ /* 0x000fe400078ef85a */
[----:B------:R-:W-:Y:S04]  /*5320*/  LOP3.LUT R102, R101, UR30, R88, 0x96, !PT ;  /* 0x0000001e65667c12 */ /* 0x000fe8000f8e9658 */
[----:B------:R-:W-:Y:S01]  /*5330*/  @!P4 IADD3 R90, R96, UR9, R91 ;  /* 0x00000009605acc10 */ /* 0x000fe2000fffe05b */
[----:B------:R-:W-:Y:S02]  /*5340*/  @!P4 IMAD R88, R97, 0x40, R89 ;  /* 0x000000406158c824 */ /* 0x000fe400078e0259 */
[----:B------:R-:W-:Y:S01]  /*5350*/  IMAD.WIDE.U32 R102, R102, -0x2daee0ad, RZ ;  /* 0xd2511f5366667825 */ /* 0x000fe200078e00ff */
[C---:B------:R-:W-:Y:S02]  /*5360*/  @!P4 VIMNMX R91, R90.reuse, UR9, PT ;  /* 0x000000095a5bcc48 */ /* 0x040fe4000bfe0100 */
[----:B------:R-:W-:Y:S01]  /*5370*/  @!P4 VIADDMNMX R90, R90, R113, UR9, PT ;  /* 0x000000095a5ace46 */ /* 0x000fe2000b800171 */
[C---:B------:R-:W-:Y:S01]  /*5380*/  @!P4 VIADD R89, R88.reuse, 0x1 ;  /* 0x000000015859c836 */ /* 0x040fe20000000000 */
[CC--:B------:R-:W-:Y:S01]  /*5390*/  @!P4 ISETP.GE.AND P2, PT, R88.reuse, R91.reuse, PT ;  /* 0x0000005b5800c20c */ /* 0x0c0fe20003f46270 */
[----:B------:R-:W-:Y:S03]  /*53a0*/  IMAD.WIDE.U32 R96, R99, -0x2daee0ad, RZ ;  /* 0xd2511f5363607825 */ /* 0x000fe600078e00ff */
[CC--:B------:R-:W-:Y:S01]  /*53b0*/  @!P4 ISETP.GE.AND P1, PT, R89.reuse, R91.reuse, PT ;  /* 0x0000005b5900c20c */ /* 0x0c0fe20003f26270 */
[C---:B------:R-:W-:Y:S01]  /*53c0*/  @!P4 VIADD R84, R88.reuse, 0x10 ;  /* 0x000000105854c836 */ /* 0x040fe20000000000 */
[-C--:B------:R-:W-:Y:S01]  /*53d0*/  @!P4 ISETP.GE.AND P3, PT, R89, R90.reuse, PT ;  /* 0x0000005a5900c20c */ /* 0x080fe20003f66270 */
[----:B------:R-:W-:Y:S01]  /*53e0*/  @!P4 VIADD R89, R88, 0x8 ;  /* 0x000000085859c836 */ /* 0x000fe20000000000 */
[----:B------:R-:W-:Y:S01]  /*53f0*/  LOP3.LUT R101, R103, UR27, R96, 0x96, !PT ;  /* 0x0000001b67657c12 */ /* 0x000fe2000f8e9660 */
[----:B------:R-:W-:Y:S01]  /*5400*/  FMUL.FTZ R96, R238, 1.4426950216293334961 ;  /* 0x3fb8aa3bee607820 */ /* 0x000fe20000410000 */
[----:B------:R-:W-:Y:S02]  /*5410*/  @!P4 FSEL R4, R4, -INF , !P2 ;  /* 0xff8000000404c808 */ /* 0x000fe40005000000 */
[CC--:B------:R-:W-:Y:S02]  /*5420*/  @!P4 ISETP.GE.AND P6, PT, R89.reuse, R91.reuse, PT ;  /* 0x0000005b5900c20c */ /* 0x0c0fe40003fc6270 */
[-C--:B------:R-:W-:Y:S02]  /*5430*/  @!P4 ISETP.GE.AND P5, PT, R89, R90.reuse, PT ;  /* 0x0000005a5900c20c */ /* 0x080fe40003fa6270 */
[----:B------:R-:W-:Y:S01]  /*5440*/  FSEL R89, R96, RZ, P0 ;  /* 0x000000ff60597208 */ /* 0x000fe20000000000 */
[----:B------:R-:W-:Y:S01]  /*5450*/  @!P4 VIADD R96, R88, 0x9 ;  /* 0x000000095860c836 */ /* 0x000fe20000000000 */
[----:B------:R-:W-:Y:S01]  /*5460*/  LOP3.LUT R98, R97, UR29, R98, 0x96, !PT ;  /* 0x0000001d61627c12 */ /* 0x000fe2000f8e9662 */
[C---:B------:R-:W-:Y:S01]  /*5470*/  FMUL.FTZ R97, R239.reuse, 1.4426950216293334961 ;  /* 0x3fb8aa3bef617820 */ /* 0x040fe20000410000 */
[----:B------:R-:W-:Y:S01]  /*5480*/  FSETP.NEU.FTZ.AND P2, PT, R239, -INF , PT ;  /* 0xff800000ef00780b */ /* 0x000fe20003f5d000 */
[--C-:B------:R-:W-:Y:S01]  /*5490*/  FFMA.FTZ R4, R4, UR16, -R89.reuse ;  /* 0x0000001004047c23 */ /* 0x100fe20008010859 */
[----:B------:R-:W-:Y:S01]  /*54a0*/  @!P4 FSEL R7, R7, -INF , !P3 ;  /* 0xff8000000707c808 */ /* 0x000fe20005800000 */
[----:B------:R-:W-:Y:S01]  /*54b0*/  IMAD.WIDE.U32 R98, R98, -0x326172a9, RZ ;  /* 0xcd9e8d5762627825 */ /* 0x000fe200078e00ff */
[----:B------:R-:W-:Y:S01]  /*54c0*/  @!P4 FSEL R5, R5, -INF , !P1 ;  /* 0xff8000000505c808 */ /* 0x000fe20004800000 */
[----:B------:R1:W2:Y:S01]  /*54d0*/  MUFU.EX2 R129, R4 ;  /* 0x0000000400817308 */ /* 0x0002a20000000800 */
[----:B------:R-:W-:Y:S02]  /*54e0*/  @!P4 FSEL R8, R8, -INF , !P6 ;  /* 0xff8000000808c808 */ /* 0x000fe40007000000 */
[-C--:B------:R-:W-:Y:S01]  /*54f0*/  @!P4 ISETP.GE.AND P0, PT, R96, R91.reuse, PT ;  /* 0x0000005b6000c20c */ /* 0x080fe20003f06270 */
[--C-:B------:R-:W-:Y:S01]  /*5500*/  FFMA.FTZ R5, R5, UR16, -R89.reuse ;  /* 0x0000001005057c23 */ /* 0x100fe20008010859 */
[----:B------:R-:W-:Y:S01]  /*5510*/  @!P4 FSEL R10, R10, -INF , !P5 ;  /* 0xff8000000a0ac808 */ /* 0x000fe20006800000 */
[--C-:B------:R-:W-:Y:S01]  /*5520*/  FFMA.FTZ R8, R8, UR16, -R89.reuse ;  /* 0x0000001008087c23 */ /* 0x100fe20008010859 */
[----:B------:R-:W-:Y:S03]  /*5530*/  @!P4 FSEL R9, R9, -INF , !P0 ;  /* 0xff8000000909c808 */ /* 0x000fe60004000000 */
[----:B------:R3:W4:Y:S01]  /*5540*/  MUFU.EX2 R128, R5 ;  /* 0x0000000500807308 */ /* 0x0007220000000800 */
[-C--:B------:R-:W-:Y:S02]  /*5550*/  @!P4 ISETP.GE.AND P1, PT, R96, R90.reuse, PT ;  /* 0x0000005a6000c20c */ /* 0x080fe40003f26270 */
[----:B------:R-:W-:Y:S01]  /*5560*/  LOP3.LUT R100, R99, UR28, R100, 0x96, !PT ;  /* 0x0000001c63647c12 */ /* 0x000fe2000f8e9664 */
[--C-:B------:R-:W-:Y:S01]  /*5570*/  FFMA.FTZ R9, R9, UR16, -R89.reuse ;  /* 0x0000001009097c23 */ /* 0x100fe20008010859 */
[-C--:B------:R-:W-:Y:S02]  /*5580*/  @!P4 ISETP.GE.AND P3, PT, R84, R90.reuse, PT ;  /* 0x0000005a5400c20c */ /* 0x080fe40003f66270 */
[----:B------:R-:W-:Y:S03]  /*5590*/  @!P4 FSEL R11, R11, -INF , !P1 ;  /* 0xff8000000b0bc808 */ /* 0x000fe60004800000 */
[----:B------:R-:W-:Y:S01]  /*55a0*/  MUFU.EX2 R125, R8 ;  /* 0x00000008007d7308 */ /* 0x000fe20000000800 */
[----:B-1----:R-:W-:Y:S01]  /*55b0*/  FSEL R4, R97, RZ, P2 ;  /* 0x000000ff61047208 */ /* 0x002fe20001000000 */
[----:B------:R-:W-:Y:S01]  /*55c0*/  IMAD.WIDE.U32 R96, R101, -0x326172a9, RZ ;  /* 0xcd9e8d5765607825 */ /* 0x000fe200078e00ff */
[-C--:B------:R-:W-:Y:S02]  /*55d0*/  @!P4 ISETP.GE.AND P2, PT, R88, R90.reuse, PT ;  /* 0x0000005a5800c20c */ /* 0x080fe40003f46270 */
[----:B------:R-:W-:Y:S01]  /*55e0*/  @!P4 FSEL R14, R14, -INF , !P3 ;  /* 0xff8000000e0ec808 */ /* 0x000fe20005800000 */
[--C-:B------:R-:W-:Y:S01]  /*55f0*/  FFMA.FTZ R7, R7, UR16, -R4.reuse ;  /* 0x0000001007077c23 */ /* 0x100fe20008010804 */
[----:B------:R-:W-:Y:S01]  /*5600*/  @!P4 FSEL R6, R6, -INF , !P2 ;  /* 0xff8000000606c808 */ /* 0x000fe20005000000 */
[----:B------:R-:W-:Y:S01]  /*5610*/  FFMA.FTZ R10, R10, UR16, -R4 ;  /* 0x000000100a0a7c23 */ /* 0x000fe20008010804 */
[-C--:B------:R-:W-:Y:S01]  /*5620*/  @!P4 ISETP.GE.AND P2, PT, R84, R91.reuse, PT ;  /* 0x0000005b5400c20c */ /* 0x080fe20003f46270 */
[----:B------:R-:W1:Y:S01]  /*5630*/  MUFU.EX2 R130, R7 ;  /* 0x0000000700827308 */ /* 0x000e620000000800 */
[----:B------:R-:W-:Y:S01]  /*5640*/  LOP3.LUT R84, R97, UR26, R98, 0x96, !PT ;  /* 0x0000001a61547c12 */ /* 0x000fe2000f8e9662 */
[--C-:B------:R-:W-:Y:S01]  /*5650*/  FFMA.FTZ R6, R6, UR16, -R4.reuse ;  /* 0x0000001006067c23 */ /* 0x100fe20008010804 */
[----:B---3--:R-:W-:Y:S01]  /*5660*/  @!P4 VIADD R5, R88, 0x11 ;  /* 0x000000115805c836 */ /* 0x008fe20000000000 */
[----:B------:R-:W-:Y:S01]  /*5670*/  @!P4 FSEL R12, R12, -INF , !P2 ;  /* 0xff8000000c0cc808 */ /* 0x000fe20005000000 */
[--C-:B------:R-:W-:Y:S01]  /*5680*/  FFMA.FTZ R11, R11, UR16, -R4.reuse ;  /* 0x000000100b0b7c23 */ /* 0x100fe20008010804 */
[----:B------:R-:W-:Y:S04]  /*5690*/  IMAD.WIDE.U32 R84, R84, -0x2daee0ad, RZ ;  /* 0xd2511f5354547825 */ /* 0x000fe800078e00ff */
[----:B------:R-:W-:Y:S01]  /*56a0*/  FFMA.FTZ R14, R14, UR16, -R4 ;  /* 0x000000100e0e7c23 */ /* 0x000fe20008010804 */
[----:B------:R3:W1:Y:S01]  /*56b0*/  MUFU.EX2 R131, R6 ;  /* 0x0000000600837308 */ /* 0x0006620000000800 */
[CC--:B------:R-:W-:Y:S01]  /*56c0*/  @!P4 ISETP.GE.AND P6, PT, R5.reuse, R91.reuse, PT ;  /* 0x0000005b0500c20c */ /* 0x0c0fe20003fc6270 */
[--C-:B------:R-:W-:Y:S01]  /*56d0*/  FFMA.FTZ R12, R12, UR16, -R89.reuse ;  /* 0x000000100c0c7c23 */ /* 0x100fe20008010859 */
[-C--:B------:R-:W-:Y:S01]  /*56e0*/  @!P4 ISETP.GE.AND P0, PT, R5, R90.reuse, PT ;  /* 0x0000005a0500c20c */ /* 0x080fe20003f06270 */
[C---:B------:R-:W-:Y:S01]  /*56f0*/  @!P4 VIADD R5, R88.reuse, 0x18 ;  /* 0x000000185805c836 */ /* 0x040fe20000000000 */
[----:B------:R-:W-:Y:S01]  /*5700*/  @!P4 FSEL R13, R13, -INF , !P6 ;  /* 0xff8000000d0dc808 */ /* 0x000fe20007000000 */
[----:B------:R-:W-:Y:S01]  /*5710*/  @!P4 VIADD R88, R88, 0x19 ;  /* 0x000000195858c836 */ /* 0x000fe20000000000 */
[----:B------:R-:W-:Y:S03]  /*5720*/  LOP3.LUT R86, R84, 0xff, RZ, 0xc0, !PT ;  /* 0x000000ff54567812 */ /* 0x000fe600078ec0ff */
[----:B------:R2:W1:Y:S01]  /*5730*/  MUFU.EX2 R124, R9 ;  /* 0x00000009007c7308 */ /* 0x0004620000000800 */
[-C--:B------:R-:W-:Y:S01]  /*5740*/  @!P4 ISETP.GE.AND P5, PT, R5, R91.reuse, PT ;  /* 0x0000005b0500c20c */ /* 0x080fe20003fa6270 */
[----:B------:R-:W-:Y:S01]  /*5750*/  FFMA.FTZ R13, R13, UR16, -R89 ;  /* 0x000000100d0d7c23 */ /* 0x000fe20008010859 */
[-C--:B------:R-:W-:Y:S02]  /*5760*/  @!P4 ISETP.GE.AND P2, PT, R5, R90.reuse, PT ;  /* 0x0000005a0500c20c */ /* 0x080fe40003f46270 */
[C---:B------:R-:W-:Y:S02]  /*5770*/  @!P4 ISETP.GE.AND P1, PT, R88.reuse, R91, PT ;  /* 0x0000005b5800c20c */ /* 0x040fe40003f26270 */
[----:B------:R-:W-:Y:S03]  /*5780*/  @!P4 ISETP.GE.AND P6, PT, R88, R90, PT ;  /* 0x0000005a5800c20c */ /* 0x000fe60003fc6270 */
[----:B------:R4:W1:Y:S01]  /*5790*/  MUFU.EX2 R127, R10 ;  /* 0x0000000a007f7308 */ /* 0x0008620000000800 */
[----:B---3--:R-:W-:Y:S01]  /*57a0*/  IMAD.WIDE.U32 R6, R100, -0x2daee0ad, RZ ;  /* 0xd2511f5364067825 */ /* 0x008fe200078e00ff */
[----:B------:R-:W-:Y:S02]  /*57b0*/  SHF.R.U32.HI R88, RZ, 0x10, R84 ;  /* 0x00000010ff587819 */ /* 0x000fe40000011654 */
[----:B------:R-:W-:Y:S02]  /*57c0*/  LOP3.LUT R90, R84, 0xffff, RZ, 0xc0, !PT ;  /* 0x0000ffff545a7812 */ /* 0x000fe400078ec0ff */
[----:B------:R-:W-:Y:S02]  /*57d0*/  LOP3.LUT R7, R7, UR25, R102, 0x96, !PT ;  /* 0x0000001907077c12 */ /* 0x000fe4000f8e9666 */
[----:B------:R-:W-:Y:S02]  /*57e0*/  LOP3.LUT R8, R85, UR23, R6, 0x96, !PT ;  /* 0x0000001755087c12 */ /* 0x000fe4000f8e9606 */
[----:B------:R-:W3:Y:S01]  /*57f0*/  MUFU.EX2 R121, R12 ;  /* 0x0000000c00797308 */ /* 0x000ee20000000800 */
[----:B--2---:R-:W-:Y:S01]  /*5800*/  SHF.R.U32.HI R9, RZ, 0x18, R84 ;  /* 0x00000018ff097819 */ /* 0x004fe20000011654 */
[----:B------:R-:W-:Y:S01]  /*5810*/  IMAD.WIDE.U32 R6, R7, -0x326172a9, RZ ;  /* 0xcd9e8d5707067825 */ /* 0x000fe200078e00ff */
[----:B------:R-:W-:Y:S02]  /*5820*/  @!P4 FSEL R15, R15, -INF , !P0 ;  /* 0xff8000000f0fc808 */ /* 0x000fe40004000000 */
[----:B------:R-:W-:Y:S02]  /*5830*/  ISETP.LE.U32.AND P0, PT, R9, UR17, PT ;  /* 0x0000001109007c0c */ /* 0x000fe4000bf03070 */
[----:B------:R-:W-:Y:S01]  /*5840*/  LOP3.LUT R5, R7, UR24, R96, 0x96, !PT ;  /* 0x0000001807057c12 */ /* 0x000fe2000f8e9660 */
[----:B------:R-:W-:Y:S01]  /*5850*/  FFMA.FTZ R15, R15, UR16, -R4 ;  /* 0x000000100f0f7c23 */ /* 0x000fe20008010804 */
[C---:B----4-:R-:W-:Y:S01]  /*5860*/  LOP3.LUT R10, R6.reuse, 0xffff, RZ, 0xc0, !PT ;  /* 0x0000ffff060a7812 */ /* 0x050fe200078ec0ff */
[----:B------:R-:W-:Y:S01]  /*5870*/  MUFU.EX2 R126, R11 ;  /* 0x0000000b007e7308 */ /* 0x000fe20000000800 */
[----:B------:R-:W-:Y:S02]  /*5880*/  LOP3.LUT R84, R6, 0xff, RZ, 0xc0, !PT ;  /* 0x000000ff06547812 */ /* 0x000fe400078ec0ff */
[--C-:B------:R-:W-:Y:S02]  /*5890*/  SHF.R.U32.HI R87, RZ, 0x18, R6.reuse ;  /* 0x00000018ff577819 */ /* 0x100fe40000011606 */
[----:B------:R-:W-:Y:S02]  /*58a0*/  SHF.R.U32.HI R85, RZ, 0x10, R6 ;  /* 0x00000010ff557819 */ /* 0x000fe40000011606 */
[C---:B------:R-:W-:Y:S03]  /*58b0*/  LOP3.LUT R6, R5.reuse, 0xffff, RZ, 0xc0, !PT ;  /* 0x0000ffff05067812 */ /* 0x040fe600078ec0ff */
[----:B------:R-:W-:Y:S01]  /*58c0*/  MUFU.EX2 R120, R13 ;  /* 0x0000000d00787308 */ /* 0x000fe20000000800 */
[----:B------:R-:W-:Y:S02]  /*58d0*/  LOP3.LUT R7, R5, 0xff, RZ, 0xc0, !PT ;  /* 0x000000ff05077812 */ /* 0x000fe400078ec0ff */
[----:B------:R-:W-:Y:S02]  /*58e0*/  SHF.R.U32.HI R6, RZ, 0x8, R6 ;  /* 0x00000008ff067819 */ /* 0x000fe40000011606 */
[----:B------:R-:W-:Y:S02]  /*58f0*/  SHF.R.U32.HI R9, RZ, 0x10, R5 ;  /* 0x00000010ff097819 */ /* 0x000fe40000011605 */
[----:B------:R-:W-:Y:S03]  /*5900*/  LOP3.LUT R6, R6, 0xffff, RZ, 0xc0, !PT ;  /* 0x0000ffff06067812 */ /* 0x000fe600078ec0ff */
[----:B------:R-:W-:Y:S01]  /*5910*/  MUFU.EX2 R123, R14 ;  /* 0x0000000e007b7308 */ /* 0x000fe20000000800 */
[----:B------:R-:W-:Y:S02]  /*5920*/  @!P4 FSEL R17, R17, -INF , !P1 ;  /* 0xff8000001111c808 */ /* 0x000fe40004800000 */
[----:B------:R-:W-:Y:S02]  /*5930*/  @!P4 FSEL R16, R16, -INF , !P5 ;  /* 0xff8000001010c808 */ /* 0x000fe40006800000 */
[----:B------:R-:W-:Y:S02]  /*5940*/  ISETP.LE.U32.AND P5, PT, R7, UR17, PT ;  /* 0x0000001107007c0c */ /* 0x000fe4000bfa3070 */
[----:B------:R-:W-:Y:S01]  /*5950*/  ISETP.LE.U32.AND P1, PT, R6, UR17, PT ;  /* 0x0000001106007c0c */ /* 0x000fe2000bf23070 */
[----:B------:R-:W-:Y:S01]  /*5960*/  FFMA.FTZ R16, R16, UR16, -R89 ;  /* 0x0000001010107c23 */ /* 0x000fe20008010859 */
[----:B------:R-:W-:Y:S01]  /*5970*/  SHF.R.U32.HI R5, RZ, 0x18, R5 ;  /* 0x00000018ff057819 */ /* 0x000fe20000011605 */
[----:B------:R-:W-:Y:S01]  /*5980*/  FFMA.FTZ R89, R17, UR16, -R89 ;  /* 0x0000001011597c23 */ /* 0x000fe20008010859 */
[----:B------:R-:W-:Y:S01]  /*5990*/  LOP3.LUT R7, R9, 0xff, RZ, 0xc0, !PT ;  /* 0x000000ff09077812 */ /* 0x000fe200078ec0ff */
[----:B------:R-:W2:Y:S01]  /*59a0*/  MUFU.EX2 R122, R15 ;  /* 0x0000000f007a7308 */ /* 0x000ea20000000800 */
[----:B------:R-:W-:Y:S02]  /*59b0*/  @!P4 FSEL R19, R19, -INF , !P6 ;  /* 0xff8000001313c808 */ /* 0x000fe40007000000 */
[----:B------:R-:W-:Y:S02]  /*59c0*/  @!P4 FSEL R18, R18, -INF , !P2 ;  /* 0xff8000001212c808 */ /* 0x000fe40005000000 */
[----:B------:R-:W-:Y:S01]  /*59d0*/  ISETP.LE.U32.AND P6, PT, R5, UR17, PT ;  /* 0x0000001105007c0c */ /* 0x000fe2000bfc3070 */
[----:B------:R-:W-:Y:S01]  /*59e0*/  @!P5 FADD.FTZ R129, -R129, -RZ ;  /* 0x800000ff8181d221 */ /* 0x000fe20000010100 */
[----:B------:R-:W-:Y:S01]  /*59f0*/  ISETP.LE.U32.AND P2, PT, R7, UR17, PT ;  /* 0x0000001107007c0c */ /* 0x000fe2000bf43070 */
[----:B------:R-:W-:Y:S01]  /*5a00*/  @!P1 FADD.FTZ R128, -R128, -RZ ;  /* 0x800000ff80809221 */ /* 0x000fe20000010100 */
[----:B------:R-:W-:Y:S01]  /*5a10*/  SHF.R.U32.HI R6, RZ, 0x8, R10 ;  /* 0x00000008ff067819 */ /* 0x000fe2000001160a */
[--C-:B------:R-:W-:Y:S01]  /*5a20*/  FFMA.FTZ R18, R18, UR16, -R4.reuse ;  /* 0x0000001012127c23 */ /* 0x100fe20008010804 */
[----:B------:R-:W-:Y:S01]  /*5a30*/  ISETP.LE.U32.AND P4, PT, R84, UR17, PT ;  /* 0x0000001154007c0c */ /* 0x000fe2000bf83070 */
[----:B------:R-:W-:Y:S01]  /*5a40*/  FFMA.FTZ R4, R19, UR16, -R4 ;  /* 0x0000001013047c23 */ /* 0x000fe20008010804 */
[----:B------:R-:W-:Y:S01]  /*5a50*/  LOP3.LUT R5, R6, 0xffff, RZ, 0xc0, !PT ;  /* 0x0000ffff06057812 */ /* 0x000fe200078ec0ff */
[----:B------:R-:W-:Y:S01]  /*5a60*/  MUFU.EX2 R117, R16 ;  /* 0x0000001000757308 */ /* 0x000fe20000000800 */
[----:B------:R-:W-:Y:S02]  /*5a70*/  LOP3.LUT R6, R85, 0xff, RZ, 0xc0, !PT ;  /* 0x000000ff55067812 */ /* 0x000fe400078ec0ff */
[----:B------:R-:W-:Y:S01]  /*5a80*/  ISETP.LE.U32.AND P1, PT, R5, UR17, PT ;  /* 0x0000001105007c0c */ /* 0x000fe2000bf23070 */
[----:B-1----:R-:W-:Y:S01]  /*5a90*/  @!P6 FADD.FTZ R130, -R130, -RZ ;  /* 0x800000ff8282e221 */ /* 0x002fe20000010100 */
[----:B------:R-:W-:Y:S01]  /*5aa0*/  LOP3.LUT R5, R8, 0xff, RZ, 0xc0, !PT ;  /* 0x000000ff08057812 */ /* 0x000fe200078ec0ff */
[----:B------:R-:W-:Y:S01]  /*5ab0*/  @!P2 FADD.FTZ R131, -R131, -RZ ;  /* 0x800000ff8383a221 */ /* 0x000fe20000010100 */
[----:B------:R-:W-:Y:S03]  /*5ac0*/  ISETP.LE.U32.AND P6, PT, R6, UR17, PT ;  /* 0x0000001106007c0c */ /* 0x000fe6000bfc3070 */
[----:B------:R-:W1:Y:S01]  /*5ad0*/  MUFU.EX2 R118, R4 ;  /* 0x0000000400767308 */ /* 0x000e620000000800 */
[----:B------:R-:W-:Y:S01]  /*5ae0*/  SHF.R.U32.HI R6, RZ, 0x18, R8 ;  /* 0x00000018ff067819 */ /* 0x000fe20000011608 */
[----:B------:R-:W-:Y:S01]  /*5af0*/  @!P4 FADD.FTZ R125, -R125, -RZ ;  /* 0x800000ff7d7dc221 */ /* 0x000fe20000010100 */
[----:B------:R-:W-:Y:S02]  /*5b00*/  ISETP.LE.U32.AND P2, PT, R5, UR17, PT ;  /* 0x0000001105007c0c */ /* 0x000fe4000bf43070 */
[----:B------:R-:W-:Y:S02]  /*5b10*/  LOP3.LUT R5, R8, 0xffff, RZ, 0xc0, !PT ;  /* 0x0000ffff08057812 */ /* 0x000fe400078ec0ff */
[----:B------:R-:W-:Y:S01]  /*5b20*/  ISETP.LE.U32.AND P4, PT, R6, UR17, PT ;  /* 0x0000001106007c0c */ /* 0x000fe2000bf83070 */
[----:B------:R-:W-:Y:S01]  /*5b30*/  @!P1 FADD.FTZ R124, -R124, -RZ ;  /* 0x800000ff7c7c9221 */ /* 0x000fe20000010100 */
[----:B------:R-:W-:Y:S01]  /*5b40*/  LOP3.LUT R6, R88, 0xff, RZ, 0xc0, !PT ;  /* 0x000000ff58067812 */ /* 0x000fe200078ec0ff */
[----:B------:R-:W4:Y:S01]  /*5b50*/  MUFU.EX2 R116, R89 ;  /* 0x0000005900747308 */ /* 0x000f220000000800 */
[----:B------:R-:W-:Y:S01]  /*5b60*/  SHF.R.U32.HI R5, RZ, 0x8, R5 ;  /* 0x00000008ff057819 */ /* 0x000fe20000011605 */
[----:B------:R-:W-:Y:S01]  /*5b70*/  @!P6 FADD.FTZ R127, -R127, -RZ ;  /* 0x800000ff7f7fe221 */ /* 0x000fe20000010100 */
[----:B------:R-:W-:Y:S02]  /*5b80*/  ISETP.LE.U32.AND P1, PT, R6, UR17, PT ;  /* 0x0000001106007c0c */ /* 0x000fe4000bf23070 */
[----:B------:R-:W-:Y:S01]  /*5b90*/  LOP3.LUT R5, R5, 0xffff, RZ, 0xc0, !PT ;  /* 0x0000ffff05057812 */ /* 0x000fe200078ec0ff */
[----:B---3--:R-:W-:Y:S01]  /*5ba0*/  @!P2 FADD.FTZ R121, -R121, -RZ ;  /* 0x800000ff7979a221 */ /* 0x008fe20000010100 */
[----:B------:R-:W-:Y:S03]  /*5bb0*/  SHF.R.U32.HI R6, RZ, 0x8, R90 ;  /* 0x00000008ff067819 */ /* 0x000fe6000001165a */
[----:B------:R-:W3:Y:S01]  /*5bc0*/  MUFU.EX2 R119, R18 ;  /* 0x0000001200777308 */ /* 0x000ee20000000800 */
[----:B------:R-:W-:Y:S01]  /*5bd0*/  ISETP.LE.U32.AND P6, PT, R5, UR17, PT ;  /* 0x0000001105007c0c */ /* 0x000fe2000bfc3070 */
[----:B--2---:R-:W-:Y:S01]  /*5be0*/  @!P4 FADD.FTZ R122, -R122, -RZ ;  /* 0x800000ff7a7ac221 */ /* 0x004fe20000010100 */
[----:B------:R-:W-:Y:S01]  /*5bf0*/  LOP3.LUT R5, R6, 0xffff, RZ, 0xc0, !PT ;  /* 0x0000ffff06057812 */ /* 0x000fe200078ec0ff */
[----:B-1----:R-:W-:Y:S01]  /*5c00*/  @!P0 FADD.FTZ R118, -R118, -RZ ;  /* 0x800000ff76768221 */ /* 0x002fe20000010100 */
[----:B------:R-:W-:Y:S02]  /*5c10*/  ISETP.LE.U32.AND P5, PT, R87, UR17, PT ;  /* 0x0000001157007c0c */ /* 0x000fe4000bfa3070 */
[----:B------:R-:W-:Y:S02]  /*5c20*/  ISETP.LE.U32.AND P2, PT, R5, UR17, PT ;  /* 0x0000001105007c0c */ /* 0x000fe4000bf43070 */
[----:B------:R-:W-:Y:S02]  /*5c30*/  F2FP.RELU.F16.F32.PACK_AB R6, R128, R129 ;  /* 0x000000818006723e */ /* 0x000fe400000008ff */
[----:B------:R-:W-:Y:S02]  /*5c40*/  F2FP.RELU.F16.F32.PACK_AB R5, R130, R131 ;  /* 0x000000838205723e */ /* 0x000fe400000008ff */
[----:B------:R-:W-:Y:S01]  /*5c50*/  F2FP.RELU.F16.F32.PACK_AB R4, R124, R125 ;  /* 0x0000007d7c04723e */ /* 0x000fe200000008ff */
[----:B------:R1:W-:Y:S01]  /*5c60*/  STS [R234+0x22000], R6 ;  /* 0x02200006ea007388 */ /* 0x0003e20000000800 */
[----:B------:R-:W-:Y:S01]  /*5c70*/  SHF.R.U32.HI R8, RZ, 0x10, R8 ;  /* 0x00000010ff087819 */ /* 0x000fe20000011608 */
[----:B------:R-:W-:Y:S01]  /*5c80*/  @!P6 FADD.FTZ R120, -R120, -RZ ;  /* 0x800000ff7878e221 */ /* 0x000fe20000010100 */
[----:B------:R-:W-:Y:S02]  /*5c90*/  ISETP.LE.U32.AND P3, PT, R86, UR17, PT ;  /* 0x0000001156007c0c */ /* 0x000fe4000bf63070 */
[----:B------:R2:W-:Y:S01]  /*5ca0*/  STS [R234+0x22400], R5 ;  /* 0x02240005ea007388 */ /* 0x0005e20000000800 */
[----:B------:R-:W-:Y:S01]  /*5cb0*/  LOP3.LUT R8, R8, 0xff, RZ, 0xc0, !PT ;  /* 0x000000ff08087812 */ /* 0x000fe200078ec0ff */
[----:B------:R-:W-:Y:S01]  /*5cc0*/  @!P5 FADD.FTZ R126, -R126, -RZ ;  /* 0x800000ff7e7ed221 */ /* 0x000fe20000010100 */
[----:B----4-:R-:W-:Y:S02]  /*5cd0*/  @!P2 FADD.FTZ R116, -R116, -RZ ;  /* 0x800000ff7474a221 */ /* 0x010fe40000010100 */
[----:B------:R4:W-:Y:S01]  /*5ce0*/  STS [R237+0x22000], R4 ;  /* 0x02200004ed007388 */ /* 0x0009e20000000800 */
[----:B------:R-:W-:Y:S01]  /*5cf0*/  ISETP.LE.U32.AND P5, PT, R8, UR17, PT ;  /* 0x0000001108007c0c */ /* 0x000fe2000bfa3070 */
[----:B---3--:R-:W-:Y:S01]  /*5d00*/  @!P1 FADD.FTZ R119, -R119, -RZ ;  /* 0x800000ff77779221 */ /* 0x008fe20000010100 */
[----:B------:R-:W-:Y:S02]  /*5d10*/  F2FP.RELU.F16.F32.PACK_AB R8, R126, R127 ;  /* 0x0000007f7e08723e */ /* 0x000fe400000008ff */
[----:B------:R-:W-:Y:S02]  /*5d20*/  F2FP.RELU.F16.F32.PACK_AB R7, R120, R121 ;  /* 0x000000797807723e */ /* 0x000fe400000008ff */
[----:B------:R-:W-:Y:S01]  /*5d30*/  FSETP.GE.FTZ.AND P2, PT, R129, RZ, PT ;  /* 0x000000ff8100720b */ /* 0x000fe20003f56000 */
[----:B------:R-:W-:Y:S01]  /*5d40*/  @!P3 FADD.FTZ R117, -R117, -RZ ;  /* 0x800000ff7575b221 */ /* 0x000fe20000010100 */
[----:B------:R-:W-:Y:S01]  /*5d50*/  STS [R237+0x22400], R8 ;  /* 0x02240008ed007388 */ /* 0x000fe20000000800 */
[----:B------:R-:W-:Y:S02]  /*5d60*/  FSETP.GE.FTZ.AND P1, PT, R128, RZ, PT ;  /* 0x000000ff8000720b */ /* 0x000fe40003f36000 */
[----:B------:R-:W-:Y:S02]  /*5d70*/  FSETP.GE.FTZ.AND P3, PT, R121, RZ, PT ;  /* 0x000000ff7900720b */ /* 0x000fe40003f76000 */
[----:B------:R-:W-:Y:S01]  /*5d80*/  STS [R235+0x22000], R7 ;  /* 0x02200007eb007388 */ /* 0x000fe20000000800 */
[----:B------:R-:W-:Y:S05]  /*5d90*/  @!P5 FADD.FTZ R123, -R123, -RZ ;  /* 0x800000ff7b7bd221 */ /* 0x000fea0000010100 */
[----:B-1----:R-:W-:Y:S02]  /*5da0*/  F2FP.RELU.F16.F32.PACK_AB R6, R122, R123 ;  /* 0x0000007b7a06723e */ /* 0x002fe400000008ff */
[----:B--2---:R-:W-:Y:S03]  /*5db0*/  F2FP.RELU.F16.F32.PACK_AB R5, R116, R117 ;  /* 0x000000757405723e */ /* 0x004fe600000008ff */
[----:B------:R-:W-:Y:S01]  /*5dc0*/  STS [R235+0x22400], R6 ;  /* 0x02240006eb007388 */ /* 0x000fe20000000800 */
[----:B----4-:R-:W-:Y:S04]  /*5dd0*/  F2FP.RELU.F16.F32.PACK_AB R4, R118, R119 ;  /* 0x000000777604723e */ /* 0x010fe800000008ff */
[----:B------:R-:W-:Y:S05]  /*5de0*/  STS [R236+0x22000], R5 ;  /* 0x02200005ec007388 */ /* 0x000fea0000000800 */
[----:B------:R-:W-:Y:S05]  /*5df0*/  STS [R236+0x22400], R4 ;  /* 0x02240004ec007388 */ /* 0x000fea0000000800 */
[----:B------:R-:W-:Y:S05]  /*5e00*/  LDSM.16.M88.4 R16, [R210+0x8000] ;  /* 0x00800000d210783b */ /* 0x000fea0000000200 */
[----:B------:R-:W1:Y:S05]  /*5e10*/  LDSM.16.M88.4 R8, [R2+0x18000] ;  /* 0x018000000208783b */ /* 0x000e6a0000000200 */
[----:B------:R-:W2:Y:S05]  /*5e20*/  LDSM.16.M88.4 R84, [R2+0x18800] ;  /* 0x018800000254783b */ /* 0x000eaa0000000200 */
[----:B------:R-:W-:Y:S05]  /*5e30*/  LDSM.16.M88.4 R88, [R212+0x8000] ;  /* 0x00800000d458783b */ /* 0x000fea0000000200 */
[----:B------:R-:W3:Y:S05]  /*5e40*/  LDSM.16.M88.4 R92, [R3+0x18000] ;  /* 0x01800000035c783b */ /* 0x000eea0000000200 */
[----:B------:R-:W4:Y:S05]  /*5e50*/  LDSM.16.M88.4 R96, [R3+0x18800] ;  /* 0x018800000360783b */ /* 0x000f2a0000000200 */
[----:B------:R-:W-:Y:S05]  /*5e60*/  LDSM.16.M88.4 R100, [R215+0x8000] ;  /* 0x00800000d764783b */ /* 0x000fea0000000200 */
[----:B------:R-:W4:Y:S05]  /*5e70*/  LDSM.16.M88.4 R104, [R209+0x18000] ;  /* 0x01800000d168783b */ /* 0x000f2a0000000200 */
[----:B------:R-:W-:Y:S01]  /*5e80*/  LDSM.16.M88.4 R108, [R208+0x18000] ;  /* 0x01800000d06c783b */ /* 0x000fe20000000200 */
[C---:B-1----:R-:W-:Y:S06]  /*5e90*/  HMMA.16816.F32 R4, R16.reuse, R8, RZ ;  /* 0x000000081004723c */ /* 0x042fec00000018ff */
[C---:B------:R-:W-:Y:S06]  /*5ea0*/  HMMA.16816.F32 R8, R16.reuse, R10, RZ ;  /* 0x0000000a1008723c */ /* 0x040fec00000018ff */
[C---:B--2---:R-:W-:Y:S06]  /*5eb0*/  HMMA.16816.F32 R12, R16.reuse, R84, RZ ;  /* 0x00000054100c723c */ /* 0x044fec00000018ff */
[----:B------:R-:W-:Y:S01]  /*5ec0*/  HMMA.16816.F32 R16, R16, R86, RZ ;  /* 0x000000561010723c */ /* 0x000fe200000018ff */
[----:B------:R-:W1:Y:S05]  /*5ed0*/  LDSM.16.M88.4 R84, [R209+0x18800] ;  /* 0x01880000d154783b */ /* 0x000e6a0000000200 */
[C---:B---3--:R-:W-:Y:S06]  /*5ee0*/  HMMA.16816.F32 R4, R88.reuse, R92, R4 ;  /* 0x0000005c5804723c */ /* 0x048fec0000001804 */
[C---:B------:R-:W-:Y:S01]  /*5ef0*/  HMMA.16816.F32 R8, R88.reuse, R94, R8 ;  /* 0x0000005e5808723c */ /* 0x040fe20000001808 */
[----:B------:R-:W2:Y:S05]  /*5f00*/  LDSM.16.M88.4 R92, [R214+0x8000] ;  /* 0x00800000d65c783b */ /* 0x000eaa0000000200 */
[C---:B----4-:R-:W-:Y:S06]  /*5f10*/  HMMA.16816.F32 R12, R88.reuse, R96, R12 ;  /* 0x00000060580c723c */ /* 0x050fec000000180c */
[----:B------:R-:W-:Y:S01]  /*5f20*/  HMMA.16816.F32 R16, R88, R98, R16 ;  /* 0x000000625810723c */ /* 0x000fe20000001810 */
[----:B------:R-:W3:Y:S05]  /*5f30*/  LDSM.16.M88.4 R88, [R208+0x18800] ;  /* 0x01880000d058783b */ /* 0x000eea0000000200 */
[C---:B------:R-:W-:Y:S01]  /*5f40*/  HMMA.16816.F32 R4, R100.reuse, R104, R4 ;  /* 0x000000686404723c */ /* 0x040fe20000001804 */
[----:B------:R-:W-:Y:S05]  /*5f50*/  LDSM.16.M88.4 R96, [R210+0xa000] ;  /* 0x00a00000d260783b */ /* 0x000fea0000000200 */
[C---:B------:R-:W-:Y:S01]  /*5f60*/  HMMA.16816.F32 R8, R100.reuse, R106, R8 ;  /* 0x0000006a6408723c */ /* 0x040fe20000001808 */
[----:B------:R-:W4:Y:S05]  /*5f70*/  LDSM.16.M88.4 R104, [R2+0x1a000] ;  /* 0x01a000000268783b */ /* 0x000f2a0000000200 */
[C---:B-1----:R-:W-:Y:S06]  /*5f80*/  HMMA.16816.F32 R12, R100.reuse, R84, R12 ;  /* 0x00000054640c723c */ /* 0x042fec000000180c */
[----:B------:R-:W-:Y:S01]  /*5f90*/  HMMA.16816.F32 R16, R100, R86, R16 ;  /* 0x000000566410723c */ /* 0x000fe20000001810 */
[----:B------:R-:W1:Y:S05]  /*5fa0*/  LDSM.16.M88.4 R84, [R2+0x1a800] ;  /* 0x01a800000254783b */ /* 0x000e6a0000000200 */
[C---:B--2---:R-:W-:Y:S01]  /*5fb0*/  HMMA.16816.F32 R4, R92.reuse, R108, R4 ;  /* 0x0000006c5c04723c */ /* 0x044fe20000001804 */
[----:B------:R-:W-:Y:S04]  /*5fc0*/  IMAD.U32 R100, RZ, RZ, UR12 ;  /* 0x0000000cff647e24 */ /* 0x000fe8000f8e00ff */
[----:B------:R-:W-:Y:S01]  /*5fd0*/  IMAD.U32 R101, RZ, RZ, UR11 ;  /* 0x0000000bff657e24 */ /* 0x000fe2000f8e00ff */
[C---:B------:R-:W-:Y:S01]  /*5fe0*/  HMMA.16816.F32 R8, R92.reuse, R110, R8 ;  /* 0x0000006e5c08723c */ /* 0x040fe20000001808 */
[----:B------:R-:W-:Y:S04]  /*5ff0*/  LDSM.16.M88.4 R108, [R3+0x1a000] ;  /* 0x01a00000036c783b */ /* 0x000fe80000000200 */
[C---:B------:R-:W-:Y:S01]  /*6000*/  LEA R114, P0, R233.reuse, R100, 0x2 ;  /* 0x00000064e9727211 */ /* 0x040fe200078010ff */
[C---:B---3--:R-:W-:Y:S05]  /*6010*/  HMMA.16816.F32 R12, R92.reuse, R88, R12 ;  /* 0x000000585c0c723c */ /* 0x048fea000000180c */
[----:B------:R-:W-:Y:S01]  /*6020*/  LEA.HI.X.SX32 R115, R233, R101, 0x2, P0 ;  /* 0x00000065e9737211 */ /* 0x000fe200000f16ff */
[----:B------:R-:W-:Y:S01]  /*6030*/  HMMA.16816.F32 R16, R92, R90, R16 ;  /* 0x0000005a5c10723c */ /* 0x000fe20000001810 */
[----:B------:R-:W2:Y:S02]  /*6040*/  LDSM.16.M88.4 R100, [R212+0xa000] ;  /* 0x00a00000d464783b */ /* 0x000ea40000000200 */
[----:B------:R-:W-:Y:S03]  /*6050*/  FSETP.GE.FTZ.AND P0, PT, R125, RZ, PT ;  /* 0x000000ff7d00720b */ /* 0x000fe60003f16000 */
[C---:B----4-:R-:W-:Y:S01]  /*6060*/  HMMA.16816.F32 R4, R96.reuse, R104, R4 ;  /* 0x000000686004723c */ /* 0x050fe20000001804 */
[----:B------:R-:W3:Y:S05]  /*6070*/  LDG.E R113, desc[UR4][R114.64] ;  /* 0x0000000472717981 */ /* 0x000eea000c1e1900 */
[----:B------:R-:W4:Y:S01]  /*6080*/  LDSM.16.M88.4 R88, [R3+0x1a800] ;  /* 0x01a800000358783b */ /* 0x000f220000000200 */
[C---:B------:R-:W-:Y:S04]  /*6090*/  HMMA.16816.F32 R8, R96.reuse, R106, R8 ;  /* 0x0000006a6008723c */ /* 0x040fe80000001808 */
[----:B------:R-:W-:Y:S02]  /*60a0*/  LDSM.16.M88.4 R92, [R215+0xa000] ;  /* 0x00a00000d75c783b */ /* 0x000fe40000000200 */
[C---:B-1----:R-:W-:Y:S03]  /*60b0*/  HMMA.16816.F32 R12, R96.reuse, R84, R12 ;  /* 0x00000054600c723c */ /* 0x042fe6000000180c */
[----:B------:R-:W1:Y:S03]  /*60c0*/  LDSM.16.M88.4 R104, [R209+0x1a000] ;  /* 0x01a00000d168783b */ /* 0x000e660000000200 */
[----:B------:R-:W-:Y:S02]  /*60d0*/  HMMA.16816.F32 R16, R96, R86, R16 ;  /* 0x000000566010723c */ /* 0x000fe40000001810 */
[----:B------:R-:W1:Y:S05]  /*60e0*/  LDSM.16.M88.4 R84, [R209+0x1a800] ;  /* 0x01a80000d154783b */ /* 0x000e6a0000000200 */
[----:B------:R-:W3:Y:S05]  /*60f0*/  LDG.E R112, desc[UR4][R114.64+0x20] ;  /* 0x0000200472707981 */ /* 0x000eea000c1e1900 */
[----:B------:R-:W-:Y:S01]  /*6100*/  LDSM.16.M88.4 R96, [R214+0xa000] ;  /* 0x00a00000d660783b */ /* 0x000fe20000000200 */
[C---:B--2---:R-:W-:Y:S06]  /*6110*/  HMMA.16816.F32 R4, R100.reuse, R108, R4 ;  /* 0x0000006c6404723c */ /* 0x044fec0000001804 */
[C---:B------:R-:W-:Y:S01]  /*6120*/  HMMA.16816.F32 R8, R100.reuse, R110, R8 ;  /* 0x0000006e6408723c */ /* 0x040fe20000001808 */
[----:B------:R-:W2:Y:S05]  /*6130*/  LDSM.16.M88.4 R108, [R208+0x1a000] ;  /* 0x01a00000d06c783b */ /* 0x000eaa0000000200 */
[C---:B----4-:R-:W-:Y:S06]  /*6140*/  HMMA.16816.F32 R12, R100.reuse, R88, R12 ;  /* 0x00000058640c723c */ /* 0x050fec000000180c */
[----:B------:R-:W-:Y:S01]  /*6150*/  HMMA.16816.F32 R16, R100, R90, R16 ;  /* 0x0000005a6410723c */ /* 0x000fe20000001810 */
[----:B------:R-:W4:Y:S05]  /*6160*/  LDSM.16.M88.4 R88, [R208+0x1a800] ;  /* 0x01a80000d058783b */ /* 0x000f2a0000000200 */
[C---:B-1----:R-:W-:Y:S01]  /*6170*/  HMMA.16816.F32 R4, R92.reuse, R104, R4 ;  /* 0x000000685c04723c */ /* 0x042fe20000001804 */
[----:B------:R-:W-:Y:S05]  /*6180*/  LDSM.16.M88.4 R100, [R210+0xc000] ;  /* 0x00c00000d264783b */ /* 0x000fea0000000200 */
[C---:B------:R-:W-:Y:S01]  /*6190*/  HMMA.16816.F32 R8, R92.reuse, R106, R8 ;  /* 0x0000006a5c08723c */ /* 0x040fe20000001808 */
[----:B------:R-:W1:Y:S05]  /*61a0*/  LDSM.16.M88.4 R104, [R2+0x1c000] ;  /* 0x01c000000268783b */ /* 0x000e6a0000000200 */
[C---:B------:R-:W-:Y:S06]  /*61b0*/  HMMA.16816.F32 R12, R92.reuse, R84, R12 ;  /* 0x000000545c0c723c */ /* 0x040fec000000180c */
[----:B------:R-:W-:Y:S01]  /*61c0*/  HMMA.16816.F32 R16, R92, R86, R16 ;  /* 0x000000565c10723c */ /* 0x000fe20000001810 */
[----:B------:R-:W1:Y:S05]  /*61d0*/  LDSM.16.M88.4 R84, [R2+0x1c800] ;  /* 0x01c800000254783b */ /* 0x000e6a0000000200 */
[C---:B--2---:R-:W-:Y:S01]  /*61e0*/  HMMA.16816.F32 R4, R96.reuse, R108, R4 ;  /* 0x0000006c6004723c */ /* 0x044fe20000001804 */
[----:B------:R-:W-:Y:S05]  /*61f0*/  LDSM.16.M88.4 R92, [R212+0xc000] ;  /* 0x00c00000d45c783b */ /* 0x000fea0000000200 */
        /* <DEDUP_REMOVED lines=47> */
[C---:B-1----:R-:W-:Y:S06]  /*64f0*/  HMMA.16816.F32 R4, R100.reuse, R104, R4 ;  /* 0x000000686404723c */ /* 0x042fec0000001804 */
[C---:B------:R-:W-:Y:S06]  /*6500*/  HMMA.16816.F32 R8, R100.reuse, R106, R8 ;  /* 0x0000006a6408723c */ /* 0x040fec0000001808 */
[C---:B------:R-:W-:Y:S06]  /*6510*/  HMMA.16816.F32 R12, R100.reuse, R84, R12 ;  /* 0x00000054640c723c */ /* 0x040fec000000180c */
[----:B------:R-:W-:Y:S06]  /*6520*/  HMMA.16816.F32 R16, R100, R86, R16 ;  /* 0x000000566410723c */ /* 0x000fec0000001810 */
[C---:B--2---:R-:W-:Y:S06]  /*6530*/  HMMA.16816.F32 R4, R92.reuse, R108, R4 ;  /* 0x0000006c5c04723c */ /* 0x044fec0000001804 */
[C---:B------:R-:W-:Y:S06]  /*6540*/  HMMA.16816.F32 R8, R92.reuse, R110, R8 ;  /* 0x0000006e5c08723c */ /* 0x040fec0000001808 */
[C---:B----4-:R-:W-:Y:S06]  /*6550*/  HMMA.16816.F32 R12, R92.reuse, R88, R12 ;  /* 0x000000585c0c723c */ /* 0x050fec000000180c */
[----:B------:R-:W-:Y:S06]  /*6560*/  HMMA.16816.F32 R16, R92, R90, R16 ;  /* 0x0000005a5c10723c */ /* 0x000fec0000001810 */
[C---:B---3--:R-:W-:Y:S01]  /*6570*/  FADD.FTZ R84, -R113.reuse, R4 ;  /* 0x0000000471547221 */ /* 0x048fe20000010100 */
[C---:B------:R-:W-:Y:S05]  /*6580*/  FADD.FTZ R5, -R113.reuse, R5 ;  /* 0x0000000571057221 */ /* 0x040fea0000010100 */
[C---:B------:R-:W-:Y:S01]  /*6590*/  FADD.FTZ R4, -R113.reuse, R8 ;  /* 0x0000000871047221 */ /* 0x040fe20000010100 */
[-C--:B------:R-:W-:Y:S01]  /*65a0*/  FSEL R8, R84, R113.reuse, P2 ;  /* 0x0000007154087208 */ /* 0x080fe20001000000 */
[----:B------:R-:W-:Y:S01]  /*65b0*/  FADD.FTZ R9, -R113, R9 ;  /* 0x0000000971097221 */ /* 0x000fe20000010100 */
[----:B------:R-:W-:Y:S02]  /*65c0*/  FSETP.GE.FTZ.AND P2, PT, R120, RZ, PT ;  /* 0x000000ff7800720b */ /* 0x000fe40003f56000 */
[-C--:B------:R-:W-:Y:S01]  /*65d0*/  FSEL R5, R5, R113.reuse, P1 ;  /* 0x0000007105057208 */ /* 0x080fe20000800000 */
[----:B------:R-:W-:Y:S01]  /*65e0*/  FMUL.FTZ R8, R129, R8 ;  /* 0x0000000881087220 */ /* 0x000fe20000410000 */
[----:B------:R-:W-:Y:S01]  /*65f0*/  FSEL R4, R4, R113, P0 ;  /* 0x0000007104047208 */ /* 0x000fe20000000000 */
[----:B------:R-:W-:Y:S01]  /*6600*/  FADD.FTZ R12, -R113, R12 ;  /* 0x0000000c710c7221 */ /* 0x000fe20000010100 */
[----:B------:R-:W-:Y:S01]  /*6610*/  FSETP.GE.FTZ.AND P0, PT, R116, RZ, PT ;  /* 0x000000ff7400720b */ /* 0x000fe20003f16000 */
[----:B------:R-:W-:Y:S01]  /*6620*/  FMUL.FTZ R5, R128, R5 ;  /* 0x0000000580057220 */ /* 0x000fe20000410000 */
[----:B------:R-:W-:Y:S01]  /*6630*/  FSETP.GE.FTZ.AND P1, PT, R124, RZ, PT ;  /* 0x000000ff7c00720b */ /* 0x000fe20003f36000 */
[----:B------:R-:W-:Y:S01]  /*6640*/  FMUL.FTZ R84, R125, R4 ;  /* 0x000000047d547220 */ /* 0x000fe20000410000 */
[C---:B------:R-:W-:Y:S01]  /*6650*/  FADD.FTZ R13, -R113.reuse, R13 ;  /* 0x0000000d710d7221 */ /* 0x040fe20000010100 */
[----:B------:R-:W-:Y:S01]  /*6660*/  FADD.FTZ R16, -R113, R16 ;  /* 0x0000001071107221 */ /* 0x000fe20000010100 */
[----:B------:R-:W-:Y:S02]  /*6670*/  F2FP.F16.F32.PACK_AB R4, R5, R8 ;  /* 0x000000080504723e */ /* 0x000fe400000000ff */
[-C--:B------:R-:W-:Y:S02]  /*6680*/  FSEL R9, R9, R113.reuse, P1 ;  /* 0x0000007109097208 */ /* 0x080fe40000800000 */
[----:B------:R-:W-:Y:S01]  /*6690*/  FSETP.GE.FTZ.AND P1, PT, R117, RZ, PT ;  /* 0x000000ff7500720b */ /* 0x000fe20003f36000 */
[----:B------:R1:W-:Y:S01]  /*66a0*/  STS [R234+0x20000], R4 ;  /* 0x02000004ea007388 */ /* 0x0003e20000000800 */
[-C--:B------:R-:W-:Y:S01]  /*66b0*/  FSEL R12, R12, R113.reuse, P3 ;  /* 0x000000710c0c7208 */ /* 0x080fe20001800000 */
[C---:B------:R-:W-:Y:S01]  /*66c0*/  FADD.FTZ R6, -R112.reuse, R6 ;  /* 0x0000000670067221 */ /* 0x040fe20000010100 */
[-C--:B------:R-:W-:Y:S01]  /*66d0*/  FSEL R13, R13, R113.reuse, P2 ;  /* 0x000000710d0d7208 */ /* 0x080fe20001000000 */
[----:B------:R-:W-:Y:S01]  /*66e0*/  FADD.FTZ R11, -R112, R11 ;  /* 0x0000000b700b7221 */ /* 0x000fe20000010100 */
[----:B------:R-:W-:Y:S01]  /*66f0*/  FSEL R16, R16, R113, P1 ;  /* 0x0000007110107208 */ /* 0x000fe20000800000 */
[----:B------:R-:W-:Y:S01]  /*6700*/  @P0 FADD.FTZ R113, -R113, R17 ;  /* 0x0000001171710221 */ /* 0x000fe20000010100 */
[----:B------:R-:W-:Y:S01]  /*6710*/  FSETP.GE.FTZ.AND P0, PT, R130, RZ, PT ;  /* 0x000000ff8200720b */ /* 0x000fe20003f16000 */
[----:B------:R-:W-:Y:S01]  /*6720*/  FMUL.FTZ R12, R121, R12 ;  /* 0x0000000c790c7220 */ /* 0x000fe20000410000 */
[----:B------:R-:W-:Y:S01]  /*6730*/  FSETP.GE.FTZ.AND P1, PT, R131, RZ, PT ;  /* 0x000000ff8300720b */ /* 0x000fe20003f36000 */
[----:B------:R-:W-:Y:S01]  /*6740*/  FMUL.FTZ R8, R120, R13 ;  /* 0x0000000d78087220 */ /* 0x000fe20000410000 */
[C---:B------:R-:W-:Y:S01]  /*6750*/  FADD.FTZ R15, -R112.reuse, R15 ;  /* 0x0000000f700f7221 */ /* 0x040fe20000010100 */
[----:B------:R-:W-:Y:S01]  /*6760*/  FSETP.GE.FTZ.AND P3, PT, R123, RZ, PT ;  /* 0x000000ff7b00720b */ /* 0x000fe20003f76000 */
[----:B------:R-:W-:Y:S01]  /*6770*/  FADD.FTZ R18, -R112, R18 ;  /* 0x0000001270127221 */ /* 0x000fe20000010100 */
[----:B------:R-:W-:Y:S01]  /*6780*/  FSEL R6, R6, R112, P1 ;  /* 0x0000007006067208 */ /* 0x000fe20000800000 */
[----:B------:R-:W-:Y:S01]  /*6790*/  FMUL.FTZ R9, R124, R9 ;  /* 0x000000097c097220 */ /* 0x000fe20000410000 */
[----:B------:R-:W-:Y:S01]  /*67a0*/  FSETP.GE.FTZ.AND P1, PT, R126, RZ, PT ;  /* 0x000000ff7e00720b */ /* 0x000fe20003f36000 */
[----:B------:R-:W-:Y:S01]  /*67b0*/  FMUL.FTZ R16, R117, R16 ;  /* 0x0000001075107220 */ /* 0x000fe20000410000 */
[----:B------:R-:W-:Y:S01]  /*67c0*/  F2FP.F16.F32.PACK_AB R8, R8, R12 ;  /* 0x0000000c0808723e */ /* 0x000fe200000000ff */
[----:B------:R-:W-:Y:S01]  /*67d0*/  FMUL.FTZ R13, R131, R6 ;  /* 0x00000006830d7220 */ /* 0x000fe20000410000 */
[----:B------:R-:W-:Y:S01]  /*67e0*/  FSETP.GE.FTZ.AND P2, PT, R122, RZ, PT ;  /* 0x000000ff7a00720b */ /* 0x000fe20003f56000 */
[----:B------:R-:W-:Y:S01]  /*67f0*/  FMUL.FTZ R113, R116, R113 ;  /* 0x0000007174717220 */ /* 0x000fe20000410000 */
[----:B------:R-:W-:Y:S02]  /*6800*/  F2FP.F16.F32.PACK_AB R9, R9, R84 ;  /* 0x000000540909723e */ /* 0x000fe400000000ff */
[----:B------:R-:W-:Y:S01]  /*6810*/  FSEL R15, R15, R112, P2 ;  /* 0x000000700f0f7208 */ /* 0x000fe20001000000 */
[----:B-1----:R-:W-:Y:S01]  /*6820*/  FADD.FTZ R4, -R112, R7 ;  /* 0x0000000770047221 */ /* 0x002fe20000010100 */
[----:B------:R-:W-:Y:S04]  /*6830*/  F2FP.F16.F32.PACK_AB R7, R113, R16 ;  /* 0x000000107107723e */ /* 0x000fe800000000ff */
[-C--:B------:R-:W-:Y:S01]  /*6840*/  FSEL R5, R4, R112.reuse, P0 ;  /* 0x0000007004057208 */ /* 0x080fe20000000000 */
[----:B------:R-:W-:Y:S01]  /*6850*/  FADD.FTZ R4, -R112, R10 ;  /* 0x0000000a70047221 */ /* 0x000fe20000010100 */
[C---:B------:R-:W-:Y:S03]  /*6860*/  FSETP.GE.FTZ.AND P0, PT, R127.reuse, RZ, PT ;  /* 0x000000ff7f00720b */ /* 0x040fe60003f16000 */
[----:B------:R-:W-:Y:S01]  /*6870*/  FMUL.FTZ R10, R130, R5 ;  /* 0x00000005820a7220 */ /* 0x000fe20000410000 */
[----:B------:R-:W-:Y:S01]  /*6880*/  FSEL R4, R4, R112, P0 ;  /* 0x0000007004047208 */ /* 0x000fe20000000000 */
[----:B------:R-:W-:Y:S01]  /*6890*/  FADD.FTZ R5, -R112, R14 ;  /* 0x0000000e70057221 */ /* 0x000fe20000010100 */
[----:B------:R-:W-:Y:S03]  /*68a0*/  FSETP.GE.FTZ.AND P0, PT, R118, RZ, PT ;  /* 0x000000ff7600720b */ /* 0x000fe60003f16000 */
[----:B------:R-:W-:Y:S01]  /*68b0*/  FMUL.FTZ R12, R127, R4 ;  /* 0x000000047f0c7220 */ /* 0x000fe20000410000 */
[-C--:B------:R-:W-:Y:S02]  /*68c0*/  FSEL R4, R11, R112.reuse, P1 ;  /* 0x000000700b047208 */ /* 0x080fe40000800000 */
[----:B------:R-:W-:Y:S02]  /*68d0*/  FSEL R5, R5, R112, P3 ;  /* 0x0000007005057208 */ /* 0x000fe40001800000 */
[----:B------:R-:W-:Y:S01]  /*68e0*/  FSETP.GE.FTZ.AND P1, PT, R119, RZ, PT ;  /* 0x000000ff7700720b */ /* 0x000fe20003f36000 */
[----:B------:R-:W-:Y:S01]  /*68f0*/  FMUL.FTZ R6, R126, R4 ;  /* 0x000000047e067220 */ /* 0x000fe20000410000 */
[----:B------:R-:W-:Y:S01]  /*6900*/  F2FP.F16.F32.PACK_AB R4, R10, R13 ;  /* 0x0000000d0a04723e */ /* 0x000fe200000000ff */
[----:B------:R-:W-:Y:S01]  /*6910*/  FMUL.FTZ R10, R123, R5 ;  /* 0x000000057b0a7220 */ /* 0x000fe20000410000 */
[----:B------:R-:W-:Y:S01]  /*6920*/  FSEL R18, R18, R112, P1 ;  /* 0x0000007012127208 */ /* 0x000fe20000800000 */
[----:B------:R-:W-:Y:S01]  /*6930*/  @P0 FADD.FTZ R112, -R112, R19 ;  /* 0x0000001370700221 */ /* 0x000fe20000010100 */
[----:B------:R-:W-:Y:S01]  /*6940*/  FMUL.FTZ R5, R122, R15 ;  /* 0x0000000f7a057220 */ /* 0x000fe20000410000 */
[----:B------:R1:W-:Y:S01]  /*6950*/  STS [R234+0x20400], R4 ;  /* 0x02040004ea007388 */ /* 0x0003e20000000800 */
[----:B------:R-:W-:Y:S01]  /*6960*/  F2FP.F16.F32.PACK_AB R6, R6, R12 ;  /* 0x0000000c0606723e */ /* 0x000fe200000000ff */
[----:B------:R-:W-:Y:S01]  /*6970*/  FMUL.FTZ R18, R119, R18 ;  /* 0x0000001277127220 */ /* 0x000fe20000410000 */
[----:B------:R-:W-:Y:S01]  /*6980*/  FMUL.FTZ R112, R118, R112 ;  /* 0x0000007076707220 */ /* 0x000fe20000410000 */
[----:B------:R-:W-:Y:S01]  /*6990*/  F2FP.F16.F32.PACK_AB R5, R5, R10 ;  /* 0x0000000a0505723e */ /* 0x000fe200000000ff */
[----:B------:R-:W-:Y:S01]  /*69a0*/  STS [R237+0x20000], R9 ;  /* 0x02000009ed007388 */ /* 0x000fe20000000800 */
[----:B------:R-:W-:Y:S04]  /*69b0*/  PLOP3.LUT P0, PT, PT, PT, UP1, 0x80, 0x0 ;  /* 0x000000000000781c */ /* 0x000fe80003f0f018 */
[----:B------:R-:W-:Y:S05]  /*69c0*/  STS [R237+0x20400], R6 ;  /* 0x02040006ed007388 */ /* 0x000fea0000000800 */
[----:B------:R-:W-:Y:S05]  /*69d0*/  STS [R235+0x20000], R8 ;  /* 0x02000008eb007388 */ /* 0x000fea0000000800 */
[----:B------:R-:W-:Y:S05]  /*69e0*/  STS [R235+0x20400], R5 ;  /* 0x02040005eb007388 */ /* 0x000fea0000000800 */
[----:B------:R-:W-:Y:S01]  /*69f0*/  STS [R236+0x20000], R7 ;  /* 0x02000007ec007388 */ /* 0x000fe20000000800 */
[----:B-1----:R-:W-:Y:S05]  /*6a00*/  F2FP.F16.F32.PACK_AB R4, R112, R18 ;  /* 0x000000127004723e */ /* 0x002fea00000000ff */
[----:B------:R-:W-:Y:S01]  /*6a10*/  STS [R236+0x20400], R4 ;  /* 0x02040004ec007388 */ /* 0x000fe20000000800 */
[----:B------:R-:W-:Y:S06]  /*6a20*/  BAR.SYNC.DEFER_BLOCKING 0x0 ;  /* 0x0000000000007b1d */ /* 0x000fec0000010000 */
[----:B------:R-:W-:Y:S05]  /*6a30*/  LDSM.16.MT88.4 R4, [R211+0x22000] ;  /* 0x02200000d304783b */ /* 0x000fea0000004200 */
[----:B------:R-:W1:Y:S05]  /*6a40*/  LDSM.16.MT88.4 R8, [R0+0x8000] ;  /* 0x008000000008783b */ /* 0x000e6a0000004200 */
[----:B------:R-:W2:Y:S05]  /*6a50*/  LDSM.16.MT88.4 R12, [R213+0x22000] ;  /* 0x02200000d50c783b */ /* 0x000eaa0000004200 */
[----:B------:R-:W3:Y:S05]  /*6a60*/  LDSM.16.MT88.4 R16, [R0+0xa000] ;  /* 0x00a000000010783b */ /* 0x000eea0000004200 */
[----:B------:R-:W4:Y:S05]  /*6a70*/  LDSM.16.MT88.4 R84, [R0+0xc000] ;  /* 0x00c000000054783b */ /* 0x000f2a0000004200 */
[----:B------:R-:W4:Y:S05]  /*6a80*/  LDSM.16.MT88.4 R88, [R0+0xe000] ;  /* 0x00e000000058783b */ /* 0x000f2a0000004200 */
[----:B------:R-:W-:Y:S05]  /*6a90*/  LDSM.16.MT88.4 R92, [R211+0x22800] ;  /* 0x02280000d35c783b */ /* 0x000fea0000004200 */
[----:B------:R-:W4:Y:S05]  /*6aa0*/  LDSM.16.MT88.4 R96, [R0+0x8800] ;  /* 0x008800000060783b */ /* 0x000f2a0000004200 */
[----:B------:R-:W4:Y:S01]  /*6ab0*/  LDSM.16.MT88.4 R100, [R213+0x22800] ;  /* 0x02280000d564783b */ /* 0x000f220000004200 */
[-C--:B-1----:R-:W-:Y:S04]  /*6ac0*/  HMMA.16816.F32 R20, R4, R8.reuse, R20 ;  /* 0x000000080414723c */ /* 0x082fe80000001814 */
[----:B------:R-:W1:Y:S02]  /*6ad0*/  LDSM.16.MT88.4 R104, [R0+0xa800] ;  /* 0x00a800000068783b */ /* 0x000e640000004200 */
[C---:B--2---:R-:W-:Y:S03]  /*6ae0*/  HMMA.16816.F32 R24, R12.reuse, R8, R24 ;  /* 0x000000080c18723c */ /* 0x044fe60000001818 */
[----:B------:R-:W-:Y:S03]  /*6af0*/  LDSM.16.MT88.4 R108, [R0+0xd800] ;  /* 0x00d80000006c783b */ /* 0x000fe60000004200 */
[-C--:B------:R-:W-:Y:S06]  /*6b00*/  HMMA.16816.F32 R28, R12, R10.reuse, R28 ;  /* 0x0000000a0c1c723c */ /* 0x080fec000000181c */
[C---:B------:R-:W-:Y:S01]  /*6b10*/  HMMA.16816.F32 R32, R4.reuse, R10, R32 ;  /* 0x0000000a0420723c */ /* 0x040fe20000001820 */
[----:B------:R-:W2:Y:S05]  /*6b20*/  LDSM.16.MT88.4 R8, [R0+0xc800] ;  /* 0x00c800000008783b */ /* 0x000eaa0000004200 */
        /* <DEDUP_REMOVED lines=13> */
[----:B------:R-:W3:Y:S05]  /*6c00*/  LDSM.16.MT88.4 R12, [R0+0xe800] ;  /* 0x00e80000000c783b */ /* 0x000eea0000004200 */
[----:B------:R-:W-:Y:S01]  /*6c10*/  HMMA.16816.F32 R80, R4, R90, R80 ;  /* 0x0000005a0450723c */ /* 0x000fe20000001850 */
[----:B------:R-:W4:Y:S05]  /*6c20*/  LDSM.16.MT88.4 R4, [R211+0x23000] ;  /* 0x02300000d304783b */ /* 0x000f2a0000004200 */
[-C--:B------:R-:W-:Y:S01]  /*6c30*/  HMMA.16816.F32 R20, R92, R96.reuse, R20 ;  /* 0x000000605c14723c */ /* 0x080fe20000001814 */
[----:B------:R-:W4:Y:S05]  /*6c40*/  LDSM.16.MT88.4 R88, [R0+0xb000] ;  /* 0x00b000000058783b */ /* 0x000f2a0000004200 */
        /* <DEDUP_REMOVED lines=8> */
[----:B------:R-:W-:Y:S05]  /*6cd0*/  LDSM.16.MT88.4 R104, [R0+0xb800] ;  /* 0x00b800000068783b */ /* 0x000fea0000004200 */
[-C--:B--2---:R-:W-:Y:S06]  /*6ce0*/  HMMA.16816.F32 R52, R92, R8.reuse, R52 ;  /* 0x000000085c34723c */ /* 0x084fec0000001834 */
[C---:B------:R-:W-:Y:S06]  /*6cf0*/  HMMA.16816.F32 R56, R100.reuse, R8, R56 ;  /* 0x000000086438723c */ /* 0x040fec0000001838 */
[-C--:B------:R-:W-:Y:S06]  /*6d00*/  HMMA.16816.F32 R60, R100, R10.reuse, R60 ;  /* 0x0000000a643c723c */ /* 0x080fec000000183c */
[C---:B------:R-:W-:Y:S01]  /*6d10*/  HMMA.16816.F32 R64, R92.reuse, R10, R64 ;  /* 0x0000000a5c40723c */ /* 0x040fe20000001840 */
[----:B------:R-:W1:Y:S05]  /*6d20*/  LDSM.16.MT88.4 R8, [R0+0xd000] ;  /* 0x00d000000008783b */ /* 0x000e6a0000004200 */
[-C--:B---3--:R-:W-:Y:S06]  /*6d30*/  HMMA.16816.F32 R68, R92, R12.reuse, R68 ;  /* 0x0000000c5c44723c */ /* 0x088fec0000001844 */
[C---:B------:R-:W-:Y:S06]  /*6d40*/  HMMA.16816.F32 R72, R100.reuse, R12, R72 ;  /* 0x0000000c6448723c */ /* 0x040fec0000001848 */
[-C--:B------:R-:W-:Y:S01]  /*6d50*/  HMMA.16816.F32 R76, R100, R14.reuse, R76 ;  /* 0x0000000e644c723c */ /* 0x080fe2000000184c */
[----:B------:R-:W-:Y:S05]  /*6d60*/  LDSM.16.MT88.4 R100, [R213+0x23800] ;  /* 0x02380000d564783b */ /* 0x000fea0000004200 */
[----:B------:R-:W-:Y:S01]  /*6d70*/  HMMA.16816.F32 R80, R92, R14, R80 ;  /* 0x0000000e5c50723c */ /* 0x000fe20000001850 */
[----:B------:R-:W-:Y:S05]  /*6d80*/  LDSM.16.MT88.4 R12, [R211+0x23800] ;  /* 0x02380000d30c783b */ /* 0x000fea0000004200 */
[-C--:B----4-:R-:W-:Y:S01]  /*6d90*/  HMMA.16816.F32 R20, R4, R16.reuse, R20 ;  /* 0x000000100414723c */ /* 0x090fe20000001814 */
[----:B------:R-:W2:Y:S05]  /*6da0*/  LDSM.16.MT88.4 R92, [R0+0x9800] ;  /* 0x00980000005c783b */ /* 0x000eaa0000004200 */
[C---:B------:R-:W-:Y:S06]  /*6db0*/  HMMA.16816.F32 R24, R84.reuse, R16, R24 ;  /* 0x000000105418723c */ /* 0x040fec0000001818 */
[-C--:B------:R-:W-:Y:S06]  /*6dc0*/  HMMA.16816.F32 R28, R84, R18.reuse, R28 ;  /* 0x00000012541c723c */ /* 0x080fec000000181c */
[C---:B------:R-:W-:Y:S01]  /*6dd0*/  HMMA.16816.F32 R32, R4.reuse, R18, R32 ;  /* 0x000000120420723c */ /* 0x040fe20000001820 */
[----:B------:R-:W3:Y:S05]  /*6de0*/  LDSM.16.MT88.4 R16, [R0+0xf800] ;  /* 0x00f800000010783b */ /* 0x000eea0000004200 */
[-C--:B------:R-:W-:Y:S01]  /*6df0*/  HMMA.16816.F32 R36, R4, R88.reuse, R36 ;  /* 0x000000580424723c */ /* 0x080fe20000001824 */
        /* <DEDUP_REMOVED lines=96> */
.L_x_501:
[----:B------:R-:W-:Y:S01]  /*7400*/  LDSM.16.M88.4 R128, [R216] ;  /* 0x00000000d880783b */ /* 0x000fe20000000200 */
[----:B------:R-:W-:Y:S01]  /*7410*/  IMAD R225, R249, UR36, RZ ;  /* 0x00000024f9e17c24 */ /* 0x000fe2000f8e02ff */
[----:B------:R-:W-:Y:S01]  /*7420*/  @UP1 UIADD3 UR15, UP0, UR6, -0x100, URZ ;  /* 0xffffff00060f1890 */ /* 0x000fe2000ff1e03f */
[----:B------:R-:W-:Y:S01]  /*7430*/  IMAD.MOV.U32 R222, RZ, RZ, 0x4 ;  /* 0x00000004ffde7424 */ /* 0x000fe200078e00ff */
[----:B------:R-:W3:Y:S01]  /*7440*/  LDSM.16.MT88.4 R16, [R0+0x10000] ;  /* 0x010000000010783b */ /* 0x000ee20000004200 */
[C---:B------:R-:W-:Y:S01]  /*7450*/  IMAD.U32 R200, R225.reuse, -0x40, RZ ;  /* 0xffffffc0e1c87824 */ /* 0x040fe200078e00ff */
[----:B------:R-:W-:Y:S01]  /*7460*/  @UP1 UIADD3.X UR14, UR7, -0x1, URZ, UP0, !UPT ;  /* 0xffffffff070e1890 */ /* 0x000fe200087fe43f */
[----:B------:R-:W-:Y:S01]  /*7470*/  IMAD R221, R225, 0x18, RZ ;  /* 0x00000018e1dd7824 */ /* 0x000fe200078e02ff */
[----:B------:R-:W1:Y:S01]  /*7480*/  LDSM.16.M88.4 R124, [R216+0x1000] ;  /* 0x00100000d87c783b */ /* 0x000e620000000200 */
[----:B------:R-:W-:Y:S01]  /*7490*/  @UP1 UMOV UR6, UR15 ;  /* 0x0000000f00061c82 */ /* 0x000fe20008000000 */
[C---:B------:R-:W-:Y:S01]  /*74a0*/  LEA R226, P1, R200.reuse, R204, 0x2 ;  /* 0x000000ccc8e27211 */ /* 0x040fe200078210ff */
[----:B------:R-:W-:Y:S01]  /*74b0*/  @UP1 UIADD3 UR12, UP0, UR12, -0x100, URZ ;  /* 0xffffff000c0c1890 */ /* 0x000fe2000ff1e03f */
[----:B------:R-:W2:Y:S01]  /*74c0*/  LDSM.16.MT88.4 R96, [R0+0x12000] ;  /* 0x012000000060783b */ /* 0x000ea20000004200 */
[----:B------:R-:W-:Y:S01]  /*74d0*/  @UP1 UMOV UR7, UR14 ;  /* 0x0000000e00071c82 */ /* 0x000fe20008000000 */
[----:B------:R-:W-:Y:S01]  /*74e0*/  LEA.HI.X.SX32 R224, R200, R205, 0x2, P1 ;  /* 0x000000cdc8e07211 */ /* 0x000fe200008f16ff */
[----:B------:R-:W-:Y:S01]  /*74f0*/  @P0 IMAD.WIDE R222, R233, R222, UR6 ;  /* 0x00000006e9de0e25 */ /* 0x000fe2000f8e02de */
[----:B------:R-:W4:Y:S01]  /*7500*/  LDSM.16.MT88.4 R112, [R0+0x14000] ;  /* 0x014000000070783b */ /* 0x000f220000004200 */
[----:B------:R-:W-:Y:S03]  /*7510*/  @UP1 UIADD3.X UR11, UR11, -0x1, URZ, UP0, !UPT ;  /* 0xffffffff0b0b1890 */ /* 0x000fe600087fe43f */
[----:B------:R-:W4:Y:S04]  /*7520*/  LDSM.16.MT88.4 R196, [R0+0x16000] ;  /* 0x0160000000c4783b */ /* 0x000f280000004200 */
        /* <DEDUP_REMOVED lines=83> */
[C---:B------:R-:W-:Y:S01]  /*7a60*/  IMAD.SHL.U32 R196, R225.reuse, 0x8, RZ ;  /* 0x00000008e1c47824 */ /* 0x040fe200078e00ff */
[----:B------:R-:W-:Y:S05]  /*7a70*/  HMMA.16816.F32 R128, R200, R198, R128 ;  /* 0x000000c6c880723c */ /* 0x000fea0000001880 */
[----:B------:R-:W-:Y:S02]  /*7a80*/  IMAD.MOV.U32 R204, RZ, RZ, R226 ;  /* 0x000000ffffcc7224 */ /* 0x000fe400078e00e2 */
[----:B------:R-:W-:Y:S04]  /*7a90*/  IMAD.MOV.U32 R205, RZ, RZ, R224 ;  /* 0x000000ffffcd7224 */ /* 0x000fe800078e00e0 */
[CC--:B------:R-:W-:Y:S01]  /*7aa0*/  LEA R206, P1, R196.reuse, R204.reuse, 0x2 ;  /* 0x000000ccc4ce7211 */ /* 0x0c0fe200078210ff */
[----:B------:R1:W-:Y:S01]  /*7ab0*/  REDG.E.ADD.F32.FTZ.RN.STRONG.GPU desc[UR4][R204.64], R4 ;  /* 0x00000004cc0079a6 */ /* 0x0003e2000c10f384 */
[----:B------:R-:W-:Y:S02]  /*7ac0*/  IMAD.SHL.U32 R197, R225, 0x10, RZ ;  /* 0x00000010e1c57824 */ /* 0x000fe400078e00ff */
[-C--:B------:R-:W-:Y:S03]  /*7ad0*/  LEA.HI.X.SX32 R207, R196, R205.reuse, 0x2, P1 ;  /* 0x000000cdc4cf7211 */ /* 0x080fe600008f16ff */
        /* <DEDUP_REMOVED lines=8> */
[----:B---3--:R-:W-:Y:S01]  /*7b60*/  IMAD.SHL.U32 R6, R225, 0x20, RZ ;  /* 0x00000020e1067824 */ /* 0x008fe200078e00ff */
[CC--:B------:R-:W-:Y:S04]  /*7b70*/  LEA R222, P3, R221.reuse, R204.reuse, 0x2 ;  /* 0x000000ccddde7211 */ /* 0x0c0fe800078610ff */
[CC--:B------:R-:W-:Y:S02]  /*7b80*/  LEA R224, P1, R6.reuse, R204.reuse, 0x2 ;  /* 0x000000cc06e07211 */ /* 0x0c0fe400078210ff */
[-C--:B------:R-:W-:Y:S01]  /*7b90*/  LEA.HI.X.SX32 R223, R221, R205.reuse, 0x2, P3 ;  /* 0x000000cddddf7211 */ /* 0x080fe200018f16ff */
[----:B------:R-:W-:Y:S02]  /*7ba0*/  VIADD R221, R197, 0x20 ;  /* 0x00000020c5dd7836 */ /* 0x000fe40000000000 */
[C---:B-1----:R-:W-:Y:S02]  /*7bb0*/  IMAD R7, R225.reuse, 0x30, RZ ;  /* 0x00000030e1077824 */ /* 0x042fe400078e02ff */
[----:B------:R-:W-:Y:S01]  /*7bc0*/  IMAD R5, R225, 0x38, RZ ;  /* 0x00000038e1057824 */ /* 0x000fe200078e02ff */
[-C--:B------:R-:W-:Y:S02]  /*7bd0*/  LEA.HI.X.SX32 R225, R6, R205.reuse, 0x2, P1 ;  /* 0x000000cd06e17211 */ /* 0x080fe400008f16ff */
[-C--:B------:R-:W-:Y:S02]  /*7be0*/  LEA R6, P2, R7, R204.reuse, 0x2 ;  /* 0x000000cc07067211 */ /* 0x080fe400078410ff */
[-C--:B------:R-:W-:Y:S01]  /*7bf0*/  LEA R4, P1, R5, R204.reuse, 0x2 ;  /* 0x000000cc05047211 */ /* 0x080fe200078210ff */
[----:B------:R1:W-:Y:S01]  /*7c00*/  REDG.E.ADD.F32.FTZ.RN.STRONG.GPU desc[UR4][R224.64], R8 ;  /* 0x00000008e00079a6 */ /* 0x0003e2000c10f384 */
[-C--:B------:R-:W-:Y:S02]  /*7c10*/  LEA.HI.X.SX32 R7, R7, R205.reuse, 0x2, P2 ;  /* 0x000000cd07077211 */ /* 0x080fe400010f16ff */
[-C--:B------:R-:W-:Y:S01]  /*7c20*/  LEA.HI.X.SX32 R5, R5, R205.reuse, 0x2, P1 ;  /* 0x000000cd05057211 */ /* 0x080fe200008f16ff */
[----:B------:R2:W-:Y:S04]  /*7c30*/  REDG.E.ADD.F32.FTZ.RN.STRONG.GPU desc[UR4][R222.64], R9 ;  /* 0x00000009de0079a6 */ /* 0x0005e8000c10f384 */
[----:B------:R3:W-:Y:S04]  /*7c40*/  REDG.E.ADD.F32.FTZ.RN.STRONG.GPU desc[UR4][R6.64], R10 ;  /* 0x0000000a060079a6 */ /* 0x0007e8000c10f384 */
[----:B------:R4:W-:Y:S04]  /*7c50*/  REDG.E.ADD.F32.FTZ.RN.STRONG.GPU desc[UR4][R4.64], R11 ;  /* 0x0000000b040079a6 */ /* 0x0009e8000c10f384 */
[----:B------:R4:W-:Y:S04]  /*7c60*/  REDG.E.ADD.F32.FTZ.RN.STRONG.GPU desc[UR4][R204.64+0x80], R16 ;  /* 0x00008010cc0079a6 */ /* 0x0009e8000c10f384 */
[----:B------:R4:W-:Y:S01]  /*7c70*/  REDG.E.ADD.F32.FTZ.RN.STRONG.GPU desc[UR4][R206.64+0x80], R17 ;  /* 0x00008011ce0079a6 */ /* 0x0009e2000c10f384 */
[CC--:B-1----:R-:W-:Y:S04]  /*7c80*/  LEA R8, P1, R221.reuse, R204.reuse, 0x2 ;  /* 0x000000ccdd087211 */ /* 0x0c2fe800078210ff */
[-C--:B--2---:R-:W-:Y:S01]  /*7c90*/  LEA.HI.X.SX32 R9, R221, R205.reuse, 0x2, P1 ;  /* 0x000000cddd097211 */ /* 0x084fe200008f16ff */
[C---:B---3--:R-:W-:Y:S04]  /*7ca0*/  IMAD.IADD R7, R196.reuse, 0x1, R221 ;  /* 0x00000001c4077824 */ /* 0x048fe800078e02dd */
[----:B------:R1:W-:Y:S01]  /*7cb0*/  REDG.E.ADD.F32.FTZ.RN.STRONG.GPU desc[UR4][R8.64], R18 ;  /* 0x00000012080079a6 */ /* 0x0003e2000c10f384 */
[C---:B----4-:R-:W-:Y:S01]  /*7cc0*/  IMAD.IADD R4, R196.reuse, 0x1, R7 ;  /* 0x00000001c4047824 */ /* 0x050fe200078e0207 */
[CC--:B------:R-:W-:Y:S03]  /*7cd0*/  LEA R6, P2, R7.reuse, R204.reuse, 0x2 ;  /* 0x000000cc07067211 */ /* 0x0c0fe600078410ff */
[----:B------:R-:W-:Y:S01]  /*7ce0*/  IMAD.IADD R5, R196, 0x1, R4 ;  /* 0x00000001c4057824 */ /* 0x000fe200078e0204 */
[-C--:B------:R-:W-:Y:S02]  /*7cf0*/  LEA.HI.X.SX32 R7, R7, R205.reuse, 0x2, P2 ;  /* 0x000000cd07077211 */ /* 0x080fe400010f16ff */
[CC--:B------:R-:W-:Y:S03]  /*7d00*/  LEA R16, P1, R4.reuse, R204.reuse, 0x2 ;  /* 0x000000cc04107211 */ /* 0x0c0fe600078210ff */
        /* <DEDUP_REMOVED lines=8> */
[CC--:B-1----:R-:W-:Y:S03]  /*7d90*/  LEA R8, P2, R4.reuse, R204.reuse, 0x2 ;  /* 0x000000cc04087211 */ /* 0x0c2fe600078410ff */
[----:B------:R1:W-:Y:S01]  /*7da0*/  REDG.E.ADD.F32.FTZ.RN.STRONG.GPU desc[UR4][R10.64], R13 ;  /* 0x0000000d0a0079a6 */ /* 0x0003e2000c10f384 */
[-C--:B------:R-:W-:Y:S05]  /*7db0*/  LEA.HI.X.SX32 R9, R4, R205.reuse, 0x2, P2 ;  /* 0x000000cd04097211 */ /* 0x080fea00010f16ff */
[----:B------:R3:W-:Y:S01]  /*7dc0*/  REDG.E.ADD.F32.FTZ.RN.STRONG.GPU desc[UR4][R8.64], R14 ;  /* 0x0000000e080079a6 */ /* 0x0007e2000c10f384 */
[C---:B--2---:R-:W-:Y:S05]  /*7dd0*/  IMAD.IADD R7, R196.reuse, 0x1, R4 ;  /* 0x00000001c4077824 */ /* 0x044fea00078e0204 */
[CC--:B------:R-:W-:Y:S04]  /*7de0*/  LEA R6, P1, R7.reuse, R204.reuse, 0x2 ;  /* 0x000000cc07067211 */ /* 0x0c0fe800078210ff */
[-C--:B------:R-:W-:Y:S05]  /*7df0*/  LEA.HI.X.SX32 R7, R7, R205.reuse, 0x2, P1 ;  /* 0x000000cd07077211 */ /* 0x080fea00008f16ff */
[----:B------:R2:W-:Y:S01]  /*7e00*/  REDG.E.ADD.F32.FTZ.RN.STRONG.GPU desc[UR4][R6.64], R15 ;  /* 0x0000000f060079a6 */ /* 0x0005e2000c10f384 */
[C---:B-1----:R-:W-:Y:S03]  /*7e10*/  IMAD.IADD R10, R196.reuse, 0x1, R5 ;  /* 0x00000001c40a7824 */ /* 0x042fe600078e0205 */
        /* <DEDUP_REMOVED lines=16> */
[----:B------:R-:W-:Y:S04]  /*7f20*/  REDG.E.ADD.F32.FTZ.RN.STRONG.GPU desc[UR4][R12.64], R88 ;  /* 0x000000580c0079a6 */ /* 0x000fe8000c10f384 */
[----:B------:R3:W-:Y:S01]  /*7f30*/  REDG.E.ADD.F32.FTZ.RN.STRONG.GPU desc[UR4][R10.64], R89 ;  /* 0x000000590a0079a6 */ /* 0x0007e2000c10f384 */
[CC--:B-1----:R-:W-:Y:S03]  /*7f40*/  LEA R8, P2, R4.reuse, R204.reuse, 0x2 ;  /* 0x000000cc04087211 */ /* 0x0c2fe600078410ff */
[----:B------:R-:W-:Y:S01]  /*7f50*/  LDSM.16.MT88.4 R84, [R0+0x4000] ;  /* 0x004000000054783b */ /* 0x000fe20000004200 */
[-C--:B------:R-:W-:Y:S05]  /*7f60*/  LEA.HI.X.SX32 R9, R4, R205.reuse, 0x2, P2 ;  /* 0x000000cd04097211 */ /* 0x080fea00010f16ff */
[----:B------:R1:W-:Y:S01]  /*7f70*/  REDG.E.ADD.F32.FTZ.RN.STRONG.GPU desc[UR4][R8.64], R90 ;  /* 0x0000005a080079a6 */ /* 0x0003e2000c10f384 */
[C---:B--2---:R-:W-:Y:S05]  /*7f80*/  IMAD.IADD R7, R196.reuse, 0x1, R4 ;  /* 0x00000001c4077824 */ /* 0x044fea00078e0204 */
[CC--:B------:R-:W-:Y:S01]  /*7f90*/  LEA R6, P1, R7.reuse, R204.reuse, 0x2 ;  /* 0x000000cc07067211 */ /* 0x0c0fe200078210ff */
[C---:B---3--:R-:W-:Y:S03]  /*7fa0*/  IMAD.IADD R10, R196.reuse, 0x1, R5 ;  /* 0x00000001c40a7824 */ /* 0x048fe600078e0205 */
[-C--:B------:R-:W-:Y:S01]  /*7fb0*/  LEA.HI.X.SX32 R7, R7, R205.reuse, 0x2, P1 ;  /* 0x000000cd07077211 */ /* 0x080fe200008f16ff */
[----:B------:R-:W-:Y:S04]  /*7fc0*/  IMAD.IADD R4, R196, 0x1, R10 ;  /* 0x00000001c4047824 */ /* 0x000fe800078e020a */
[----:B------:R2:W-:Y:S01]  /*7fd0*/  REDG.E.ADD.F32.FTZ.RN.STRONG.GPU desc[UR4][R6.64], R91 ;  /* 0x0000005b060079a6 */ /* 0x0005e2000c10f384 */
[CC--:B-1----:R-:W-:Y:S03]  /*7fe0*/  LEA R8, P1, R5.reuse, R204.reuse, 0x2 ;  /* 0x000000cc05087211 */ /* 0x0c2fe600078210ff */
        /* <DEDUP_REMOVED lines=9> */
[CC--:B--2---:R-:W-:Y:S04]  /*8080*/  LEA R6, P2, R10.reuse, R204.reuse, 0x2 ;  /* 0x000000cc0a067211 */ /* 0x0c4fe800078410ff */
[-C--:B------:R-:W-:Y:S02]  /*8090*/  LEA.HI.X.SX32 R7, R10, R205.reuse, 0x2, P2 ;  /* 0x000000cd0a077211 */ /* 0x080fe400010f16ff */
[CC--:B------:R-:W-:Y:S03]  /*80a0*/  LEA R10, P1, R5.reuse, R204.reuse, 0x2 ;  /* 0x000000cc050a7211 */ /* 0x0c0fe600078210ff */
[----:B------:R2:W-:Y:S01]  /*80b0*/  REDG.E.ADD.F32.FTZ.RN.STRONG.GPU desc[UR4][R6.64], R99 ;  /* 0x00000063060079a6 */ /* 0x0005e2000c10f384 */
[-C--:B------:R-:W-:Y:S01]  /*80c0*/  LEA.HI.X.SX32 R11, R5, R205.reuse, 0x2, P1 ;  /* 0x000000cd050b7211 */ /* 0x080fe200008f16ff */
[----:B------:R-:W-:Y:S01]  /*80d0*/  VIADD R5, R197, 0x80 ;  /* 0x00000080c5057836 */ /* 0x000fe20000000000 */
[CC--:B-1----:R-:W-:Y:S01]  /*80e0*/  LEA R8, P2, R4.reuse, R204.reuse, 0x2 ;  /* 0x000000cc04087211 */ /* 0x0c2fe200078410ff */
[----:B------:R-:W-:Y:S03]  /*80f0*/  REDG.E.ADD.F32.FTZ.RN.STRONG.GPU desc[UR4][R12.64], R92 ;  /* 0x0000005c0c0079a6 */ /* 0x000fe6000c10f384 */
[-C--:B------:R-:W-:Y:S01]  /*8100*/  LEA.HI.X.SX32 R9, R4, R205.reuse, 0x2, P2 ;  /* 0x000000cd04097211 */ /* 0x080fe200010f16ff */
[----:B------:R1:W-:Y:S04]  /*8110*/  REDG.E.ADD.F32.FTZ.RN.STRONG.GPU desc[UR4][R10.64], R93 ;  /* 0x0000005d0a0079a6 */ /* 0x0003e8000c10f384 */
[----:B------:R3:W-:Y:S04]  /*8120*/  REDG.E.ADD.F32.FTZ.RN.STRONG.GPU desc[UR4][R8.64], R94 ;  /* 0x0000005e080079a6 */ /* 0x0007e8000c10f384 */
[----:B------:R-:W-:Y:S01]  /*8130*/  LDSM.16.MT88.4 R96, [R0+0x800] ;  /* 0x000800000060783b */ /* 0x000fe20000004200 */
[C---:B--2---:R-:W-:Y:S05]  /*8140*/  IMAD.IADD R7, R196.reuse, 0x1, R4 ;  /* 0x00000001c4077824 */ /* 0x044fea00078e0204 */
[CC--:B------:R-:W-:Y:S04]  /*8150*/  LEA R6, P1, R7.reuse, R204.reuse, 0x2 ;  /* 0x000000cc07067211 */ /* 0x0c0fe800078210ff */
[-C--:B------:R-:W-:Y:S01]  /*8160*/  LEA.HI.X.SX32 R7, R7, R205.reuse, 0x2, P1 ;  /* 0x000000cd07077211 */ /* 0x080fe200008f16ff */
[C---:B-1----:R-:W-:Y:S01]  /*8170*/  IMAD.IADD R10, R196.reuse, 0x1, R5 ;  /* 0x00000001c40a7824 */ /* 0x042fe200078e0205 */
        /* <DEDUP_REMOVED lines=257> */
.L_x_502:
[----:B------:R-:W-:Y:S02]  /*9190*/  UISETP.GT.AND UP0, UPT, UR8, UR19, UPT ;  /* 0x000000130800728c */ /* 0x000fe4000bf04270 */
[----:B------:R-:W-:Y:S04]  /*91a0*/  UIADD3 UR8, UR8, -0x1, URZ ;  /* 0xffffffff08087890 */ /* 0x000fe8000fffe03f */
[----:B------:R-:W-:Y:S11]  /*91b0*/  PLOP3.LUT P0, PT, PT, PT, UP0, 0x80, 0x0 ;  /* 0x000000000000781c */ /* 0x000ff60003f0f008 */
[----:B------:R-:W-:Y:S02]  /*91c0*/  @!UPT UIADD3 URZ, URZ, URZ, URZ ;  /* 0x0000003f3f3ff290 */ /* 0x000fe4000fffe03f */
[----:B------:R-:W-:Y:S05]  /*91d0*/  @P0 BRA `(.L_x_503) ;  /* 0xffffffb400fc0947 */ /* 0x000fea000383ffff */
[----:B------:R-:W-:Y:S01]  /*91e0*/  BAR.SYNC.DEFER_BLOCKING 0x0 ;  /* 0x0000000000007b1d */ /* 0x000fe20000010000 */
[----:B------:R-:W-:-:S05]  /*91f0*/  UISETP.NE.AND UP0, UPT, UR38, -0x1, UPT ;  /* 0xffffffff2600788c */ /* 0x000fca000bf05270 */
[----:B------:R-:W-:Y:S01]  /*9200*/  ULDC UR7, c[0x0][0x38c] ;  /* 0x0000e30000077ab9 */ /* 0x000fe20000000800 */
[----:B------:R-:W-:Y:S01]  /*9210*/  ULDC UR6, c[0x0][0x390] ;  /* 0x0000e40000067ab9 */ /* 0x000fe20000000800 */
[----:B------:R-:W-:Y:S01]  /*9220*/  FMUL.FTZ R86, R66, UR7 ;  /* 0x0000000742567c20 */ /* 0x000fe20008410000 */
[----:B-1----:R-:W-:Y:S01]  /*9230*/  FMUL.FTZ R14, R67, UR7 ;  /* 0x00000007430e7c20 */ /* 0x002fe20008410000 */
        /* <DEDUP_REMOVED lines=199> */
[----:B------:R-:W-:Y:S01]  /*9eb0*/  F2FP.F16.F32.PACK_AB R15, R15, R87 ;  /* 0x000000570f0f723e */ /* 0x000fe200000000ff */
[----:B------:R-:W-:Y:S01]  /*9ec0*/  FMUL.FTZ R76, R76, UR7 ;  /* 0x000000074c4c7c20 */ /* 0x000fe20008410000 */
[----:B------:R-:W-:Y:S01]  /*9ed0*/  STS [R246+0x6400], R195 ;  /* 0x006400c3f6007388 */ /* 0x000fe20000000800 */
[----:B------:R-:W-:Y:S01]  /*9ee0*/  F2FP.F16.F32.PACK_AB R14, R14, R86 ;  /* 0x000000560e0e723e */ /* 0x000fe200000000ff */
[----:B------:R-:W-:Y:S01]  /*9ef0*/  FMUL.FTZ R5, R77, UR7 ;  /* 0x000000074d057c20 */ /* 0x000fe20008410000 */
[----:B------:R-:W-:Y:S01]  /*9f00*/  FMUL.FTZ R78, R78, UR7 ;  /* 0x000000074e4e7c20 */ /* 0x000fe20008410000 */
        /* <DEDUP_REMOVED lines=26> */
[----:B------:R-:W-:Y:S01]  /*a0b0*/  PLOP3.LUT P0, PT, PT, PT, UP0, 0x80, 0x0 ;  /* 0x000000000000781c */ /* 0x000fe20003f0f008 */
        /* <DEDUP_REMOVED lines=44> */
.L_x_504:
        /* <DEDUP_REMOVED lines=19> */
.L_x_505:
[----:B------:R-:W-:Y:S01]  /*a4b0*/  BAR.SYNC.DEFER_BLOCKING 0x0 ;  /* 0x0000000000007b1d */ /* 0x000fe20000010000 */
[----:B------:R-:W-:Y:S01]  /*a4c0*/  USHF.R.S32.HI UR11, URZ, 0x1f, UR8 ;  /* 0x0000001f3f0b7899 */ /* 0x000fe20008011408 */
[----:B-12---:R-:W-:Y:S01]  /*a4d0*/  SHF.R.S32.HI R4, RZ, 0x1f, R11 ;  /* 0x0000001fff047819 */ /* 0x006fe2000001140b */
        /* <DEDUP_REMOVED lines=20> */
[----:B------:R1:W2:Y:S01]  /*a620*/  LDS.128 R48, [R220+0x11000] ;  /* 0x01100000dc307984 */ /* 0x0002a20000000c00 */
        /* <DEDUP_REMOVED lines=34> */
.L_x_507:
[----:B------:R-:W-:Y:S05]  /*a850*/  BSYNC B0 ;  /* 0x0000000000007941 */ /* 0x000fea0003800000 */
.L_x_506:
        /* <DEDUP_REMOVED lines=22> */
.L_x_509:
[----:B------:R-:W-:Y:S05]  /*a9c0*/  BSYNC B0 ;  /* 0x0000000000007941 */ /* 0x000fea0003800000 */
.L_x_508:
        /* <DEDUP_REMOVED lines=38> */
.L_x_511:
[----:B------:R-:W-:Y:S05]  /*ac30*/  BSYNC B0 ;  /* 0x0000000000007941 */ /* 0x000fea0003800000 */
.L_x_510:
        /* <DEDUP_REMOVED lines=21> */
.L_x_484:
[----:B------:R-:W-:Y:S05]  /*ad90*/  BSYNC B1 ;  /* 0x0000000000017941 */ /* 0x000fea0003800000 */
.L_x_470:
        /* <DEDUP_REMOVED lines=8> */
.L_x_512:
[----:B------:R-:W-:Y:S05]  /*ae20*/  EXIT ;  /* 0x000000000000794d */ /* 0x000fea0003800000 */
.L_x_514:
        /* <DEDUP_REMOVED lines=13> */
.L_x_1045:


//--------------------- .text._ZN5flash44flash_bwd_dq_dk_dv_loop_seqk_parallel_kernelI23Flash_bwd_kernel_traitsILi256ELi64ELi64ELi8ELi4ELi2ELi2ELb0ELb1EN7cutlass6half_tE19Flash_kernel_traitsILi256ELi64ELi64ELi8ES3_EELb0ELb1ELb0ELb0ELb0ELb0ELb1EEEvNS_16Flash_bwd_paramsE --------------------------
	.section	.text._ZN5flash44flash_bwd_dq_dk_dv_loop_seqk_parallel_kernelI23Flash_bwd_kernel_traitsILi256ELi64ELi64ELi8ELi4ELi2ELi2ELb0ELb1EN7cutlass6half_tE19Flash_kernel_traitsILi256ELi64ELi64ELi8ES3_EELb0ELb1ELb0ELb0ELb0ELb0ELb1EEEvNS_16Flash_bwd_paramsE,"ax",@progbits
	.align	128
        .global         _ZN5flash44flash_bwd_dq_dk_dv_loop_seqk_parallel_kernelI23Flash_bwd_kernel_traitsILi256ELi64ELi64ELi8ELi4ELi2ELi2ELb0ELb1EN7cutlass6half_tE19Flash_kernel_traitsILi256ELi64ELi64ELi8ES3_EELb0ELb1ELb0ELb0ELb0ELb0ELb1EEEvNS_16Flash_bwd_paramsE
        .type           _ZN5flash44flash_bwd_dq_dk_dv_loop_seqk_parallel_kernelI23Flash_bwd_kernel_traitsILi256ELi64ELi64ELi8ELi4ELi2ELi2ELb0ELb1EN7cutlass6half_tE19Flash_kernel_traitsILi256ELi64ELi64ELi8ES3_EELb0ELb1ELb0ELb0ELb0ELb0ELb1EEEvNS_16Flash_bwd_paramsE,@function
        .size           _ZN5flash44flash_bwd_dq_dk_dv_loop_seqk_parallel_kernelI23Flash_bwd_kernel_traitsILi256ELi64ELi64ELi8ELi4ELi2ELi2ELb0ELb1EN7cutlass6half_tE19Flash_kernel_traitsILi256ELi64ELi64ELi8ES3_EELb0ELb1ELb0ELb0ELb0ELb0ELb1EEEvNS_16Flash_bwd_paramsE,(.L_x_1046 - _ZN5flash44flash_bwd_dq_dk_dv_loop_seqk_parallel_kernelI23Flash_bwd_kernel_traitsILi256ELi64ELi64ELi8ELi4ELi2ELi2ELb0ELb1EN7cutlass6half_tE19Flash_kernel_traitsILi256ELi64ELi64ELi8ES3_EELb0ELb1ELb0ELb0ELb0ELb0ELb1EEEvNS_16Flash_bwd_paramsE)
        .other          _ZN5flash44flash_bwd_dq_dk_dv_loop_seqk_parallel_kernelI23Flash_bwd_kernel_traitsILi256ELi64ELi64ELi8ELi4ELi2ELi2ELb0ELb1EN7cutlass6half_tE19Flash_kernel_traitsILi256ELi64ELi64ELi8ES3_EELb0ELb1ELb0ELb0ELb0ELb0ELb1EEEvNS_16Flash_bwd_paramsE,@"STO_CUDA_ENTRY STV_DEFAULT"
_ZN5flash44flash_bwd_dq_dk_dv_loop_seqk_parallel_kernelI23Flash_bwd_kernel_traitsILi256ELi64ELi64ELi8ELi4ELi2ELi2ELb0ELb1EN7cutlass6half_tE19Flash_kernel_traitsILi256ELi64ELi64ELi8ES3_EELb0ELb1ELb0ELb0ELb0ELb0ELb1EEEvNS_16Flash_bwd_paramsE:
.text._ZN5flash44flash_bwd_dq_dk_dv_loop_seqk_parallel_kernelI23Flash_bwd_kernel_traitsILi256ELi64ELi64ELi8ELi4ELi2ELi2ELb0ELb1EN7cutlass6half_tE19Flash_kernel_traitsILi256ELi64ELi64ELi8ES3_EELb0ELb1ELb0ELb0ELb0ELb0ELb1EEEvNS_16Flash_bwd_paramsE:
        /* <DEDUP_REMOVED lines=166> */
.L_x_559:
        /* <DEDUP_REMOVED lines=73> */
.L_x_515:
        /* <DEDUP_REMOVED lines=73> */
[----:B------:R-:W-:Y:S02]  /*1380*/  UIMAD UR30, UR5, UR29, URZ ;  /* 0x0000001d051e72a4 */ /* 0x000fe4000f8e023f */
[----:B------:R-:W-:Y:S02]  /*1390*/  @UP3 USEL UR19, UR19, UR5, !UP1 ;  /* 0x0000000513133287 */ /* 0x000fe4000c800000 */
[----:B------:R-:W-:Y:S01]  /*13a0*/  IMAD.HI.U32 R5, R5, R6, RZ ;  /* 0x0000000605057227 */ /* 0x000fe200078e00ff */
[----:B------:R-:W-:Y:S02]  /*13b0*/  UIMAD UR21, UR10, UR12, UR21 ;  /* 0x0000000c0a1572a4 */ /* 0x000fe4000f8e0215 */
[----:B------:R-:W-:Y:S01]  /*13c0*/  @!UP3 UIMAD UR12, UR50, UR60, UR56 ;  /* 0x0000003c320cb2a4 */ /* 0x000fe2000f8e0238 */
[----:B------:R-:W-:Y:S01]  /*13d0*/  IMAD.MOV R7, RZ, RZ, -R5 ;  /* 0x000000ffff077224 */ /* 0x000fe200078e0a05 */
[----:B------:R-:W-:Y:S01]  /*13e0*/  @UP3 ULDC UR13, c[0x0][0x2e4] ;  /* 0x0000b900000d3ab9 */ /* 0x000fe20000000800 */
[----:B------:R-:W-:-:S02]  /*13f0*/  UIADD3 UR8, UR8, -0x40, URZ ;  /* 0xffffffc008087890 */ /* 0x000fc4000fffe03f */
[C---:B------:R-:W-:Y:S01]  /*1400*/  IMAD R6, R9.reuse, R7, R6 ;  /* 0x0000000709067224 */ /* 0x040fe200078e0206 */
[----:B------:R-:W-:Y:S02]  /*1410*/  @UP1 UIADD3 UR40, UR17, UR30, URZ ;  /* 0x0000001e11281290 */ /* 0x000fe4000fffe03f */
[----:B------:R-:W-:Y:S02]  /*1420*/  @UP3 UIMAD UR51, UR56, UR13, UR19 ;  /* 0x0000000d383332a4 */ /* 0x000fe4000f8e0213 */
[----:B------:R-:W-:Y:S01]  /*1430*/  ISETP.GT.U32.AND P1, PT, R9, R6, PT ;  /* 0x000000060900720c */ /* 0x000fe20003f24070 */
[----:B------:R-:W-:Y:S02]  /*1440*/  UIMAD.WIDE.U32 UR16, UR10, UR5, URZ ;  /* 0x000000050a1072a5 */ /* 0x000fe4000f8e003f */
[----:B------:R-:W-:Y:S02]  /*1450*/  @!UP3 UIMAD UR51, UR12, UR48, URZ ;  /* 0x000000300c33b2a4 */ /* 0x000fe4000f8e023f */
[----:B------:R-:W-:-:S02]  /*1460*/  USHF.R.S32.HI UR30, URZ, 0x1f, UR8 ;  /* 0x0000001f3f1e7899 */ /* 0x000fc40008011408 */
[----:B------:R-:W-:Y:S02]  /*1470*/  UIADD3 UR12, UP2, UR8, UR47, URZ ;  /* 0x0000002f080c7290 */ /* 0x000fe4000ff5e03f */
[----:B------:R-:W-:Y:S01]  /*1480*/  USEL UR55, UR24, UR16, !UP1 ;  /* 0x0000001018377287 */ /* 0x000fe2000c800000 */
[----:B------:R-:W-:Y:S01]  /*1490*/  ULDC.U8 UR22, c[0x0][0x480] ;  /* 0x0001200000167ab9 */ /* 0x000fe20000000000 */
[----:B------:R-:W-:Y:S02]  /*14a0*/  UIADD3.X UR16, UR30, UR37, URZ, UP2, !UPT ;  /* 0x000000251e107290 */ /* 0x000fe400097fe43f */
[----:B------:R-:W-:Y:S01]  /*14b0*/  @!P1 IMAD.IADD R6, R6, 0x1, -R9 ;  /* 0x0000000106069824 */ /* 0x000fe200078e0a09 */
[----:B------:R-:W-:Y:S01]  /*14c0*/  @!P1 IADD3 R5, R5, 0x1, RZ ;  /* 0x0000000105059810 */ /* 0x000fe20007ffe0ff */
[----:B------:R-:W-:Y:S01]  /*14d0*/  UIMAD UR13, UR11, UR12, URZ ;  /* 0x0000000c0b0d72a4 */ /* 0x000fe2000f8e023f */
[----:B------:R-:W-:Y:S01]  /*14e0*/  PLOP3.LUT P1, PT, PT, PT, UP0, 0x80, 0x0 ;  /* 0x000000000000781c */ /* 0x000fe20003f2f008 */
[----:B------:R-:W-:Y:S01]  /*14f0*/  @UP0 UIADD3 UR32, UR20, UR39, URZ ;  /* 0x0000002714200290 */ /* 0x000fe2000fffe03f */
[----:B------:R-:W-:Y:S01]  /*1500*/  ISETP.GE.U32.AND P0, PT, R6, R9, PT ;  /* 0x000000090600720c */ /* 0x000fe20003f06070 */
[----:B------:R-:W-:Y:S01]  /*1510*/  UISETP.NE.AND UP4, UPT, UR22, URZ, UPT ;  /* 0x0000003f1600728c */ /* 0x000fe2000bf85270 */
[----:B------:R-:W-:Y:S01]  /*1520*/  LOP3.LUT R6, R11, UR56, RZ, 0x3c, !PT ;  /* 0x000000380b067c12 */ /* 0x000fe2000f8e3cff */
[----:B------:R-:W-:Y:S01]  /*1530*/  UIMAD.WIDE.U32 UR36, UR10, UR12, URZ ;  /* 0x0000000c0a2472a5 */ /* 0x000fe2000f8e003f */
[----:B------:R-:W-:-:S02]  /*1540*/  @UP0 ULDC.64 UR22, c[0x0][0x250] ;  /* 0x0000940000160ab9 */ /* 0x000fc40000000a00 */
[----:B------:R-:W-:Y:S01]  /*1550*/  ISETP.GE.AND P2, PT, R6, RZ, PT ;  /* 0x000000ff0600720c */ /* 0x000fe20003f46270 */
[----:B------:R-:W-:Y:S02]  /*1560*/  UIMAD UR19, UR11, UR5, URZ ;  /* 0x000000050b1372a4 */ /* 0x000fe4000f8e023f */
[----:B------:R-:W-:Y:S02]  /*1570*/  UIMAD UR12, UR10, UR16, UR13 ;  /* 0x000000100a0c72a4 */ /* 0x000fe4000f8e020d */
[----:B------:R-:W-:Y:S02]  /*1580*/  @UP0 UIMAD.WIDE.U32 UR10, UR32, UR22, URZ ;  /* 0x00000016200a02a5 */ /* 0x000fe4000f8e003f */
[----:B------:R-:W-:Y:S01]  /*1590*/  @P0 VIADD R5, R5, 0x1 ;  /* 0x0000000105050836 */ /* 0x000fe20000000000 */
[----:B------:R-:W-:Y:S01]  /*15a0*/  UIMAD UR52, UR56, UR61, URZ ;  /* 0x0000003d383472a4 */ /* 0x000fe2000f8e023f */
[----:B------:R-:W-:Y:S01]  /*15b0*/  PLOP3.LUT P0, PT, PT, PT, UP3, 0x80, 0x0 ;  /* 0x000000000000781c */ /* 0x000fe20003f0f038 */
[----:B------:R-:W-:Y:S01]  /*15c0*/  @UP0 UIMAD UR13, UR32, UR23, URZ ;  /* 0x00000017200d02a4 */ /* 0x000fe2000f8e023f */
[----:B------:R-:W-:Y:S01]  /*15d0*/  IMAD.MOV.U32 R18, RZ, RZ, R5 ;  /* 0x000000ffff127224 */ /* 0x000fe200078e0005 */
[----:B------:R-:W-:-:S02]  /*15e0*/  UIADD3 UR47, UR25, UR21, URZ ;  /* 0x00000015192f7290 */ /* 0x000fc4000fffe03f */
[----:B------:R-:W-:Y:S02]  /*15f0*/  @!UP1 UIADD3 UR41, UR43, UR35, URZ ;  /* 0x000000232b299290 */ /* 0x000fe4000fffe03f */
[----:B------:R-:W-:Y:S01]  /*1600*/  USEL UR21, UR34, URZ, UP4 ;  /* 0x0000003f22157287 */ /* 0x000fe2000a000000 */
[----:B------:R-:W-:Y:S01]  /*1610*/  @!P2 IADD3 R18, -R18, RZ, RZ ;  /* 0x000000ff1212a210 */ /* 0x000fe20007ffe1ff */
[----:B------:R-:W-:Y:S01]  /*1620*/  USHF.R.S32.HI UR48, URZ, 0x6, UR31 ;  /* 0x000000063f307899 */ /* 0x000fe2000801141f */
[----:B------:R-:W-:Y:S01]  /*1630*/  @!P3 LOP3.LUT R18, RZ, R11, RZ, 0x33, !PT ;  /* 0x0000000bff12b212 */ /* 0x000fe200078e33ff */
[----:B------:R-:W-:Y:S02]  /*1640*/  @UP1 UIADD3 UR47, UR17, UR19, URZ ;  /* 0x00000013112f1290 */ /* 0x000fe4000fffe03f */
[----:B------:R-:W-:Y:S02]  /*1650*/  USHF.R.S32.HI UR54, URZ, 0x1f, UR52 ;  /* 0x0000001f3f367899 */ /* 0x000fe40008011434 */
[----:B------:R-:W-:-:S02]  /*1660*/  @UP0 UIADD3 UR35, UR11, UR13, URZ ;  /* 0x0000000d0b230290 */ /* 0x000fc4000fffe03f */
[----:B------:R-:W-:Y:S02]  /*1670*/  USEL UR53, UR53, URZ, UP4 ;  /* 0x0000003f35357287 */ /* 0x000fe4000a000000 */
        /* <DEDUP_REMOVED lines=17> */
.L_x_517:
        /* <DEDUP_REMOVED lines=13> */
.L_x_518:
        /* <DEDUP_REMOVED lines=11> */
.L_x_519:
[----:B------:R-:W-:-:S04]  /*1910*/  UIMAD UR5, UR50, UR60, UR56 ;  /* 0x0000003c320572a4 */ /* 0x000fc8000f8e0238 */
[----:B------:R-:W-:-:S12]  /*1920*/  UIMAD UR5, UR5, UR58, URZ ;  /* 0x0000003a050572a4 */ /* 0x000fd8000f8e023f */
.L_x_520:
[----:B------:R-:W1:Y:S01]  /*1930*/  LDC.64 R6, c[0x0][0x420] ;  /* 0x00010800ff067b82 */ /* 0x000e620000000a00 */
[----:B------:R-:W-:Y:S01]  /*1940*/  UIADD3 UR12, -UR9, UR38, UR33 ;  /* 0x00000026090c7290 */ /* 0x000fe2000fffe121 */
[----:B------:R-:W-:Y:S01]  /*1950*/  LEA.HI R10, R10, R12, RZ, 0x5 ;  /* 0x0000000c0a0a7211 */ /* 0x000fe200078f28ff */
[----:B------:R-:W-:Y:S01]  /*1960*/  UIMAD UR11, UR61, UR60, URZ ;  /* 0x0000003c3d0b72a4 */ /* 0x000fe2000f8e023f */
[----:B------:R-:W-:Y:S01]  /*1970*/  SHF.R.S32.HI R229, RZ, 0x1f, R228 ;  /* 0x0000001fffe57819 */ /* 0x000fe200000114e4 */
[----:B------:R-:W-:Y:S01]  /*1980*/  ULDC UR10, c[0x0][0x398] ;  /* 0x0000e600000a7ab9 */ /* 0x000fe20000000800 */
[----:B------:R-:W-:Y:S01]  /*1990*/  LOP3.LUT R11, R10, 0xffffffe0, RZ, 0xc0, !PT ;  /* 0xffffffe00a0b7812 */ /* 0x000fe200078ec0ff */
[----:B------:R-:W-:Y:S01]  /*19a0*/  UIADD3 UR12, UR12, -UR10, URZ ;  /* 0x8000000a0c0c7290 */ /* 0x000fe2000fffe03f */
[----:B------:R-:W-:Y:S01]  /*19b0*/  SHF.R.S32.HI R10, RZ, 0x5, R10 ;  /* 0x00000005ff0a7819 */ /* 0x000fe2000001140a */
[----:B------:R-:W-:Y:S01]  /*19c0*/  USHF.L.U32 UR10, UR11, 0x6, URZ ;  /* 0x000000060b0a7899 */ /* 0x000fe2000800063f */
[----:B------:R-:W-:Y:S01]  /*19d0*/  IADD3 R8, P0, R228, UR16, RZ ;  /* 0x00000010e4087c10 */ /* 0x000fe2000ff1e0ff */
[----:B------:R-:W-:Y:S01]  /*19e0*/  IMAD.IADD R11, R12, 0x1, -R11 ;  /* 0x000000010c0b7824 */ /* 0x000fe200078e0a0b */
[----:B------:R-:W-:Y:S01]  /*19f0*/  USHF.R.S32.HI UR43, URZ, 0x1f, UR56 ;  /* 0x0000001f3f2b7899 */ /* 0x000fe20008011438 */
[----:B------:R-:W-:Y:S01]  /*1a00*/  BSSY B1, `(.L_x_516) ;  /* 0x00008ce000017945 */ /* 0x000fe20003800000 */
[----:B------:R-:W-:Y:S01]  /*1a10*/  UIADD3 UR13, UP2, UP1, UR36, UR10, UR52 ;  /* 0x0000000a240d7290 */ /* 0x000fe2000f95e034 */
[----:B------:R-:W-:Y:S01]  /*1a20*/  IADD3.X R9, R229, UR41, RZ, P0, !PT ;  /* 0x00000029e5097c10 */ /* 0x000fe200087fe4ff */
[----:B------:R-:W-:Y:S01]  /*1a30*/  USHF.R.S32.HI UR10, URZ, 0x1f, UR10 ;  /* 0x0000001f3f0a7899 */ /* 0x000fe2000801140a */
[----:B------:R-:W-:Y:S01]  /*1a40*/  IADD3 R16, P0, R4, UR8, RZ ;  /* 0x0000000804107c10 */ /* 0x000fe2000ff1e0ff */
[----:B------:R-:W-:Y:S01]  /*1a50*/  ULDC.64 UR24, c[0x0][0x428] ;  /* 0x00010a0000187ab9 */ /* 0x000fe20000000a00 */
[----:B------:R-:W-:Y:S01]  /*1a60*/  ULDC.64 UR36, c[0x0][0x400] ;  /* 0x0001000000247ab9 */ /* 0x000fe20000000a00 */
[----:B------:R-:W-:Y:S01]  /*1a70*/  UIADD3.X UR10, UR17, UR10, UR54, UP2, UP1 ;  /* 0x0000000a110a7290 */ /* 0x000fe200097e2436 */
[----:B------:R-:W-:Y:S01]  /*1a80*/  IADD3.X R14, R27, UR30, RZ, P0, !PT ;  /* 0x0000001e1b0e7c10 */ /* 0x000fe200087fe4ff */
[----:B------:R-:W-:Y:S01]  /*1a90*/  USHF.R.S32.HI UR17, URZ, 0x1f, UR12 ;  /* 0x0000001f3f117899 */ /* 0x000fe2000801140c */
[----:B------:R-:W-:Y:S01]  /*1aa0*/  IMAD.U32 R15, RZ, RZ, UR24 ;  /* 0x00000018ff0f7e24 */ /* 0x000fe2000f8e00ff */
[----:B------:R-:W-:Y:S01]  /*1ab0*/  UIMAD UR19, UR43, UR24, URZ ;  /* 0x000000182b1372a4 */ /* 0x000fe2000f8e023f */
[C---:B-1----:R-:W-:Y:S01]  /*1ac0*/  IMAD R5, R6.reuse, UR30, RZ ;  /* 0x0000001e06057c24 */ /* 0x042fe2000f8e02ff */
[----:B------:R-:W-:Y:S01]  /*1ad0*/  ULEA.HI UR17, UR17, UR12, URZ, 0x6 ;  /* 0x0000000c11117291 */ /* 0x000fe2000f8f303f */
[----:B------:R-:W-:Y:S01]  /*1ae0*/  IMAD.WIDE.U32 R8, R6, UR8, R8 ;  /* 0x0000000806087c25 */ /* 0x000fe2000f8e0008 */
[----:B------:R-:W-:Y:S01]  /*1af0*/  UIMAD UR19, UR56, UR25, UR19 ;  /* 0x00000019381372a4 */ /* 0x000fe2000f8e0213 */
[----:B------:R-:W-:Y:S01]  /*1b00*/  IADD3 R242, R228, 0x40, RZ ;  /* 0x00000040e4f27810 */ /* 0x000fe20007ffe0ff */
[----:B------:R-:W-:Y:S01]  /*1b10*/  USHF.R.S32.HI UR17, URZ, 0x6, UR17 ;  /* 0x000000063f117899 */ /* 0x000fe20008011411 */
[----:B------:R-:W-:Y:S01]  /*1b20*/  IMAD R12, R7, UR8, R5 ;  /* 0x00000008070c7c24 */ /* 0x000fe2000f8e0205 */
[----:B------:R-:W-:Y:S01]  /*1b30*/  ULDC.64 UR26, c[0x0][0x258] ;  /* 0x00009600001a7ab9 */ /* 0x000fe20000000a00 */
[----:B------:R-:W-:Y:S01]  /*1b40*/  IMAD R5, R10, UR11, R11 ;  /* 0x0000000b0a057c24 */ /* 0x000fe2000f8e020b */
[----:B------:R-:W-:Y:S01]  /*1b50*/  UIADD3 UR11, UP2, UP1, UR21, UR13, UR55 ;  /* 0x0000000d150b7290 */ /* 0x000fe2000f95e037 */
[----:B------:R-:W-:Y:S01]  /*1b60*/  IMAD.IADD R9, R9, 0x1, R12 ;  /* 0x0000000109097824 */ /* 0x000fe200078e020c */
[----:B------:R-:W-:Y:S01]  /*1b70*/  UIADD3 UR42, UR8, UR5, URZ ;  /* 0x00000005082a7290 */ /* 0x000fe2000fffe03f */
[----:B------:R-:W-:Y:S01]  /*1b80*/  IMAD R11, R14, UR28, RZ ;  /* 0x0000001c0e0b7c24 */ /* 0x000fe2000f8e02ff */
[----:B------:R-:W-:Y:S01]  /*1b90*/  UIADD3.X UR10, UR53, UR10, UR47, UP2, UP1 ;  /* 0x0000000a350a7290 */ /* 0x000fe200097e242f */
[----:B------:R-:W-:Y:S01]  /*1ba0*/  IMAD.WIDE.U32 R12, R16, UR28, R228 ;  /* 0x0000001c100c7c25 */ /* 0x000fe2000f8e00e4 */
[----:B------:R-:W-:Y:S01]  /*1bb0*/  UISETP.LT.AND UP1, UPT, URZ, UR17, UPT ;  /* 0x000000113f00728c */ /* 0x000fe2000bf21270 */
[----:B------:R-:W-:Y:S01]  /*1bc0*/  IADD3 R10, P0, R5, UR11, RZ ;  /* 0x0000000b050a7c10 */ /* 0x000fe2000ff1e0ff */
[----:B------:R-:W-:Y:S01]  /*1bd0*/  UIMAD UR21, UR43, UR26, URZ ;  /* 0x0000001a2b1572a4 */ /* 0x000fe2000f8e023f */
[----:B------:R-:W-:Y:S01]  /*1be0*/  IMAD.WIDE.U32 R8, R15, UR56, R8 ;  /* 0x000000380f087c25 */ /* 0x000fe2000f8e0008 */
[----:B------:R-:W-:Y:S01]  /*1bf0*/  USEL UR17, URZ, UR17, !UP1 ;  /* 0x000000113f117287 */ /* 0x000fe2000c800000 */
[----:B------:R-:W-:Y:S01]  /*1c00*/  LEA.HI.X.SX32 R5, R5, UR10, 0x1, P0 ;  /* 0x0000000a05057c11 */ /* 0x000fe200080f0eff */
[----:B------:R-:W-:Y:S01]  /*1c10*/  ULDC.64 UR60, c[0x0][0x478] ;  /* 0x00011e00003c7ab9 */ /* 0x000fe20000000a00 */
        /* <DEDUP_REMOVED lines=10> */
[-C--:B------:R-:W-:Y:S01]  /*1cc0*/  IMAD R5, R27, R6.reuse, RZ ;  /* 0x000000061b057224 */ /* 0x080fe200078e02ff */
[----:B------:R-:W-:Y:S01]  /*1cd0*/  IADD3.X R13, R13, UR40, R20, P2, !PT ;  /* 0x000000280d0d7c10 */ /* 0x000fe200097fe414 */
[----:B------:R-:W-:Y:S01]  /*1ce0*/  ULDC.64 UR44, c[0x0][0x2b0] ;  /* 0x0000ac00002c7ab9 */ /* 0x000fe20000000a00 */
[----:B------:R-:W-:Y:S01]  /*1cf0*/  UIMAD.WIDE UR10, UR42, 0x4, UR60 ;  /* 0x000000042a0a78a5 */ /* 0x000fe2000f8e023c */
[----:B------:R-:W-:Y:S01]  /*1d00*/  IMAD.WIDE.U32 R10, R4, R6, R10 ;  /* 0x00000006040a7225 */ /* 0x000fe200078e000a */
[----:B------:R-:W-:-:S02]  /*1d10*/  UIMAD UR21, UR56, UR27, UR21 ;  /* 0x0000001b381572a4 */ /* 0x000fc4000f8e0215 */
[----:B------:R-:W-:Y:S01]  /*1d20*/  UIMAD.WIDE UR36, UR36, 0x4, UR44 ;  /* 0x00000004242478a5 */ /* 0x000fe2000f8e022c */
[----:B------:R-:W-:Y:S01]  /*1d30*/  IMAD.WIDE.U32 R12, R19, UR56, R12 ;  /* 0x00000038130c7c25 */ /* 0x000fe2000f8e000c */
[----:B------:R-:W-:Y:S01]  /*1d40*/  ULDC.64 UR26, c[0x0][0x210] ;  /* 0x00008400001a7ab9 */ /* 0x000fe20000000a00 */
[----:B------:R-:W-:Y:S01]  /*1d50*/  ULDC.64 UR24, c[0x0][0x3e0] ;  /* 0x0000f80000187ab9 */ /* 0x000fe20000000a00 */
[----:B------:R-:W-:Y:S01]  /*1d60*/  UMOV UR13, UR10 ;  /* 0x0000000a000d7c82 */ /* 0x000fe20008000000 */
[----:B------:R-:W-:Y:S01]  /*1d70*/  IMAD R5, R4, R7, R5 ;  /* 0x0000000704057224 */ /* 0x000fe200078e0205 */
[----:B------:R-:W-:Y:S01]  /*1d80*/  LEA R230, P3, R12, UR26, 0x1 ;  /* 0x0000001a0ce67c11 */ /* 0x000fe2000f8608ff */
[----:B------:R-:W-:Y:S01]  /*1d90*/  UMOV UR12, UR11 ;  /* 0x0000000b000c7c82 */ /* 0x000fe20008000000 */
[----:B------:R-:W-:Y:S01]  /*1da0*/  LEA R231, P2, R10, UR24, 0x1 ;  /* 0x000000180ae77c11 */ /* 0x000fe2000f8408ff */
[----:B------:R-:W-:Y:S01]  /*1db0*/  IMAD.IADD R17, R11, 0x1, R5 ;  /* 0x000000010b117824 */ /* 0x000fe200078e0205 */
[----:B------:R-:W-:Y:S01]  /*1dc0*/  IADD3 R21, R13, UR21, RZ ;  /* 0x000000150d157c10 */ /* 0x000fe2000fffe0ff */
[----:B------:R-:W-:Y:S01]  /*1dd0*/  UIADD3 UR5, UR48, -0x1, URZ ;  /* 0xffffffff30057890 */ /* 0x000fe2000fffe03f */
[C---:B------:R-:W-:Y:S01]  /*1de0*/  VIADD R243, R228.reuse, 0x80 ;  /* 0x00000080e4f37836 */ /* 0x040fe20000000000 */
[----:B------:R-:W-:Y:S01]  /*1df0*/  UMOV UR11, UR36 ;  /* 0x00000024000b7c82 */ /* 0x000fe20008000000 */
[----:B------:R-:W-:Y:S01]  /*1e00*/  UMOV UR10, UR37 ;  /* 0x00000025000a7c82 */ /* 0x000fe20008000000 */
[----:B------:R-:W-:Y:S01]  /*1e10*/  VIADD R244, R228, 0xc0 ;  /* 0x000000c0e4f47836 */ /* 0x000fe20000000000 */
        /* <DEDUP_REMOVED lines=22> */
.L_x_522:
        /* <DEDUP_REMOVED lines=20> */
.L_x_523:
        /* <DEDUP_REMOVED lines=38> */
.L_x_525:
[----:B------:R-:W-:Y:S05]  /*2320*/  BSYNC B0 ;  /* 0x0000000000007941 */ /* 0x000fea0003800000 */
.L_x_524:
        /* <DEDUP_REMOVED lines=21> */
.L_x_527:
[----:B------:R-:W-:Y:S05]  /*2480*/  BSYNC B0 ;  /* 0x0000000000007941 */ /* 0x000fea0003800000 */
.L_x_526:
        /* <DEDUP_REMOVED lines=34> */
.L_x_529:
[----:B------:R-:W-:Y:S05]  /*26b0*/  BSYNC B0 ;  /* 0x0000000000007941 */ /* 0x000fea0003800000 */
.L_x_528:
        /* <DEDUP_REMOVED lines=23> */
.L_x_521:
        /* <DEDUP_REMOVED lines=53> */
.L_x_532:
[----:B------:R-:W-:Y:S05]  /*2b80*/  BSYNC B0 ;  /* 0x0000000000007941 */ /* 0x000fea0003800000 */
.L_x_531:
        /* <DEDUP_REMOVED lines=45> */
.L_x_534:
[----:B------:R-:W-:Y:S05]  /*2e60*/  BSYNC B0 ;  /* 0x0000000000007941 */ /* 0x000fea0003800000 */
.L_x_533:
        /* <DEDUP_REMOVED lines=44> */
.L_x_536:
[----:B------:R-:W-:Y:S05]  /*3130*/  BSYNC B0 ;  /* 0x0000000000007941 */ /* 0x000fea0003800000 */
.L_x_535:
        /* <DEDUP_REMOVED lines=47> */
.L_x_538:
[----:B------:R-:W-:Y:S05]  /*3430*/  BSYNC B0 ;  /* 0x0000000000007941 */ /* 0x000fea0003800000 */
.L_x_537:
        /* <DEDUP_REMOVED lines=69> */
.L_x_540:
[----:B------:R-:W-:Y:S05]  /*3890*/  BSYNC B0 ;  /* 0x0000000000007941 */ /* 0x000fea0003800000 */
.L_x_539:
        /* <DEDUP_REMOVED lines=59> */
.L_x_542:
[----:B------:R-:W-:Y:S05]  /*3c50*/  BSYNC B0 ;  /* 0x0000000000007941 */ /* 0x000fea0003800000 */
.L_x_541:
        /* <DEDUP_REMOVED lines=71> */
.L_x_544:
[----:B------:R-:W-:Y:S05]  /*40d0*/  BSYNC B0 ;  /* 0x0000000000007941 */ /* 0x000fea0003800000 */
.L_x_543:
        /* <DEDUP_REMOVED lines=57> */
.L_x_546:
[----:B------:R-:W-:Y:S05]  /*4470*/  BSYNC B0 ;  /* 0x0000000000007941 */ /* 0x000fea0003800000 */
.L_x_545:
        /* <DEDUP_REMOVED lines=74> */
[----:B------:R-:W-:Y:S01]  /*4920*/  ULDC UR22, c[0x0][0x2dc] ;  /* 0x0000b70000167ab9 */ /* 0x000fe20000000800 */
[----:B------:R-:W-:Y:S01]  /*4930*/  UIADD3 UR21, UR21, -UR9, URZ ;  /* 0x8000000915157290 */ /* 0x000fe2000fffe03f */
[----:B------:R1:W5:Y:S01]  /*4940*/  @!P5 LDG.E R239, desc[UR6][R16.64+0x20] ;  /* 0x0000200610efd981 */ /* 0x000362000c1e1900 */
[----:B------:R-:W-:Y:S01]  /*4950*/  ULDC UR8, c[0x0][0x39c] ;  /* 0x0000e70000087ab9 */ /* 0x000fe20000000800 */
[----:B------:R-:W-:-:S02]  /*4960*/  ULDC UR15, c[0x0][0x2ec] ;  /* 0x0000bb00000f7ab9 */ /* 0x000fc40000000800 */
[----:B--2---:R-:W0:Y:S07]  /*4970*/  LDGDEPBAR ;  /* 0x00000000000079af */ /* 0x004e2e0000000000 */
.L_x_549:
[----:B------:R-:W0:Y:S01]  /*4980*/  LDGDEPBAR ;  /* 0x00000000000079af */ /* 0x000e220000000000 */
[----:B------:R-:W-:Y:S01]  /*4990*/  USHF.L.U32 UR14, UR5, 0x6, URZ ;  /* 0x00000006050e7899 */ /* 0x000fe2000800063f */
[----:B-----5:R-:W-:Y:S01]  /*49a0*/  FSETP.NEU.FTZ.AND P1, PT, R238, -INF , PT ;  /* 0xff800000ee00780b */ /* 0x020fe20003f3d000 */
[----:B------:R-:W-:Y:S02]  /*49b0*/  USHF.L.U32 UR16, UR18, 0x6, URZ ;  /* 0x0000000612107899 */ /* 0x000fe4000800063f */
[----:B------:R-:W-:Y:S02]  /*49c0*/  UISETP.GE.AND UP0, UPT, UR14, UR21, UPT ;  /* 0x000000150e00728c */ /* 0x000fe4000bf06270 */
[----:B------:R-:W-:Y:S04]  /*49d0*/  UIADD3 UR16, UR16, 0x40, URZ ;  /* 0x0000004010107890 */ /* 0x000fe8000fffe03f */
[----:B------:R-:W-:Y:S06]  /*49e0*/  UISETP.LT.AND UP0, UPT, UR16, UR9, UP0 ;  /* 0x000000091000728c */ /* 0x000fec0008701270 */
[----:B------:R-:W-:Y:S01]  /*49f0*/  PLOP3.LUT P0, PT, PT, PT, UP0, 0x80, 0x0 ;  /* 0x000000000000781c */ /* 0x000fe20003f0f008 */
[----:B------:R-:W-:Y:S01]  /*4a00*/  UISETP.GT.AND UP0, UPT, UR5, UR17, UPT ;  /* 0x000000110500728c */ /* 0x000fe2000bf04270 */
[----:B------:R-:W-:Y:S04]  /*4a10*/  DEPBAR.LE SB0, 0x0 ;  /* 0x000080000000791a */ /* 0x000fe80000000000 */
[----:B------:R-:W-:Y:S06]  /*4a20*/  BAR.SYNC.DEFER_BLOCKING 0x0 ;  /* 0x0000000000007b1d */ /* 0x000fec0000010000 */
[----:B-1----:R-:W-:Y:S05]  /*4a30*/  LDSM.16.M88.4 R16, [R214] ;  /* 0x00000000d610783b */ /* 0x002fea0000000200 */
[----:B------:R-:W1:Y:S05]  /*4a40*/  LDSM.16.M88.4 R8, [R3+UR4+0x10000] ;  /* 0x010000040308783b */ /* 0x000e6a0008000200 */
[----:B------:R-:W2:Y:S05]  /*4a50*/  LDSM.16.M88.4 R84, [R3+UR4+0x10800] ;  /* 0x010800040354783b */ /* 0x000eaa0008000200 */
[----:B------:R-:W-:Y:S05]  /*4a60*/  LDSM.16.M88.4 R88, [R216] ;  /* 0x00000000d858783b */ /* 0x000fea0000000200 */
[----:B------:R-:W3:Y:S05]  /*4a70*/  LDSM.16.M88.4 R92, [R2] ;  /* 0x00000000025c783b */ /* 0x000eea0000000200 */
[----:B------:R-:W4:Y:S05]  /*4a80*/  LDSM.16.M88.4 R96, [R2+0x800] ;  /* 0x000800000260783b */ /* 0x000f2a0000000200 */
[----:B------:R-:W-:Y:S05]  /*4a90*/  LDSM.16.M88.4 R100, [R219] ;  /* 0x00000000db64783b */ /* 0x000fea0000000200 */
[----:B------:R-:W4:Y:S05]  /*4aa0*/  LDSM.16.M88.4 R104, [R213] ;  /* 0x00000000d568783b */ /* 0x000f2a0000000200 */
[----:B------:R-:W-:Y:S01]  /*4ab0*/  LDSM.16.M88.4 R108, [R218] ;  /* 0x00000000da6c783b */ /* 0x000fe20000000200 */
[C---:B-1----:R-:W-:Y:S04]  /*4ac0*/  HMMA.16816.F32 R4, R16.reuse, R8, RZ ;  /* 0x000000081004723c */ /* 0x042fe800000018ff */
[----:B------:R-:W-:Y:S02]  /*4ad0*/  LDSM.16.M88.4 R112, [R212] ;  /* 0x00000000d470783b */ /* 0x000fe40000000200 */
        /* <DEDUP_REMOVED lines=9> */
[----:B------:R-:W2:Y:S05]  /*4b70*/  LDSM.16.M88.4 R88, [R212+0x800] ;  /* 0x00080000d458783b */ /* 0x000eaa0000000200 */
[C---:B------:R-:W-:Y:S01]  /*4b80*/  HMMA.16816.F32 R4, R100.reuse, R104, R4 ;  /* 0x000000686404723c */ /* 0x040fe20000001804 */
[----:B------:R-:W3:Y:S05]  /*4b90*/  LDSM.16.M88.4 R96, [R3+UR4+0x12000] ;  /* 0x012000040360783b */ /* 0x000eea0008000200 */
[C---:B------:R-:W-:Y:S01]  /*4ba0*/  HMMA.16816.F32 R8, R100.reuse, R106, R8 ;  /* 0x0000006a6408723c */ /* 0x040fe20000001808 */
[----:B------:R-:W-:Y:S05]  /*4bb0*/  LDSM.16.M88.4 R104, [R2+0x2000] ;  /* 0x002000000268783b */ /* 0x000fea0000000200 */
[C---:B-1----:R-:W-:Y:S06]  /*4bc0*/  HMMA.16816.F32 R12, R100.reuse, R84, R12 ;  /* 0x00000054640c723c */ /* 0x042fec000000180c */
[----:B------:R-:W-:Y:S01]  /*4bd0*/  HMMA.16816.F32 R16, R100, R86, R16 ;  /* 0x000000566410723c */ /* 0x000fe20000001810 */
[----:B------:R-:W1:Y:S05]  /*4be0*/  LDSM.16.M88.4 R84, [R3+UR4+0x12800] ;  /* 0x012800040354783b */ /* 0x000e6a0008000200 */
[C---:B------:R-:W-:Y:S01]  /*4bf0*/  HMMA.16816.F32 R4, R108.reuse, R112, R4 ;  /* 0x000000706c04723c */ /* 0x040fe20000001804 */
[----:B------:R-:W4:Y:S05]  /*4c00*/  LDSM.16.M88.4 R100, [R216+0x2000] ;  /* 0x00200000d864783b */ /* 0x000f2a0000000200 */
[C---:B------:R-:W-:Y:S01]  /*4c10*/  HMMA.16816.F32 R8, R108.reuse, R114, R8 ;  /* 0x000000726c08723c */ /* 0x040fe20000001808 */
[----:B------:R-:W-:Y:S05]  /*4c20*/  LDSM.16.M88.4 R112, [R213+0x2000] ;  /* 0x00200000d570783b */ /* 0x000fea0000000200 */
[C---:B--2---:R-:W-:Y:S06]  /*4c30*/  HMMA.16816.F32 R12, R108.reuse, R88, R12 ;  /* 0x000000586c0c723c */ /* 0x044fec000000180c */
[----:B------:R-:W-:Y:S01]  /*4c40*/  HMMA.16816.F32 R16, R108, R90, R16 ;  /* 0x0000005a6c10723c */ /* 0x000fe20000001810 */
[----:B------:R-:W2:Y:S05]  /*4c50*/  LDSM.16.M88.4 R88, [R2+0x2800] ;  /* 0x002800000258783b */ /* 0x000eaa0000000200 */
[C---:B---3--:R-:W-:Y:S01]  /*4c60*/  HMMA.16816.F32 R4, R92.reuse, R96, R4 ;  /* 0x000000605c04723c */ /* 0x048fe20000001804 */
[----:B------:R-:W3:Y:S05]  /*4c70*/  LDSM.16.M88.4 R108, [R219+0x2000] ;  /* 0x00200000db6c783b */ /* 0x000eea0000000200 */
[C---:B------:R-:W-:Y:S01]  /*4c80*/  HMMA.16816.F32 R8, R92.reuse, R98, R8 ;  /* 0x000000625c08723c */ /* 0x040fe20000001808 */
[----:B------:R-:W-:Y:S05]  /*4c90*/  LDSM.16.M88.4 R96, [R212+0x2000] ;  /* 0x00200000d460783b */ /* 0x000fea0000000200 */
[C---:B-1----:R-:W-:Y:S06]  /*4ca0*/  HMMA.16816.F32 R12, R92.reuse, R84, R12 ;  /* 0x000000545c0c723c */ /* 0x042fec000000180c */
[----:B------:R-:W-:Y:S01]  /*4cb0*/  HMMA.16816.F32 R16, R92, R86, R16 ;  /* 0x000000565c10723c */ /* 0x000fe20000001810 */
[----:B------:R-:W1:Y:S05]  /*4cc0*/  LDSM.16.M88.4 R84, [R213+0x2800] ;  /* 0x00280000d554783b */ /* 0x000e6a0000000200 */
[C---:B----4-:R-:W-:Y:S01]  /*4cd0*/  HMMA.16816.F32 R4, R100.reuse, R104, R4 ;  /* 0x000000686404723c */ /* 0x050fe20000001804 */
[----:B------:R-:W4:Y:S05]  /*4ce0*/  LDSM.16.M88.4 R92, [R218+0x2000] ;  /* 0x00200000da5c783b */ /* 0x000f2a0000000200 */
[C---:B------:R-:W-:Y:S01]  /*4cf0*/  HMMA.16816.F32 R8, R100.reuse, R106, R8 ;  /* 0x0000006a6408723c */ /* 0x040fe20000001808 */
[----:B------:R-:W-:Y:S05]  /*4d00*/  LDSM.16.M88.4 R104, [R3+UR4+0x14000] ;  /* 0x014000040368783b */ /* 0x000fea0008000200 */
        /* <DEDUP_REMOVED lines=9> */
[----:B------:R-:W1:Y:S05]  /*4da0*/  LDSM.16.M88.4 R84, [R3+UR4+0x14800] ;  /* 0x014800040354783b */ /* 0x000e6a0008000200 */
[C---:B----4-:R-:W-:Y:S01]  /*4db0*/  HMMA.16816.F32 R4, R92.reuse, R96, R4 ;  /* 0x000000605c04723c */ /* 0x050fe20000001804 */
        /* <DEDUP_REMOVED lines=43> */
[C---:B------:R-:W-:Y:S06]  /*5070*/  HMMA.16816.F32 R8, R92.reuse, R98, R8 ;  /* 0x000000625c08723c */ /* 0x040fec0000001808 */
[C---:B--2---:R-:W-:Y:S06]  /*5080*/  HMMA.16816.F32 R12, R92.reuse, R88, R12 ;  /* 0x000000585c0c723c */ /* 0x044fec000000180c */
[----:B------:R-:W-:Y:S06]  /*5090*/  HMMA.16816.F32 R16, R92, R90, R16 ;  /* 0x0000005a5c10723c */ /* 0x000fec0000001810 */
[C---:B---3--:R-:W-:Y:S06]  /*50a0*/  HMMA.16816.F32 R4, R100.reuse, R104, R4 ;  /* 0x000000686404723c */ /* 0x048fec0000001804 */
[C---:B------:R-:W-:Y:S06]  /*50b0*/  HMMA.16816.F32 R8, R100.reuse, R106, R8 ;  /* 0x0000006a6408723c */ /* 0x040fec0000001808 */
[C---:B-1----:R-:W-:Y:S06]  /*50c0*/  HMMA.16816.F32 R12, R100.reuse, R84, R12 ;  /* 0x00000054640c723c */ /* 0x042fec000000180c */
[----:B------:R-:W-:Y:S01]  /*50d0*/  HMMA.16816.F32 R16, R100, R86, R16 ;  /* 0x000000566410723c */ /* 0x000fe20000001810 */
[----:B------:R-:W1:Y:S05]  /*50e0*/  LDSM.16.M88.4 R84, [R212+0x6800] ;  /* 0x00680000d454783b */ /* 0x000e6a0000000200 */
[C---:B----4-:R-:W-:Y:S06]  /*50f0*/  HMMA.16816.F32 R4, R108.reuse, R112, R4 ;  /* 0x000000706c04723c */ /* 0x050fec0000001804 */
[C---:B------:R-:W-:Y:S11]  /*5100*/  HMMA.16816.F32 R8, R108.reuse, R114, R8 ;  /* 0x000000726c08723c */ /* 0x040ff60000001808 */
        /* <DEDUP_REMOVED lines=9> */
[----:B------:R-:W-:Y:S01]  /*51a0*/  FMUL.FTZ R9, R9, UR8 ;  /* 0x0000000809097c20 */ /* 0x000fe20008410000 */
[C---:B-1----:R-:W-:Y:S04]  /*51b0*/  HMMA.16816.F32 R12, R108.reuse, R84, R12 ;  /* 0x000000546c0c723c */ /* 0x042fe8000000180c */
[----:B------:R1:W3:Y:S02]  /*51c0*/  MUFU.TANH R122, R4 ;  /* 0x00000004007a7308 */ /* 0x0002e40000002400 */
[----:B------:R-:W-:Y:S08]  /*51d0*/  HMMA.16816.F32 R16, R108, R86, R16 ;  /* 0x000000566c10723c */ /* 0x000ff00000001810 */
[----:B------:R4:W-:Y:S03]  /*51e0*/  MUFU.TANH R120, R8 ;  /* 0x0000000800787308 */ /* 0x0009e60000002400 */
[----:B--2---:R-:W-:Y:S07]  /*51f0*/  @!P0 IADD3 R7, R247, UR14, RZ ;  /* 0x0000000ef7078c10 */ /* 0x004fee000fffe0ff */
[----:B------:R2:W-:Y:S01]  /*5200*/  MUFU.TANH R131, R6 ;  /* 0x0000000600837308 */ /* 0x0005e20000002400 */
[----:B-1----:R-:W-:Y:S04]  /*5210*/  MOV R4, UR18 ;  /* 0x0000001200047c02 */ /* 0x002fe80008000f00 */
[----:B------:R-:W-:Y:S01]  /*5220*/  @!P0 LEA R4, R4, R249, 0x6 ;  /* 0x000000f904048211 */ /* 0x000fe200078e30ff */
[----:B------:R-:W-:Y:S04]  /*5230*/  FMUL.FTZ R12, R12, UR8 ;  /* 0x000000080c0c7c20 */ /* 0x000fe80008410000 */
[----:B------:R3:W1:Y:S01]  /*5240*/  MUFU.TANH R121, R5 ;  /* 0x0000000500797308 */ /* 0x0006620000002400 */
[----:B----4-:R-:W-:Y:S01]  /*5250*/  @!P0 VIMNMX R8, R7, UR9, PT ;  /* 0x0000000907088c48 */ /* 0x010fe2000bfe0100 */
[----:B------:R-:W-:Y:S01]  /*5260*/  FMUL.FTZ R13, R13, UR8 ;  /* 0x000000080d0d7c20 */ /* 0x000fe20008410000 */
[----:B------:R-:W-:Y:S01]  /*5270*/  @!P0 VIADDMNMX R7, R7, R252, UR9, PT ;  /* 0x0000000907078e46 */ /* 0x000fe2000b8001fc */
[----:B------:R-:W-:Y:S01]  /*5280*/  FMUL.FTZ R14, R14, UR8 ;  /* 0x000000080e0e7c20 */ /* 0x000fe20008410000 */
[----:B------:R-:W-:Y:S01]  /*5290*/  @!P0 ISETP.GE.AND P2, PT, R4, R8, PT ;  /* 0x000000080400820c */ /* 0x000fe20003f46270 */
[----:B------:R-:W-:Y:S01]  /*52a0*/  FMUL.FTZ R15, R15, UR8 ;  /* 0x000000080f0f7c20 */ /* 0x000fe20008410000 */
[----:B------:R-:W-:Y:S03]  /*52b0*/  FMUL.FTZ R16, R16, UR8 ;  /* 0x0000000810107c20 */ /* 0x000fe60008410000 */
[----:B------:R4:W-:Y:S01]  /*52c0*/  MUFU.TANH R129, R11 ;  /* 0x0000000b00817308 */ /* 0x0009e20000002400 */
[----:B--2---:R-:W-:Y:S01]  /*52d0*/  FMUL.FTZ R6, R238, 1.4426950216293334961 ;  /* 0x3fb8aa3bee067820 */ /* 0x004fe20000410000 */
[----:B------:R-:W-:Y:S01]  /*52e0*/  FMUL.FTZ R17, R17, UR8 ;  /* 0x0000000811117c20 */ /* 0x000fe20008410000 */
[----:B------:R-:W-:Y:S01]  /*52f0*/  FMUL.FTZ R18, R18, UR8 ;  /* 0x0000000812127c20 */ /* 0x000fe20008410000 */
[----:B------:R-:W-:Y:S02]  /*5300*/  FMUL.FTZ R19, R19, UR8 ;  /* 0x0000000813137c20 */ /* 0x000fe40008410000 */
[----:B------:R-:W-:Y:S04]  /*5310*/  FSEL R6, R6, RZ, P1 ;  /* 0x000000ff06067208 */ /* 0x000fe80000800000 */
[----:B------:R1:W-:Y:S01]  /*5320*/  MUFU.TANH R130, R10 ;  /* 0x0000000a00827308 */ /* 0x0003e20000002400 */
[----:B---3--:R-:W-:Y:S02]  /*5330*/  MOV R5, R122 ;  /* 0x0000007a00057202 */ /* 0x008fe40000000f00 */
[----:B------:R-:W-:Y:S02]  /*5340*/  @!P0 FSEL R5, R122, -INF , !P2 ;  /* 0xff8000007a058808 */ /* 0x000fe40005000000 */
[----:B------:R-:W-:Y:S03]  /*5350*/  FSETP.NEU.FTZ.AND P1, PT, R239, -INF , PT ;  /* 0xff800000ef00780b */ /* 0x000fe60003f3d000 */
[--C-:B------:R-:W-:Y:S02]  /*5360*/  FFMA.FTZ R5, R5, UR15, -R6.reuse ;  /* 0x0000000f05057c23 */ /* 0x100fe40008010806 */
[----:B------:R2:W3:Y:S01]  /*5370*/  MUFU.TANH R119, R9 ;  /* 0x0000000900777308 */ /* 0x0004e20000002400 */
[C---:B----4-:R-:W-:Y:S04]  /*5380*/  @!P0 IADD3 R11, R4.reuse, 0x1, RZ ;  /* 0x00000001040b8810 */ /* 0x050fe80007ffe0ff */
[----:B------:R-:W-:Y:S05]  /*5390*/  @!P0 ISETP.GE.AND P2, PT, R11, R8, PT ;  /* 0x000000080b00820c */ /* 0x000fea0003f46270 */
[----:B------:R4:W-:Y:S01]  /*53a0*/  MUFU.EX2 R203, R5 ;  /* 0x0000000500cb7308 */ /* 0x0009e20000000800 */
[----:B-1----:R-:W-:Y:S02]  /*53b0*/  MOV R10, R121 ;  /* 0x00000079000a7202 */ /* 0x002fe40000000f00 */
[----:B------:R-:W-:Y:S02]  /*53c0*/  @!P0 FSEL R10, R121, -INF , !P2 ;  /* 0xff800000790a8808 */ /* 0x000fe40005000000 */
[----:B------:R-:W-:Y:S03]  /*53d0*/  @!P0 ISETP.GE.AND P2, PT, R4, R7, PT ;  /* 0x000000070400820c */ /* 0x000fe60003f46270 */
[--C-:B------:R-:W-:Y:S01]  /*53e0*/  FFMA.FTZ R10, R10, UR15, -R6.reuse ;  /* 0x0000000f0a0a7c23 */ /* 0x100fe20008010806 */
[----:B--2---:R-:W-:Y:S01]  /*53f0*/  MOV R9, R131 ;  /* 0x0000008300097202 */ /* 0x004fe20000000f00 */
[----:B------:R-:W1:Y:S01]  /*5400*/  MUFU.TANH R123, R12 ;  /* 0x0000000c007b7308 */ /* 0x000e620000002400 */
[----:B------:R-:W-:Y:S01]  /*5410*/  @!P0 FSEL R9, R131, -INF , !P2 ;  /* 0xff80000083098808 */ /* 0x000fe20005000000 */
[----:B----4-:R-:W-:Y:S08]  /*5420*/  FMUL.FTZ R5, R239, 1.4426950216293334961 ;  /* 0x3fb8aa3bef057820 */ /* 0x010ff00000410000 */
[----:B------:R2:W-:Y:S01]  /*5430*/  MUFU.EX2 R201, R10 ;  /* 0x0000000a00c97308 */ /* 0x0005e20000000800 */
[----:B------:R-:W-:Y:S02]  /*5440*/  FSEL R5, R5, RZ, P1 ;  /* 0x000000ff05057208 */ /* 0x000fe40000800000 */
[----:B------:R-:W-:Y:S07]  /*5450*/  @!P0 ISETP.GE.AND P1, PT, R11, R7, PT ;  /* 0x000000070b00820c */ /* 0x000fee0003f26270 */
[----:B------:R-:W4:Y:S01]  /*5460*/  MUFU.TANH R118, R13 ;  /* 0x0000000d00767308 */ /* 0x000f220000002400 */
[--C-:B------:R-:W-:Y:S01]  /*5470*/  FFMA.FTZ R11, R9, UR15, -R5.reuse ;  /* 0x0000000f090b7c23 */ /* 0x100fe20008010805 */
[----:B------:R-:W-:Y:S08]  /*5480*/  @!P0 IADD3 R9, R4, 0x8, RZ ;  /* 0x0000000804098810 */ /* 0x000ff00007ffe0ff */
[----:B------:R3:W-:Y:S01]  /*5490*/  MUFU.EX2 R211, R11 ;  /* 0x0000000b00d37308 */ /* 0x0007e20000000800 */
[----:B--2---:R-:W-:Y:S02]  /*54a0*/  MOV R10, R128 ;  /* 0x00000080000a7202 */ /* 0x004fe40000000f00 */
[----:B------:R-:W-:Y:S02]  /*54b0*/  @!P0 FSEL R10, R128, -INF , !P1 ;  /* 0xff800000800a8808 */ /* 0x000fe40004800000 */
[----:B------:R-:W-:Y:S03]  /*54c0*/  @!P0 ISETP.GE.AND P1, PT, R9, R8, PT ;  /* 0x000000080900820c */ /* 0x000fe60003f26270 */
[--C-:B------:R-:W-:Y:S01]  /*54d0*/  FFMA.FTZ R12, R10, UR15, -R5.reuse ;  /* 0x0000000f0a0c7c23 */ /* 0x100fe20008010805 */
[----:B------:R-:W-:Y:S01]  /*54e0*/  @!P0 IADD3 R10, R4, 0x9, RZ ;  /* 0x00000009040a8810 */ /* 0x000fe20007ffe0ff */
[----:B------:R-:W2:Y:S01]  /*54f0*/  MUFU.TANH R127, R14 ;  /* 0x0000000e007f7308 */ /* 0x000ea20000002400 */
[----:B---3--:R-:W-:Y:S09]  /*5500*/  MOV R11, R120 ;  /* 0x00000078000b7202 */ /* 0x008ff20000000f00 */
[----:B------:R3:W-:Y:S01]  /*5510*/  MUFU.EX2 R209, R12 ;  /* 0x0000000c00d17308 */ /* 0x0007e20000000800 */
[----:B------:R-:W-:Y:S02]  /*5520*/  @!P0 FSEL R11, R120, -INF , !P1 ;  /* 0xff800000780b8808 */ /* 0x000fe40004800000 */
[----:B------:R-:W-:Y:S03]  /*5530*/  @!P0 ISETP.GE.AND P1, PT, R10, R8, PT ;  /* 0x000000080a00820c */ /* 0x000fe60003f26270 */
[--C-:B------:R-:W-:Y:S04]  /*5540*/  FFMA.FTZ R11, R11, UR15, -R6.reuse ;  /* 0x0000000f0b0b7c23 */ /* 0x100fe80008010806 */
[----:B------:R-:W2:Y:S10]  /*5550*/  MUFU.TANH R126, R15 ;  /* 0x0000000f007e7308 */ /* 0x000eb40000002400 */
[----:B------:R1:W-:Y:S01]  /*5560*/  MUFU.EX2 R200, R11 ;  /* 0x0000000b00c87308 */ /* 0x0003e20000000800 */
[----:B---3--:R-:W-:Y:S02]  /*5570*/  MOV R12, R119 ;  /* 0x00000077000c7202 */ /* 0x008fe40000000f00 */
[----:B------:R-:W-:Y:S02]  /*5580*/  @!P0 FSEL R12, R119, -INF , !P1 ;  /* 0xff800000770c8808 */ /* 0x000fe40004800000 */
[-C--:B------:R-:W-:Y:S02]  /*5590*/  @!P0 ISETP.GE.AND P1, PT, R9, R7.reuse, PT ;  /* 0x000000070900820c */ /* 0x080fe40003f26270 */
[----:B------:R-:W-:Y:S03]  /*55a0*/  MOV R9, R130 ;  /* 0x0000008200097202 */ /* 0x000fe60000000f00 */
[----:B------:R-:W-:Y:S01]  /*55b0*/  MUFU.TANH R117, R16 ;  /* 0x0000001000757308 */ /* 0x000fe20000002400 */
[----:B------:R-:W-:Y:S02]  /*55c0*/  @!P0 FSEL R9, R130, -INF , !P1 ;  /* 0xff80000082098808 */ /* 0x000fe40004800000 */
[----:B------:R-:W-:Y:S02]  /*55d0*/  @!P0 ISETP.GE.AND P1, PT, R10, R7, PT ;  /* 0x000000070a00820c */ /* 0x000fe40003f26270 */
[----:B------:R-:W-:Y:S01]  /*55e0*/  @!P0 IADD3 R10, R4, 0x10, RZ ;  /* 0x00000010040a8810 */ /* 0x000fe20007ffe0ff */
[--C-:B------:R-:W-:Y:S04]  /*55f0*/  FFMA.FTZ R9, R9, UR15, -R5.reuse ;  /* 0x0000000f09097c23 */ /* 0x100fe80008010805 */
[----:B------:R-:W3:Y:S01]  /*5600*/  MUFU.TANH R116, R17 ;  /* 0x0000001100747308 */ /* 0x000ee20000002400 */
[--C-:B-1----:R-:W-:Y:S01]  /*5610*/  FFMA.FTZ R11, R12, UR15, -R6.reuse ;  /* 0x0000000f0c0b7c23 */ /* 0x102fe20008010806 */
[----:B------:R-:W-:Y:S08]  /*5620*/  MOV R12, R123 ;  /* 0x0000007b000c7202 */ /* 0x000ff00000000f00 */
[----:B------:R1:W-:Y:S10]  /*5630*/  MUFU.EX2 R198, R11 ;  /* 0x0000000b00c67308 */ /* 0x0003f40000000800 */
[----:B------:R4:W-:Y:S10]  /*5640*/  MUFU.EX2 R208, R9 ;  /* 0x0000000900d07308 */ /* 0x0009f40000000800 */
[----:B------:R-:W-:Y:S01]  /*5650*/  MUFU.TANH R125, R18 ;  /* 0x00000012007d7308 */ /* 0x000fe20000002400 */
[----:B-1----:R-:W-:Y:S02]  /*5660*/  MOV R11, R129 ;  /* 0x00000081000b7202 */ /* 0x002fe40000000f00 */
[----:B------:R-:W-:Y:S02]  /*5670*/  @!P0 FSEL R11, R129, -INF , !P1 ;  /* 0xff800000810b8808 */ /* 0x000fe40004800000 */
[-C--:B------:R-:W-:Y:S03]  /*5680*/  @!P0 ISETP.GE.AND P1, PT, R10, R8.reuse, PT ;  /* 0x000000080a00820c */ /* 0x080fe60003f26270 */
[--C-:B------:R-:W-:Y:S01]  /*5690*/  FFMA.FTZ R11, R11, UR15, -R5.reuse ;  /* 0x0000000f0b0b7c23 */ /* 0x100fe20008010805 */
[----:B----4-:R-:W-:Y:S01]  /*56a0*/  @!P0 IADD3 R9, R4, 0x11, RZ ;  /* 0x0000001104098810 */ /* 0x010fe20007ffe0ff */
[----:B------:R-:W-:Y:S01]  /*56b0*/  MUFU.TANH R124, R19 ;  /* 0x00000013007c7308 */ /* 0x000fe20000002400 */
[----:B------:R-:W-:Y:S02]  /*56c0*/  @!P0 FSEL R12, R123, -INF , !P1 ;  /* 0xff8000007b0c8808 */ /* 0x000fe40004800000 */
[----:B------:R-:W-:Y:S03]  /*56d0*/  @!P0 ISETP.GE.AND P1, PT, R9, R8, PT ;  /* 0x000000080900820c */ /* 0x000fe60003f26270 */
[--C-:B------:R-:W-:Y:S04]  /*56e0*/  FFMA.FTZ R12, R12, UR15, -R6.reuse ;  /* 0x0000000f0c0c7c23 */ /* 0x100fe80008010806 */
[----:B------:R1:W-:Y:S10]  /*56f0*/  MUFU.EX2 R206, R11 ;  /* 0x0000000b00ce7308 */ /* 0x0003f40000000800 */
[----:B------:R4:W-:Y:S01]  /*5700*/  MUFU.EX2 R202, R12 ;  /* 0x0000000c00ca7308 */ /* 0x0009e20000000800 */
[----:B-1----:R-:W-:Y:S02]  /*5710*/  MOV R11, R118 ;  /* 0x00000076000b7202 */ /* 0x002fe40000000f00 */
[----:B------:R-:W-:Y:S02]  /*5720*/  @!P0 FSEL R11, R118, -INF , !P1 ;  /* 0xff800000760b8808 */ /* 0x000fe40004800000 */
[----:B------:R-:W-:Y:S02]  /*5730*/  @!P0 ISETP.GE.AND P1, PT, R10, R7, PT ;  /* 0x000000070a00820c */ /* 0x000fe40003f26270 */
[----:B--2---:R-:W-:Y:S01]  /*5740*/  MOV R10, R127 ;  /* 0x0000007f000a7202 */ /* 0x004fe20000000f00 */
[--C-:B------:R-:W-:Y:S01]  /*5750*/  FFMA.FTZ R11, R11, UR15, -R6.reuse ;  /* 0x0000000f0b0b7c23 */ /* 0x100fe20008010806 */
[----:B------:R-:W-:Y:S02]  /*5760*/  @!P0 FSEL R10, R127, -INF , !P1 ;  /* 0xff8000007f0a8808 */ /* 0x000fe40004800000 */
[-C--:B------:R-:W-:Y:S01]  /*5770*/  @!P0 ISETP.GE.AND P1, PT, R9, R7.reuse, PT ;  /* 0x000000070900820c */ /* 0x080fe20003f26270 */
[----:B------:R1:W2:Y:S01]  /*5780*/  MUFU.EX2 R199, R11 ;  /* 0x0000000b00c77308 */ /* 0x0002a20000000800 */
[----:B------:R-:W-:Y:S02]  /*5790*/  MOV R9, R126 ;  /* 0x0000007e00097202 */ /* 0x000fe40000000f00 */
[----:B------:R-:W-:Y:S05]  /*57a0*/  @!P0 FSEL R9, R126, -INF , !P1 ;  /* 0xff8000007e098808 */ /* 0x000fea0004800000 */
[--C-:B----4-:R-:W-:Y:S01]  /*57b0*/  FFMA.FTZ R12, R9, UR15, -R5.reuse ;  /* 0x0000000f090c7c23 */ /* 0x110fe20008010805 */
[----:B------:R-:W-:Y:S03]  /*57c0*/  @!P0 IADD3 R9, R4, 0x19, RZ ;  /* 0x0000001904098810 */ /* 0x000fe60007ffe0ff */
[----:B------:R-:W-:Y:S01]  /*57d0*/  MUFU.EX2 R207, R12 ;  /* 0x0000000c00cf7308 */ /* 0x000fe20000000800 */
[--C-:B-1----:R-:W-:Y:S01]  /*57e0*/  FFMA.FTZ R11, R10, UR15, -R5.reuse ;  /* 0x0000000f0a0b7c23 */ /* 0x102fe20008010805 */
[----:B------:R-:W-:Y:S02]  /*57f0*/  @!P0 IADD3 R10, R4, 0x18, RZ ;  /* 0x00000018040a8810 */ /* 0x000fe40007ffe0ff */
[----:B---3--:R-:W-:Y:S06]  /*5800*/  MOV R4, R116 ;  /* 0x0000007400047202 */ /* 0x008fec0000000f00 */
[----:B------:R1:W3:Y:S01]  /*5810*/  MUFU.EX2 R210, R11 ;  /* 0x0000000b00d27308 */ /* 0x0002e20000000800 */
[CC--:B------:R-:W-:Y:S02]  /*5820*/  @!P0 ISETP.GE.AND P1, PT, R10.reuse, R8.reuse, PT ;  /* 0x000000080a00820c */ /* 0x0c0fe40003f26270 */
[----:B------:R-:W-:Y:S02]  /*5830*/  @!P0 ISETP.GE.AND P2, PT, R10, R7, PT ;  /* 0x000000070a00820c */ /* 0x000fe40003f46270 */
[----:B-1----:R-:W-:Y:S02]  /*5840*/  MOV R11, R117 ;  /* 0x00000075000b7202 */ /* 0x002fe40000000f00 */
        /* <DEDUP_REMOVED lines=9> */
[----:B------:R-:W-:Y:S05]  /*58e0*/  @!P0 FSEL R4, R124, -INF , !P1 ;  /* 0xff8000007c048808 */ /* 0x000fea0004800000 */
[----:B------:R2:W4:Y:S01]  /*58f0*/  MUFU.EX2 R196, R6 ;  /* 0x0000000600c47308 */ /* 0x0005220000000800 */
[----:B-1----:R-:W-:Y:S02]  /*5900*/  MOV R8, R125 ;  /* 0x0000007d00087202 */ /* 0x002fe40000000f00 */
[----:B------:R-:W-:Y:S02]  /*5910*/  @!P0 FSEL R8, R125, -INF , !P2 ;  /* 0xff8000007d088808 */ /* 0x000fe40005000000 */
[----:B------:R-:W-:Y:S03]  /*5920*/  IADD3 R114, P0, R240, UR13, RZ ;  /* 0x0000000df0727c10 */ /* 0x000fe6000ff1e0ff */
[--C-:B--2---:R-:W-:Y:S01]  /*5930*/  FFMA.FTZ R6, R8, UR15, -R5.reuse ;  /* 0x0000000f08067c23 */ /* 0x104fe20008010805 */
[----:B------:R-:W-:Y:S01]  /*5940*/  FFMA.FTZ R5, R4, UR15, -R5 ;  /* 0x0000000f04057c23 */ /* 0x000fe20008010805 */
[----:B------:R-:W-:Y:S02]  /*5950*/  F2FP.F16.F32.PACK_AB R4, R198, R200 ;  /* 0x000000c8c604723e */ /* 0x000fe400000000ff */
[----:B------:R1:W-:Y:S01]  /*5960*/  MUFU.EX2 R205, R6 ;  /* 0x0000000600cd7308 */ /* 0x0003e20000000800 */
[----:B------:R-:W-:Y:S02]  /*5970*/  F2FP.F16.F32.PACK_AB R8, R206, R208 ;  /* 0x000000d0ce08723e */ /* 0x000fe400000000ff */
[----:B------:R-:W-:Y:S02]  /*5980*/  IADD3.X R115, R241, UR12, RZ, P0, !PT ;  /* 0x0000000cf1737c10 */ /* 0x000fe400087fe4ff */
[----:B------:R-:W-:Y:S05]  /*5990*/  PLOP3.LUT P0, PT, PT, PT, UP0, 0x80, 0x0 ;  /* 0x000000000000781c */ /* 0x000fea0003f0f008 */
[----:B------:R2:W4:Y:S01]  /*59a0*/  MUFU.EX2 R204, R5 ;  /* 0x0000000500cc7308 */ /* 0x0005220000000800 */
[----:B------:R-:W4:Y:S05]  /*59b0*/  LDG.E R113, desc[UR6][R114.64] ;  /* 0x0000000672717981 */ /* 0x000f2a000c1e1900 */
[----:B------:R-:W4:Y:S01]  /*59c0*/  LDG.E R112, desc[UR6][R114.64+0x20] ;  /* 0x0000200672707981 */ /* 0x000f22000c1e1900 */
[----:B-1----:R-:W-:Y:S05]  /*59d0*/  F2FP.F16.F32.PACK_AB R6, R201, R203 ;  /* 0x000000cbc906723e */ /* 0x002fea00000000ff */
[----:B------:R3:W-:Y:S01]  /*59e0*/  STS [R235+0x22000], R6 ;  /* 0x02200006eb007388 */ /* 0x0007e20000000800 */
[----:B--2---:R-:W-:Y:S05]  /*59f0*/  F2FP.F16.F32.PACK_AB R5, R209, R211 ;  /* 0x000000d3d105723e */ /* 0x004fea00000000ff */
[----:B------:R4:W-:Y:S05]  /*5a00*/  STS [R235+0x22400], R5 ;  /* 0x02240005eb007388 */ /* 0x0009ea0000000800 */
[----:B------:R1:W-:Y:S05]  /*5a10*/  STS [R237+0x22000], R4 ;  /* 0x02200004ed007388 */ /* 0x0003ea0000000800 */
[----:B------:R-:W-:Y:S05]  /*5a20*/  STS [R237+0x22400], R8 ;  /* 0x02240008ed007388 */ /* 0x000fea0000000800 */
[----:B------:R-:W-:Y:S01]  /*5a30*/  STS [R234+0x22000], R7 ;  /* 0x02200007ea007388 */ /* 0x000fe20000000800 */
[----:B---3--:R-:W-:Y:S05]  /*5a40*/  F2FP.F16.F32.PACK_AB R6, R207, R210 ;  /* 0x000000d2cf06723e */ /* 0x008fea00000000ff */
[----:B------:R-:W-:Y:S01]  /*5a50*/  STS [R234+0x22400], R6 ;  /* 0x02240006ea007388 */ /* 0x000fe20000000800 */
[----:B----4-:R-:W-:Y:S02]  /*5a60*/  F2FP.F16.F32.PACK_AB R5, R196, R197 ;  /* 0x000000c5c405723e */ /* 0x010fe400000000ff */
[----:B-1----:R-:W-:Y:S03]  /*5a70*/  F2FP.F16.F32.PACK_AB R4, R204, R205 ;  /* 0x000000cdcc04723e */ /* 0x002fe600000000ff */
[----:B------:R-:W-:Y:S05]  /*5a80*/  STS [R236+0x22000], R5 ;  /* 0x02200005ec007388 */ /* 0x000fea0000000800 */
[----:B------:R-:W-:Y:S05]  /*5a90*/  STS [R236+0x22400], R4 ;  /* 0x02240004ec007388 */ /* 0x000fea0000000800 */
[----:B------:R-:W-:Y:S05]  /*5aa0*/  LDSM.16.M88.4 R16, [R214+0x8000] ;  /* 0x00800000d610783b */ /* 0x000fea0000000200 */
[----:B------:R-:W1:Y:S05]  /*5ab0*/  LDSM.16.M88.4 R8, [R3+UR4+0x18000] ;  /* 0x018000040308783b */ /* 0x000e6a0008000200 */
[----:B------:R-:W2:Y:S05]  /*5ac0*/  LDSM.16.M88.4 R84, [R3+UR4+0x18800] ;  /* 0x018800040354783b */ /* 0x000eaa0008000200 */
        /* <DEDUP_REMOVED lines=20> */
[----:B------:R-:W4:Y:S05]  /*5c10*/  LDSM.16.M88.4 R104, [R3+UR4+0x1a000] ;  /* 0x01a000040368783b */ /* 0x000f2a0008000200 */
[C---:B-1----:R-:W-:Y:S06]  /*5c20*/  HMMA.16816.F32 R12, R100.reuse, R84, R12 ;  /* 0x00000054640c723c */ /* 0x042fec000000180c */
[----:B------:R-:W-:Y:S01]  /*5c30*/  HMMA.16816.F32 R16, R100, R86, R16 ;  /* 0x000000566410723c */ /* 0x000fe20000001810 */
[----:B------:R-:W1:Y:S05]  /*5c40*/  LDSM.16.M88.4 R84, [R3+UR4+0x1a800] ;  /* 0x01a800040354783b */ /* 0x000e6a0008000200 */
[C---:B--2---:R-:W-:Y:S01]  /*5c50*/  HMMA.16816.F32 R4, R92.reuse, R108, R4 ;  /* 0x0000006c5c04723c */ /* 0x044fe20000001804 */
[----:B------:R-:W-:Y:S05]  /*5c60*/  LDSM.16.M88.4 R100, [R216+0xa000] ;  /* 0x00a00000d864783b */ /* 0x000fea0000000200 */
[C---:B------:R-:W-:Y:S01]  /*5c70*/  HMMA.16816.F32 R8, R92.reuse, R110, R8 ;  /* 0x0000006e5c08723c */ /* 0x040fe20000001808 */
[----:B------:R-:W2:Y:S05]  /*5c80*/  LDSM.16.M88.4 R108, [R2+0xa000] ;  /* 0x00a00000026c783b */ /* 0x000eaa0000000200 */
[C---:B---3--:R-:W-:Y:S06]  /*5c90*/  HMMA.16816.F32 R12, R92.reuse, R88, R12 ;  /* 0x000000585c0c723c */ /* 0x048fec000000180c */
[----:B------:R-:W-:Y:S01]  /*5ca0*/  HMMA.16816.F32 R16, R92, R90, R16 ;  /* 0x0000005a5c10723c */ /* 0x000fe20000001810 */
[----:B------:R-:W3:Y:S05]  /*5cb0*/  LDSM.16.M88.4 R88, [R2+0xa800] ;  /* 0x00a800000258783b */ /* 0x000eea0000000200 */
[C---:B----4-:R-:W-:Y:S01]  /*5cc0*/  HMMA.16816.F32 R4, R96.reuse, R104, R4 ;  /* 0x000000686004723c */ /* 0x050fe20000001804 */
[----:B------:R-:W-:Y:S05]  /*5cd0*/  LDSM.16.M88.4 R92, [R219+0xa000] ;  /* 0x00a00000db5c783b */ /* 0x000fea0000000200 */
[C---:B------:R-:W-:Y:S01]  /*5ce0*/  HMMA.16816.F32 R8, R96.reuse, R106, R8 ;  /* 0x0000006a6008723c */ /* 0x040fe20000001808 */
[----:B------:R-:W4:Y:S05]  /*5cf0*/  LDSM.16.M88.4 R104, [R213+0xa000] ;  /* 0x00a00000d568783b */ /* 0x000f2a0000000200 */
[C---:B-1----:R-:W-:Y:S06]  /*5d00*/  HMMA.16816.F32 R12, R96.reuse, R84, R12 ;  /* 0x00000054600c723c */ /* 0x042fec000000180c */
[----:B------:R-:W-:Y:S01]  /*5d10*/  HMMA.16816.F32 R16, R96, R86, R16 ;  /* 0x000000566010723c */ /* 0x000fe20000001810 */
[----:B------:R-:W1:Y:S05]  /*5d20*/  LDSM.16.M88.4 R84, [R213+0xa800] ;  /* 0x00a80000d554783b */ /* 0x000e6a0000000200 */
        /* <DEDUP_REMOVED lines=76> */
[----:B------:R-:W-:Y:S01]  /*61f0*/  FFMA.FTZ R4, -R122, R122, 1 ;  /* 0x3f8000007a047423 */ /* 0x000fe2000001017a */
[----:B------:R-:W-:Y:S01]  /*6200*/  FFMA.FTZ R5, -R121, R121, 1 ;  /* 0x3f80000079057423 */ /* 0x000fe20000010179 */
[C---:B------:R-:W-:Y:S01]  /*6210*/  FADD.FTZ R86, -R113.reuse, R8 ;  /* 0x0000000871567221 */ /* 0x040fe20000010100 */
[----:B------:R-:W-:Y:S01]  /*6220*/  FADD.FTZ R9, -R113, R9 ;  /* 0x0000000971097221 */ /* 0x000fe20000010100 */
[----:B------:R-:W-:Y:S01]  /*6230*/  FMUL.FTZ R8, R4, UR8 ;  /* 0x0000000804087c20 */ /* 0x000fe20008410000 */
[----:B------:R-:W-:Y:S01]  /*6240*/  FMUL.FTZ R4, R5, UR8 ;  /* 0x0000000805047c20 */ /* 0x000fe20008410000 */
[----:B------:R-:W-:Y:S01]  /*6250*/  FFMA.FTZ R5, -R120, R120, 1 ;  /* 0x3f80000078057423 */ /* 0x000fe20000010178 */
[----:B------:R-:W-:Y:S01]  /*6260*/  FMUL.FTZ R87, R198, R9 ;  /* 0x00000009c6577220 */ /* 0x000fe20000410000 */
[----:B------:R-:W-:Y:S01]  /*6270*/  FMUL.FTZ R8, R84, R8 ;  /* 0x0000000854087220 */ /* 0x000fe20000410000 */
[----:B------:R-:W-:Y:S01]  /*6280*/  FMUL.FTZ R4, R85, R4 ;  /* 0x0000000455047220 */ /* 0x000fe20000410000 */
[----:B------:R-:W-:Y:S01]  /*6290*/  FFMA.FTZ R9, -R119, R119, 1 ;  /* 0x3f80000077097423 */ /* 0x000fe20000010177 */
[C---:B------:R-:W-:Y:S01]  /*62a0*/  FADD.FTZ R16, -R113.reuse, R16 ;  /* 0x0000001071107221 */ /* 0x040fe20000010100 */
[C---:B------:R-:W-:Y:S01]  /*62b0*/  FADD.FTZ R12, -R113.reuse, R12 ;  /* 0x0000000c710c7221 */ /* 0x040fe20000010100 */
[----:B------:R-:W-:Y:S01]  /*62c0*/  FMUL.FTZ R86, R200, R86 ;  /* 0x00000056c8567220 */ /* 0x000fe20000410000 */
[----:B------:R-:W-:Y:S01]  /*62d0*/  F2FP.F16.F32.PACK_AB R4, R4, R8 ;  /* 0x000000080404723e */ /* 0x000fe200000000ff */
[----:B------:R-:W-:Y:S01]  /*62e0*/  FADD.FTZ R85, -R113, R17 ;  /* 0x0000001171557221 */ /* 0x000fe20000010100 */
[----:B------:R-:W-:Y:S01]  /*62f0*/  FMUL.FTZ R5, R5, UR8 ;  /* 0x0000000805057c20 */ /* 0x000fe20008410000 */
[----:B------:R-:W-:Y:S01]  /*6300*/  FMUL.FTZ R9, R9, UR8 ;  /* 0x0000000809097c20 */ /* 0x000fe20008410000 */
[----:B------:R-:W-:Y:S01]  /*6310*/  FMUL.FTZ R84, R197, R16 ;  /* 0x00000010c5547220 */ /* 0x000fe20000410000 */
[----:B------:R1:W-:Y:S01]  /*6320*/  STS [R235+0x20000], R4 ;  /* 0x02000004eb007388 */ /* 0x0003e20000000800 */
[----:B------:R-:W-:Y:S01]  /*6330*/  FMUL.FTZ R17, R202, R12 ;  /* 0x0000000cca117220 */ /* 0x000fe20000410000 */
[----:B------:R-:W-:Y:S01]  /*6340*/  FFMA.FTZ R12, -R117, R117, 1 ;  /* 0x3f800000750c7423 */ /* 0x000fe20000010175 */
[----:B------:R-:W-:Y:S01]  /*6350*/  FFMA.FTZ R16, -R116, R116, 1 ;  /* 0x3f80000074107423 */ /* 0x000fe20000010174 */
[----:B------:R-:W-:Y:S01]  /*6360*/  FMUL.FTZ R5, R86, R5 ;  /* 0x0000000556057220 */ /* 0x000fe20000410000 */
[----:B------:R-:W-:Y:S01]  /*6370*/  FMUL.FTZ R9, R87, R9 ;  /* 0x0000000957097220 */ /* 0x000fe20000410000 */
[----:B------:R-:W-:Y:S01]  /*6380*/  FMUL.FTZ R85, R196, R85 ;  /* 0x00000055c4557220 */ /* 0x000fe20000410000 */
[----:B------:R-:W-:Y:S01]  /*6390*/  FMUL.FTZ R12, R12, UR8 ;  /* 0x000000080c0c7c20 */ /* 0x000fe20008410000 */
[----:B------:R-:W-:Y:S01]  /*63a0*/  FMUL.FTZ R16, R16, UR8 ;  /* 0x0000000810107c20 */ /* 0x000fe20008410000 */
[----:B------:R-:W-:Y:S01]  /*63b0*/  FADD.FTZ R13, -R113, R13 ;  /* 0x0000000d710d7221 */ /* 0x000fe20000010100 */
[----:B------:R-:W-:Y:S01]  /*63c0*/  F2FP.F16.F32.PACK_AB R9, R9, R5 ;  /* 0x000000050909723e */ /* 0x000fe200000000ff */
[----:B------:R-:W-:Y:S01]  /*63d0*/  FMUL.FTZ R12, R84, R12 ;  /* 0x0000000c540c7220 */ /* 0x000fe20000410000 */
[----:B------:R-:W-:Y:S01]  /*63e0*/  FMUL.FTZ R5, R85, R16 ;  /* 0x0000001055057220 */ /* 0x000fe20000410000 */
[----:B------:R-:W-:Y:S01]  /*63f0*/  FADD.FTZ R16, -R112, R10 ;  /* 0x0000000a70107221 */ /* 0x000fe20000010100 */
        /* <DEDUP_REMOVED lines=8> */
[C---:B------:R-:W-:Y:S01]  /*6480*/  FADD.FTZ R18, -R112.reuse, R18 ;  /* 0x0000001270127221 */ /* 0x040fe20000010100 */
[----:B------:R-:W-:Y:S01]  /*6490*/  FADD.FTZ R19, -R112, R19 ;  /* 0x0000001370137221 */ /* 0x000fe20000010100 */
[----:B------:R-:W-:Y:S01]  /*64a0*/  FMUL.FTZ R8, R88, R8 ;  /* 0x0000000858087220 */ /* 0x000fe20000410000 */
[----:B-1----:R-:W-:Y:S01]  /*64b0*/  FADD.FTZ R4, -R112, R7 ;  /* 0x0000000770047221 */ /* 0x002fe20000010100 */
[----:B------:R-:W-:Y:S01]  /*64c0*/  F2FP.F16.F32.PACK_AB R7, R5, R12 ;  /* 0x0000000c0507723e */ /* 0x000fe200000000ff */
[----:B------:R-:W-:Y:S01]  /*64d0*/  FFMA.FTZ R5, -R128, R128, 1 ;  /* 0x3f80000080057423 */ /* 0x000fe20000010180 */
[----:B------:R-:W-:Y:S01]  /*64e0*/  FMUL.FTZ R13, R17, R13 ;  /* 0x0000000d110d7220 */ /* 0x000fe20000410000 */
[----:B------:R-:W-:Y:S01]  /*64f0*/  FMUL.FTZ R12, R209, R4 ;  /* 0x00000004d10c7220 */ /* 0x000fe20000410000 */
[----:B------:R-:W-:Y:S01]  /*6500*/  FFMA.FTZ R4, -R131, R131, 1 ;  /* 0x3f80000083047423 */ /* 0x000fe20000010183 */
[----:B------:R-:W-:Y:S01]  /*6510*/  FMUL.FTZ R17, R207, R15 ;  /* 0x0000000fcf117220 */ /* 0x000fe20000410000 */
[----:B------:R-:W-:Y:S01]  /*6520*/  FMUL.FTZ R15, R204, R19 ;  /* 0x00000013cc0f7220 */ /* 0x000fe20000410000 */
[----:B------:R-:W-:Y:S01]  /*6530*/  F2FP.F16.F32.PACK_AB R8, R8, R13 ;  /* 0x0000000d0808723e */ /* 0x000fe200000000ff */
[----:B------:R-:W-:Y:S01]  /*6540*/  FMUL.FTZ R10, R4, UR8 ;  /* 0x00000008040a7c20 */ /* 0x000fe20008410000 */
[----:B------:R-:W-:Y:S01]  /*6550*/  FMUL.FTZ R4, R5, UR8 ;  /* 0x0000000805047c20 */ /* 0x000fe20008410000 */
[----:B------:R-:W-:Y:S01]  /*6560*/  FFMA.FTZ R5, -R130, R130, 1 ;  /* 0x3f80000082057423 */ /* 0x000fe20000010182 */
[----:B------:R-:W-:Y:S01]  /*6570*/  FADD.FTZ R13, -R112, R11 ;  /* 0x0000000b700d7221 */ /* 0x000fe20000010100 */
[----:B------:R-:W-:Y:S01]  /*6580*/  FMUL.FTZ R10, R6, R10 ;  /* 0x0000000a060a7220 */ /* 0x000fe20000410000 */
[----:B------:R-:W-:Y:S01]  /*6590*/  FMUL.FTZ R4, R12, R4 ;  /* 0x000000040c047220 */ /* 0x000fe20000410000 */
[----:B------:R-:W-:Y:S01]  /*65a0*/  FMUL.FTZ R11, R208, R16 ;  /* 0x00000010d00b7220 */ /* 0x000fe20000410000 */
[----:B------:R-:W-:Y:S01]  /*65b0*/  FMUL.FTZ R5, R5, UR8 ;  /* 0x0000000805057c20 */ /* 0x000fe20008410000 */
[----:B------:R-:W-:Y:S01]  /*65c0*/  FFMA.FTZ R6, -R129, R129, 1 ;  /* 0x3f80000081067423 */ /* 0x000fe20000010181 */
[----:B------:R-:W-:Y:S01]  /*65d0*/  FMUL.FTZ R13, R206, R13 ;  /* 0x0000000dce0d7220 */ /* 0x000fe20000410000 */
[----:B------:R-:W-:Y:S01]  /*65e0*/  F2FP.F16.F32.PACK_AB R4, R4, R10 ;  /* 0x0000000a0404723e */ /* 0x000fe200000000ff */
[----:B------:R-:W-:Y:S01]  /*65f0*/  FMUL.FTZ R5, R11, R5 ;  /* 0x000000050b057220 */ /* 0x000fe20000410000 */
[----:B------:R-:W-:Y:S01]  /*6600*/  FMUL.FTZ R6, R6, UR8 ;  /* 0x0000000806067c20 */ /* 0x000fe20008410000 */
[----:B------:R-:W-:Y:S01]  /*6610*/  FFMA.FTZ R11, -R127, R127, 1 ;  /* 0x3f8000007f0b7423 */ /* 0x000fe2000001017f */
[----:B------:R-:W-:Y:S01]  /*6620*/  FFMA.FTZ R10, -R126, R126, 1 ;  /* 0x3f8000007e0a7423 */ /* 0x000fe2000001017e */
[----:B------:R1:W-:Y:S01]  /*6630*/  STS [R235+0x20400], R4 ;  /* 0x02040004eb007388 */ /* 0x0003e20000000800 */
[----:B------:R-:W-:Y:S01]  /*6640*/  FMUL.FTZ R6, R13, R6 ;  /* 0x000000060d067220 */ /* 0x000fe20000410000 */
[----:B------:R-:W-:Y:S01]  /*6650*/  FMUL.FTZ R16, R210, R14 ;  /* 0x0000000ed2107220 */ /* 0x000fe20000410000 */
[----:B------:R-:W-:Y:S01]  /*6660*/  FMUL.FTZ R11, R11, UR8 ;  /* 0x000000080b0b7c20 */ /* 0x000fe20008410000 */
[----:B------:R-:W-:Y:S01]  /*6670*/  FMUL.FTZ R10, R10, UR8 ;  /* 0x000000080a0a7c20 */ /* 0x000fe20008410000 */
[----:B------:R-:W-:Y:S01]  /*6680*/  FFMA.FTZ R13, -R125, R125, 1 ;  /* 0x3f8000007d0d7423 */ /* 0x000fe2000001017d */
[----:B------:R-:W-:Y:S01]  /*6690*/  FFMA.FTZ R12, -R124, R124, 1 ;  /* 0x3f8000007c0c7423 */ /* 0x000fe2000001017c */
[----:B------:R-:W-:Y:S01]  /*66a0*/  FMUL.FTZ R14, R205, R18 ;  /* 0x00000012cd0e7220 */ /* 0x000fe20000410000 */
[----:B------:R-:W-:Y:S01]  /*66b0*/  FMUL.FTZ R11, R16, R11 ;  /* 0x0000000b100b7220 */ /* 0x000fe20000410000 */
[----:B------:R-:W-:Y:S01]  /*66c0*/  FMUL.FTZ R10, R17, R10 ;  /* 0x0000000a110a7220 */ /* 0x000fe20000410000 */
[----:B------:R-:W-:Y:S01]  /*66d0*/  FMUL.FTZ R13, R13, UR8 ;  /* 0x000000080d0d7c20 */ /* 0x000fe20008410000 */
[----:B------:R-:W-:Y:S01]  /*66e0*/  FMUL.FTZ R12, R12, UR8 ;  /* 0x000000080c0c7c20 */ /* 0x000fe20008410000 */
[----:B------:R-:W-:Y:S01]  /*66f0*/  F2FP.F16.F32.PACK_AB R6, R6, R5 ;  /* 0x000000050606723e */ /* 0x000fe200000000ff */
[----:B------:R-:W-:Y:S01]  /*6700*/  STS [R237+0x20000], R9 ;  /* 0x02000009ed007388 */ /* 0x000fe20000000800 */
[----:B------:R-:W-:Y:S01]  /*6710*/  FMUL.FTZ R13, R14, R13 ;  /* 0x0000000d0e0d7220 */ /* 0x000fe20000410000 */
[----:B------:R-:W-:Y:S01]  /*6720*/  FMUL.FTZ R12, R15, R12 ;  /* 0x0000000c0f0c7220 */ /* 0x000fe20000410000 */
[----:B------:R-:W-:Y:S02]  /*6730*/  F2FP.F16.F32.PACK_AB R5, R10, R11 ;  /* 0x0000000b0a05723e */ /* 0x000fe400000000ff */
[----:B------:R-:W-:Y:S05]  /*6740*/  STS [R237+0x20400], R6 ;  /* 0x02040006ed007388 */ /* 0x000fea0000000800 */
[----:B------:R-:W-:Y:S01]  /*6750*/  STS [R234+0x20000], R8 ;  /* 0x02000008ea007388 */ /* 0x000fe20000000800 */
[----:B-1----:R-:W-:Y:S04]  /*6760*/  F2FP.F16.F32.PACK_AB R4, R12, R13 ;  /* 0x0000000d0c04723e */ /* 0x002fe800000000ff */
[----:B------:R-:W-:Y:S05]  /*6770*/  STS [R234+0x20400], R5 ;  /* 0x02040005ea007388 */ /* 0x000fea0000000800 */
[----:B------:R-:W-:Y:S05]  /*6780*/  STS [R236+0x20000], R7 ;  /* 0x02000007ec007388 */ /* 0x000fea0000000800 */
        /* <DEDUP_REMOVED lines=159> */
.L_x_547:
        /* <DEDUP_REMOVED lines=471> */
.L_x_548:
        /* <DEDUP_REMOVED lines=222> */
.L_x_550:
        /* <DEDUP_REMOVED lines=19> */
.L_x_551:
        /* <DEDUP_REMOVED lines=58> */
.L_x_553:
[----:B------:R-:W-:Y:S05]  /*a1a0*/  BSYNC B0 ;  /* 0x0000000000007941 */ /* 0x000fea0003800000 */
.L_x_552:
        /* <DEDUP_REMOVED lines=22> */
.L_x_555:
[----:B------:R-:W-:Y:S05]  /*a310*/  BSYNC B0 ;  /* 0x0000000000007941 */ /* 0x000fea0003800000 */
.L_x_554:
        /* <DEDUP_REMOVED lines=38> */
.L_x_557:
[----:B------:R-:W-:Y:S05]  /*a580*/  BSYNC B0 ;  /* 0x0000000000007941 */ /* 0x000fea0003800000 */
.L_x_556:
        /* <DEDUP_REMOVED lines=21> */
.L_x_530:
[----:B------:R-:W-:Y:S05]  /*a6e0*/  BSYNC B1 ;  /* 0x0000000000017941 */ /* 0x000fea0003800000 */
.L_x_516:
        /* <DEDUP_REMOVED lines=8> */
.L_x_558:
[----:B------:R-:W-:Y:S05]  /*a770*/  EXIT ;  /* 0x000000000000794d */ /* 0x000fea0003800000 */
.L_x_560:
        /* <DEDUP_REMOVED lines=16> */
.L_x_1046:


//--------------------- .text._ZN5flash44flash_bwd_dq_dk_dv_loop_seqk_parallel_kernelI23Flash_bwd_kernel_traitsILi256ELi64ELi64ELi8ELi4ELi2ELi2ELb0ELb1EN7cutlass6half_tE19Flash_kernel_traitsILi256ELi64ELi64ELi8ES3_EELb1ELb1ELb0ELb0ELb0ELb1ELb0EEEvNS_16Flash_bwd_paramsE --------------------------
	.section	.text._ZN5flash44flash_bwd_dq_dk_dv_loop_seqk_parallel_kernelI23Flash_bwd_kernel_traitsILi256ELi64ELi64ELi8ELi4ELi2ELi2ELb0ELb1EN7cutlass6half_tE19Flash_kernel_traitsILi256ELi64ELi64ELi8ES3_EELb1ELb1ELb0ELb0ELb0ELb1ELb0EEEvNS_16Flash_bwd_paramsE,"ax",@progbits
	.align	128
        .global         _ZN5flash44flash_bwd_dq_dk_dv_loop_seqk_parallel_kernelI23Flash_bwd_kernel_traitsILi256ELi64ELi64ELi8ELi4ELi2ELi2ELb0ELb1EN7cutlass6half_tE19Flash_kernel_traitsILi256ELi64ELi64ELi8ES3_EELb1ELb1ELb0ELb0ELb0ELb1ELb0EEEvNS_16Flash_bwd_paramsE
        .type           _ZN5flash44flash_bwd_dq_dk_dv_loop_seqk_parallel_kernelI23Flash_bwd_kernel_traitsILi256ELi64ELi64ELi8ELi4ELi2ELi2ELb0ELb1EN7cutlass6half_tE19Flash_kernel_traitsILi256ELi64ELi64ELi8ES3_EELb1ELb1ELb0ELb0ELb0ELb1ELb0EEEvNS_16Flash_bwd_paramsE,@function
        .size           _ZN5flash44flash_bwd_dq_dk_dv_loop_seqk_parallel_kernelI23Flash_bwd_kernel_traitsILi256ELi64ELi64ELi8ELi4ELi2ELi2ELb0ELb1EN7cutlass6half_tE19Flash_kernel_traitsILi256ELi64ELi64ELi8ES3_EELb1ELb1ELb0ELb0ELb0ELb1ELb0EEEvNS_16Flash_bwd_paramsE,(.L_x_1047 - _ZN5flash44flash_bwd_dq_dk_dv_loop_seqk_parallel_kernelI23Flash_bwd_kernel_traitsILi256ELi64ELi64ELi8ELi4ELi2ELi2ELb0ELb1EN7cutlass6half_tE19Flash_kernel_traitsILi256ELi64ELi64ELi8ES3_EELb1ELb1ELb0ELb0ELb0ELb1ELb0EEEvNS_16Flash_bwd_paramsE)
        .other          _ZN5flash44flash_bwd_dq_dk_dv_loop_seqk_parallel_kernelI23Flash_bwd_kernel_traitsILi256ELi64ELi64ELi8ELi4ELi2ELi2ELb0ELb1EN7cutlass6half_tE19Flash_kernel_traitsILi256ELi64ELi64ELi8ES3_EELb1ELb1ELb0ELb0ELb0ELb1ELb0EEEvNS_16Flash_bwd_paramsE,@"STO_CUDA_ENTRY STV_DEFAULT"
_ZN5flash44flash_bwd_dq_dk_dv_loop_seqk_parallel_kernelI23Flash_bwd_kernel_traitsILi256ELi64ELi64ELi8ELi4ELi2ELi2ELb0ELb1EN7cutlass6half_tE19Flash_kernel_traitsILi256ELi64ELi64ELi8ES3_EELb1ELb1ELb0ELb0ELb0ELb1ELb0EEEvNS_16Flash_bwd_paramsE:
.text._ZN5flash44flash_bwd_dq_dk_dv_loop_seqk_parallel_kernelI23Flash_bwd_kernel_traitsILi256ELi64ELi64ELi8ELi4ELi2ELi2ELb0ELb1EN7cutlass6half_tE19Flash_kernel_traitsILi256ELi64ELi64ELi8ES3_EELb1ELb1ELb0ELb0ELb0ELb1ELb0EEEvNS_16Flash_bwd_paramsE:
        /* <DEDUP_REMOVED lines=14> */
[----:B------:R-:W-:Y:S02]  /*00e0*/  IMAD.MOV.U32 R226, RZ, RZ, 0x20 ;  /* 0x00000020ffe27424 */ /* 0x000fe400078e00ff */
[----:B------:R-:W-:Y:S02]  /*00f0*/  IMAD.MOV.U32 R222, RZ, RZ, 0x40 ;  /* 0x00000040ffde7424 */ /* 0x000fe400078e00ff */
[----:B------:R-:W-:Y:S02]  /*0100*/  IMAD.MOV.U32 R239, RZ, RZ, -0x10 ;  /* 0xfffffff0ffef7424 */ /* 0x000fe400078e00ff */
[----:B------:R-:W3:Y:S08]  /*0110*/  S2UR UR59, SR_CTAID.Z ;  /* 0x00000000003b79c3 */ /* 0x000ef00000002700 */
[----:B------:R-:W4:Y:S01]  /*0120*/  S2UR UR48, SR_CTAID.Y ;  /* 0x00000000003079c3 */ /* 0x000f220000002600 */
[----:B--2---:R-:W-:Y:S01]  /*0130*/  ULEA UR4, UR4, UR5, 0x18 ;  /* 0x0000000504047291 */ /* 0x004fe2000f8ec03f */
[----:B-1----:R-:W-:Y:S01]  /*0140*/  SHF.R.S32.HI R2, RZ, 0x1f, R8 ;  /* 0x0000001fff027819 */ /* 0x002fe20000011408 */
[----:B---3--:R-:W-:-:S03]  /*0150*/  USHF.R.S32.HI UR6, URZ, 0x1f, UR59 ;  /* 0x0000001f3f067899 */ /* 0x008fc6000801143b */
[CC--:B------:R-:W-:Y:S02]  /*0160*/  LEA.HI R13, R2.reuse, R8.reuse, RZ, 0x3 ;  /* 0x00000008020d7211 */ /* 0x0c0fe400078f18ff */
[CC--:B------:R-:W-:Y:S02]  /*0170*/  LEA.HI R0, R2.reuse, R8.reuse, RZ, 0x5 ;  /* 0x0000000802007211 */ /* 0x0c0fe400078f28ff */
[CC--:B------:R-:W-:Y:S01]  /*0180*/  LEA.HI R3, R2.reuse, R8.reuse, RZ, 0x4 ;  /* 0x0000000802037211 */ /* 0x0c0fe200078f20ff */
[----:B----4-:R-:W-:Y:S01]  /*0190*/  USHF.L.U32 UR5, UR48, 0x7, URZ ;  /* 0x0000000730057899 */ /* 0x010fe2000800063f */
[CC--:B------:R-:W-:Y:S02]  /*01a0*/  LEA.HI R248, R2.reuse, R8.reuse, RZ, 0x7 ;  /* 0x0000000802f87211 */ /* 0x0c0fe400078f38ff */
[CC--:B------:R-:W-:Y:S02]  /*01b0*/  LEA.HI R15, R2.reuse, R8.reuse, RZ, 0x6 ;  /* 0x00000008020f7211 */ /* 0x0c0fe400078f30ff */
[----:B------:R-:W-:-:S02]  /*01c0*/  LEA.HI R2, R2, R8, RZ, 0x2 ;  /* 0x0000000802027211 */ /* 0x000fc400078f10ff */
[----:B------:R-:W-:Y:S02]  /*01d0*/  LOP3.LUT R4, R0, 0xffffffe0, RZ, 0xc0, !PT ;  /* 0xffffffe000047812 */ /* 0x000fe400078ec0ff */
[----:B------:R-:W-:Y:S02]  /*01e0*/  LOP3.LUT R6, R3, 0xfffffff0, RZ, 0xc0, !PT ;  /* 0xfffffff003067812 */ /* 0x000fe400078ec0ff */
[----:B------:R-:W-:Y:S01]  /*01f0*/  LOP3.LUT R7, R2, 0x7ffffffc, RZ, 0xc0, !PT ;  /* 0x7ffffffc02077812 */ /* 0x000fe200078ec0ff */
[C---:B------:R-:W-:Y:S01]  /*0200*/  IMAD.IADD R10, R8.reuse, 0x1, -R4 ;  /* 0x00000001080a7824 */ /* 0x040fe200078e0a04 */
[----:B------:R-:W-:Y:S01]  /*0210*/  LOP3.LUT R5, R13, 0xfffffff8, RZ, 0xc0, !PT ;  /* 0xfffffff80d057812 */ /* 0x000fe200078ec0ff */
[C---:B------:R-:W-:Y:S01]  /*0220*/  IMAD.IADD R12, R8.reuse, 0x1, -R6 ;  /* 0x00000001080c7824 */ /* 0x040fe200078e0a06 */
[--C-:B------:R-:W-:Y:S01]  /*0230*/  SHF.R.S32.HI R4, RZ, 0x5, R0.reuse ;  /* 0x00000005ff047819 */ /* 0x100fe20000011400 */
[C---:B------:R-:W-:Y:S01]  /*0240*/  IMAD.IADD R16, R8.reuse, 0x1, -R7 ;  /* 0x0000000108107824 */ /* 0x040fe200078e0a07 */
[----:B------:R-:W-:Y:S01]  /*0250*/  SHF.R.S32.HI R7, RZ, 0x1f, R0 ;  /* 0x0000001fff077819 */ /* 0x000fe20000011400 */
[----:B------:R-:W-:Y:S01]  /*0260*/  IMAD.IADD R5, R8, 0x1, -R5 ;  /* 0x0000000108057824 */ /* 0x000fe200078e0a05 */
[----:B------:R-:W-:-:S02]  /*0270*/  SHF.R.S32.HI R6, RZ, 0x4, R3 ;  /* 0x00000004ff067819 */ /* 0x000fc40000011403 */
[--C-:B------:R-:W-:Y:S02]  /*0280*/  SHF.R.S32.HI R9, RZ, 0x2, R2.reuse ;  /* 0x00000002ff097819 */ /* 0x100fe40000011402 */
[----:B------:R-:W-:Y:S02]  /*0290*/  SHF.R.S32.HI R8, RZ, 0x1f, R2 ;  /* 0x0000001fff087819 */ /* 0x000fe40000011402 */
[----:B------:R-:W-:Y:S02]  /*02a0*/  LEA.HI R2, R7, R4, RZ, 0x2 ;  /* 0x0000000407027211 */ /* 0x000fe400078f10ff */
[----:B------:R-:W-:Y:S02]  /*02b0*/  LEA.HI R3, R3, R6, RZ, 0x1 ;  /* 0x0000000603037211 */ /* 0x000fe400078f08ff */
[----:B------:R-:W-:Y:S02]  /*02c0*/  SHF.R.S32.HI R11, RZ, 0x3, R13 ;  /* 0x00000003ff0b7819 */ /* 0x000fe4000001140d */
[----:B------:R-:W-:-:S02]  /*02d0*/  LEA.HI R0, R0, R4, RZ, 0x1 ;  /* 0x0000000400007211 */ /* 0x000fc400078f08ff */
[----:B------:R-:W-:Y:S01]  /*02e0*/  LOP3.LUT R7, R2, 0xfffffffc, RZ, 0xc0, !PT ;  /* 0xfffffffc02077812 */ /* 0x000fe200078ec0ff */
[----:B------:R-:W-:Y:S01]  /*02f0*/  IMAD.SHL.U32 R11, R11, 0x40, RZ ;  /* 0x000000400b0b7824 */ /* 0x000fe200078e00ff */
[----:B------:R-:W-:Y:S02]  /*0300*/  LOP3.LUT R3, R3, 0xfffffffe, RZ, 0xc0, !PT ;  /* 0xfffffffe03037812 */ /* 0x000fe400078ec0ff */
[----:B------:R-:W-:Y:S01]  /*0310*/  LOP3.LUT R0, R0, 0xfffffffe, RZ, 0xc0, !PT ;  /* 0xfffffffe00007812 */ /* 0x000fe200078ec0ff */
[----:B------:R-:W-:Y:S01]  /*0320*/  IMAD.IADD R250, R4, 0x1, -R7 ;  /* 0x0000000104fa7824 */ /* 0x000fe200078e0a07 */
        /* <DEDUP_REMOVED lines=8> */
[----:B------:R-:W-:Y:S01]  /*03b0*/  SHF.R.S32.HI R4, RZ, 0x1f, R10 ;  /* 0x0000001fff047819 */ /* 0x000fe2000001140a */
[----:B------:R-:W-:Y:S01]  /*03c0*/  IMAD.IADD R8, R9, 0x1, -R2 ;  /* 0x0000000109087824 */ /* 0x000fe200078e0a02 */
[----:B------:R-:W-:-:S02]  /*03d0*/  LOP3.LUT R3, R0, 0x38, R3, 0xf8, !PT ;  /* 0x0000003800037812 */ /* 0x000fc400078ef803 */
[----:B------:R-:W-:Y:S01]  /*03e0*/  SHF.R.U32.HI R2, RZ, 0x3, R0 ;  /* 0x00000003ff027819 */ /* 0x000fe20000011600 */
[----:B------:R-:W-:Y:S01]  /*03f0*/  IMAD.SHL.U32 R0, R5, 0x40, RZ ;  /* 0x0000004005007824 */ /* 0x000fe200078e00ff */
[----:B------:R-:W-:Y:S02]  /*0400*/  LEA.HI R236, R4, R10, RZ, 0x2 ;  /* 0x0000000a04ec7211 */ /* 0x000fe400078f10ff */
[----:B------:R-:W-:Y:S01]  /*0410*/  LOP3.LUT R9, R3, R2, RZ, 0x3c, !PT ;  /* 0x0000000203097212 */ /* 0x000fe200078e3cff */
[----:B------:R-:W-:Y:S01]  /*0420*/  IMAD.SHL.U32 R2, R224, 0x10, RZ ;  /* 0x00000010e0027824 */ /* 0x000fe200078e00ff */
[----:B------:R-:W-:Y:S02]  /*0430*/  SHF.R.S32.HI R3, RZ, 0x1f, R12 ;  /* 0x0000001fff037819 */ /* 0x000fe4000001140c */
[----:B------:R-:W-:Y:S02]  /*0440*/  LOP3.LUT R0, R0, 0x1c0, RZ, 0xc0, !PT ;  /* 0x000001c000007812 */ /* 0x000fe400078ec0ff */
[----:B------:R-:W-:-:S02]  /*0450*/  LEA.HI R11, R3, R12, RZ, 0x3 ;  /* 0x0000000c030b7211 */ /* 0x000fc400078f18ff */
[C---:B------:R-:W-:Y:S02]  /*0460*/  LOP3.LUT R4, R0.reuse, 0x10, R2, 0xf8, !PT ;  /* 0x0000001000047812 */ /* 0x040fe400078ef802 */
[--C-:B------:R-:W-:Y:S02]  /*0470*/  LOP3.LUT R3, R0, 0x8, R13.reuse, 0xf8, !PT ;  /* 0x0000000800037812 */ /* 0x100fe400078ef80d */
[----:B------:R-:W-:Y:S02]  /*0480*/  SHF.R.U32.HI R0, RZ, 0x3, R0 ;  /* 0x00000003ff007819 */ /* 0x000fe40000011600 */
[----:B------:R-:W-:Y:S02]  /*0490*/  LOP3.LUT R4, R4, 0x8, R13, 0xf8, !PT ;  /* 0x0000000804047812 */ /* 0x000fe400078ef80d */
[----:B------:R-:W-:Y:S01]  /*04a0*/  LOP3.LUT R2, R3, R0, RZ, 0x3c, !PT ;  /* 0x0000000003027212 */ /* 0x000fe200078e3cff */
[----:B------:R-:W-:Y:S01]  /*04b0*/  IMAD R3, R248, 0x800, R219 ;  /* 0x00000800f8037824 */ /* 0x000fe200078e02db */
[----:B------:R-:W-:Y:S01]  /*04c0*/  LOP3.LUT R219, R219, R4, R0, 0xf6, !PT ;  /* 0x00000004dbdb7212 */ /* 0x000fe200078ef600 */
[C---:B------:R-:W-:Y:S01]  /*04d0*/  IMAD.SHL.U32 R4, R8.reuse, 0x40, RZ ;  /* 0x0000004008047824 */ /* 0x040fe200078e00ff */
[----:B------:R-:W-:Y:S01]  /*04e0*/  LOP3.LUT R6, R8, 0x1, RZ, 0xc0, !PT ;  /* 0x0000000108067812 */ /* 0x000fe200078ec0ff */
[----:B------:R-:W-:Y:S01]  /*04f0*/  IMAD.IADD R2, R3, 0x1, R2 ;  /* 0x0000000103027824 */ /* 0x000fe200078e0202 */
[----:B------:R-:W-:-:S02]  /*0500*/  SHF.R.S32.HI R0, RZ, 0x6, R15 ;  /* 0x00000006ff007819 */ /* 0x000fc4000001140f */
[C---:B------:R-:W-:Y:S02]  /*0510*/  LOP3.LUT P4, RZ, R5.reuse, 0x2, RZ, 0xc0, !PT ;  /* 0x0000000205ff7812 */ /* 0x040fe4000788c0ff */
[----:B------:R-:W-:Y:S01]  /*0520*/  LOP3.LUT P3, RZ, R5, 0x4, RZ, 0xc0, !PT ;  /* 0x0000000405ff7812 */ /* 0x000fe2000786c0ff */
[C---:B------:R-:W-:Y:S01]  /*0530*/  IMAD R231, R0.reuse, 0x200, R9 ;  /* 0x0000020000e77824 */ /* 0x040fe200078e0209 */
[----:B------:R-:W-:Y:S01]  /*0540*/  LOP3.LUT R5, R11, 0xfffffff8, RZ, 0xc0, !PT ;  /* 0xfffffff80b057812 */ /* 0x000fe200078ec0ff */
[----:B------:R-:W-:Y:S01]  /*0550*/  IMAD.SHL.U32 R3, R0, 0x8, RZ ;  /* 0x0000000800037824 */ /* 0x000fe200078e00ff */
[----:B------:R-:W-:Y:S01]  /*0560*/  ISETP.NE.U32.AND P0, PT, R6, 0x1, PT ;  /* 0x000000010600780c */ /* 0x000fe20003f05070 */
[----:B------:R-:W-:Y:S01]  /*0570*/  IMAD.SHL.U32 R6, R248, 0x20, RZ ;  /* 0x00000020f8067824 */ /* 0x000fe200078e00ff */
[----:B------:R-:W-:Y:S01]  /*0580*/  LOP3.LUT R0, R4, 0x1c0, RZ, 0xc0, !PT ;  /* 0x000001c004007812 */ /* 0x000fe200078ec0ff */
[----:B------:R-:W-:Y:S01]  /*0590*/  IMAD.IADD R7, R12, 0x1, -R5 ;  /* 0x000000010c077824 */ /* 0x000fe200078e0a05 */
[----:B------:R-:W-:Y:S01]  /*05a0*/  R2P PR, R8, 0x6 ;  /* 0x0000000608007804 */ /* 0x000fe20000000000 */
[----:B------:R-:W-:Y:S01]  /*05b0*/  IMAD.SHL.U32 R5, R16, 0x2, RZ ;  /* 0x0000000210057824 */ /* 0x000fe200078e00ff */
[----:B------:R-:W-:Y:S01]  /*05c0*/  LOP3.LUT R6, R0, 0x20, R6, 0xf8, !PT ;  /* 0x0000002000067812 */ /* 0x000fe200078ef806 */
[----:B------:R-:W-:Y:S01]  /*05d0*/  IMAD.SHL.U32 R8, R14, 0x20, RZ ;  /* 0x000000200e087824 */ /* 0x000fe200078e00ff */
[----:B------:R-:W-:Y:S01]  /*05e0*/  SHF.R.U32.HI R4, RZ, 0x3, R0 ;  /* 0x00000003ff047819 */ /* 0x000fe20000011600 */
[--C-:B------:R-:W-:Y:S01]  /*05f0*/  IMAD R9, R250, 0x400, R5.reuse ;  /* 0x00000400fa097824 */ /* 0x100fe200078e0205 */
[----:B------:R-:W-:Y:S01]  /*0600*/  LOP3.LUT R3, R3, 0x18, RZ, 0xc0, !PT ;  /* 0x0000001803037812 */ /* 0x000fe200078ec0ff */
[----:B------:R-:W-:Y:S01]  /*0610*/  IMAD R5, R224, 0x400, R5 ;  /* 0x00000400e0057824 */ /* 0x000fe200078e0205 */
[----:B------:R-:W-:-:S02]  /*0620*/  LOP3.LUT P6, RZ, R7, 0x2, RZ, 0xc0, !PT ;  /* 0x0000000207ff7812 */ /* 0x000fc400078cc0ff */
[C---:B------:R-:W-:Y:S01]  /*0630*/  LOP3.LUT P5, RZ, R7.reuse, 0x4, RZ, 0xc0, !PT ;  /* 0x0000000407ff7812 */ /* 0x040fe200078ac0ff */
[----:B------:R-:W-:Y:S01]  /*0640*/  IMAD.SHL.U32 R7, R7, 0x40, RZ ;  /* 0x0000004007077824 */ /* 0x000fe200078e00ff */
[----:B------:R-:W-:Y:S02]  /*0650*/  LOP3.LUT R6, R6, R4, RZ, 0x3c, !PT ;  /* 0x0000000406067212 */ /* 0x000fe400078e3cff */
[----:B------:R-:W-:Y:S02]  /*0660*/  LOP3.LUT R10, R3, 0x20, R8, 0xf8, !PT ;  /* 0x00000020030a7812 */ /* 0x000fe400078ef808 */
[----:B------:R-:W-:Y:S01]  /*0670*/  LOP3.LUT R8, R4, R0, R3, 0x1e, !PT ;  /* 0x0000000004087212 */ /* 0x000fe200078e1e03 */
[----:B------:R-:W-:Y:S01]  /*0680*/  IMAD.IADD R9, R9, 0x1, R6 ;  /* 0x0000000109097824 */ /* 0x000fe200078e0206 */
[----:B------:R-:W-:Y:S01]  /*0690*/  LOP3.LUT R3, R7, 0x1c0, RZ, 0xc0, !PT ;  /* 0x000001c007037812 */ /* 0x000fe200078ec0ff */
[----:B------:R-:W-:Y:S01]  /*06a0*/  IMAD.SHL.U32 R6, R14, 0x8, RZ ;  /* 0x000000080e067824 */ /* 0x000fe200078e00ff */
[----:B------:R-:W-:Y:S01]  /*06b0*/  SEL R221, R222, 0xffffffc0, !P3 ;  /* 0xffffffc0dedd7807 */ /* 0x000fe20005800000 */
[----:B------:R-:W-:Y:S01]  /*06c0*/  IMAD.SHL.U32 R0, R11, 0x40, RZ ;  /* 0x000000400b007824 */ /* 0x000fe200078e00ff */
[----:B------:R-:W-:Y:S01]  /*06d0*/  SHF.R.U32.HI R4, RZ, 0x3, R3 ;  /* 0x00000003ff047819 */ /* 0x000fe20000011603 */
[----:B------:R-:W-:Y:S01]  /*06e0*/  IMAD.IADD R5, R5, 0x1, R8 ;  /* 0x0000000105057824 */ /* 0x000fe200078e0208 */
[----:B------:R-:W-:-:S02]  /*06f0*/  LOP3.LUT R6, R3, 0x8, R6, 0xf8, !PT ;  /* 0x0000000803067812 */ /* 0x000fc400078ef806 */
[----:B------:R-:W-:Y:S02]  /*0700*/  LOP3.LUT R0, R0, 0xfffffe00, RZ, 0xc0, !PT ;  /* 0xfffffe0000007812 */ /* 0x000fe400078ec0ff */
[----:B------:R-:W-:Y:S02]  /*0710*/  LOP3.LUT R3, R4, R10, R3, 0x1e, !PT ;  /* 0x0000000a04037212 */ /* 0x000fe400078e1e03 */
[----:B------:R-:W-:Y:S01]  /*0720*/  LOP3.LUT R4, R6, R4, RZ, 0x3c, !PT ;  /* 0x0000000406047212 */ /* 0x000fe200078e3cff */
[--C-:B------:R-:W-:Y:S01]  /*0730*/  IMAD R218, R250, 0x400, R0.reuse ;  /* 0x00000400fada7824 */ /* 0x100fe200078e0200 */
[----:B------:R-:W-:Y:S01]  /*0740*/  LEA R2, R2, UR4, 0x1 ;  /* 0x0000000402027c11 */ /* 0x000fe2000f8e08ff */
[----:B------:R-:W-:Y:S01]  /*0750*/  IMAD R224, R224, 0x400, R0 ;  /* 0x00000400e0e07824 */ /* 0x000fe200078e0200 */
[----:B------:R-:W-:Y:S01]  /*0760*/  LOP3.LUT R0, R3, R0, RZ, 0xfc, !PT ;  /* 0x0000000003007212 */ /* 0x000fe200078efcff */
[----:B------:R-:W-:Y:S01]  /*0770*/  IMAD.IADD R218, R218, 0x1, R4 ;  /* 0x00000001dada7824 */ /* 0x000fe200078e0204 */
[----:B------:R-:W-:Y:S01]  /*0780*/  LEA R237, R9, UR4, 0x1 ;  /* 0x0000000409ed7c11 */ /* 0x000fe2000f8e08ff */
[----:B------:R-:W-:Y:S01]  /*0790*/  IMAD.IADD R224, R4, 0x1, R224 ;  /* 0x0000000104e07824 */ /* 0x000fe200078e02e0 */
[----:B------:R-:W-:Y:S01]  /*07a0*/  SEL R222, R222, 0xffffffc0, !P5 ;  /* 0xffffffc0dede7807 */ /* 0x000fe20006800000 */
[----:B------:R-:W-:Y:S01]  /*07b0*/  IMAD.U32 R4, RZ, RZ, UR6 ;  /* 0x00000006ff047e24 */ /* 0x000fe2000f8e00ff */
[----:B------:R-:W-:Y:S01]  /*07c0*/  USHF.R.S32.HI UR6, URZ, 0x1f, UR48 ;  /* 0x0000001f3f067899 */ /* 0x000fe20008011430 */
[----:B------:R-:W-:Y:S01]  /*07d0*/  IMAD.U32 R3, RZ, RZ, UR5 ;  /* 0x00000005ff037e24 */ /* 0x000fe2000f8e00ff */
[----:B------:R-:W-:Y:S01]  /*07e0*/  USHF.R.S32.HI UR5, URZ, 0x1f, UR59 ;  /* 0x0000001f3f057899 */ /* 0x000fe2000801143b */
[----:B------:R-:W-:Y:S01]  /*07f0*/  LEA R218, R218, UR4, 0x1 ;  /* 0x00000004dada7c11 */ /* 0x000fe2000f8e08ff */
[----:B------:R-:W-:Y:S01]  /*0800*/  VIADD R238, R237, 0x20 ;  /* 0x00000020edee7836 */ /* 0x000fe20000000000 */
[----:B------:R-:W-:Y:S01]  /*0810*/  SEL R239, R239, 0x10, !P0 ;  /* 0x00000010efef7807 */ /* 0x000fe20004000000 */
[----:B------:R-:W-:Y:S01]  /*0820*/  IMAD.U32 R3, RZ, RZ, UR6 ;  /* 0x00000006ff037e24 */ /* 0x000fe2000f8e00ff */
[----:B------:R-:W-:Y:S01]  /*0830*/  UIADD3 UR6, UR4, 0x10000, URZ ;  /* 0x0001000004067890 */ /* 0x000fe2000fffe03f */
[----:B------:R-:W-:Y:S01]  /*0840*/  IMAD.U32 R3, RZ, RZ, UR5 ;  /* 0x00000005ff037e24 */ /* 0x000fe2000f8e00ff */
[----:B------:R-:W-:Y:S01]  /*0850*/  UIADD3 UR5, UR4, 0x20000, URZ ;  /* 0x0002000004057890 */ /* 0x000fe2000fffe03f */
[C---:B------:R-:W-:Y:S01]  /*0860*/  SEL R3, R226.reuse, 0xffffffe0, !P4 ;  /* 0xffffffe0e2037807 */ /* 0x040fe20006000000 */
[----:B------:R-:W-:Y:S01]  /*0870*/  @P1 VIADD R238, R237, 0xffffffe0 ;  /* 0xffffffe0edee1836 */ /* 0x000fe20000000000 */
[----:B------:R-:W-:Y:S01]  /*0880*/  SEL R226, R226, 0xffffffe0, !P6 ;  /* 0xffffffe0e2e27807 */ /* 0x000fe20007000000 */
[--C-:B------:R-:W-:Y:S01]  /*0890*/  IMAD.IADD R217, R221, 0x1, R2.reuse ;  /* 0x00000001ddd97824 */ /* 0x100fe200078e0202 */
[----:B------:R-:W-:Y:S01]  /*08a0*/  LEA R243, R5, UR6, 0x1 ;  /* 0x0000000605f37c11 */ /* 0x000fe2000f8e08ff */
[----:B------:R-:W-:Y:S01]  /*08b0*/  IMAD.IADD R3, R3, 0x1, R2 ;  /* 0x0000000103037824 */ /* 0x000fe200078e0202 */
[----:B------:R-:W-:Y:S01]  /*08c0*/  LEA R224, R224, UR5, 0x1 ;  /* 0x00000005e0e07c11 */ /* 0x000fe2000f8e08ff */
[----:B------:R-:W-:Y:S01]  /*08d0*/  IMAD.IADD R220, R218, 0x1, R226 ;  /* 0x00000001dadc7824 */ /* 0x000fe200078e02e2 */
[----:B------:R-:W-:Y:S01]  /*08e0*/  SHF.R.S32.HI R236, RZ, 0x2, R236 ;  /* 0x00000002ffec7819 */ /* 0x000fe200000114ec */
[----:B------:R-:W-:Y:S01]  /*08f0*/  IMAD.IADD R216, R221, 0x1, R3 ;  /* 0x00000001ddd87824 */ /* 0x000fe200078e0203 */
[----:B------:R-:W-:Y:S01]  /*0900*/  LEA R219, R219, UR4, 0x1 ;  /* 0x00000004dbdb7c11 */ /* 0x000fe2000f8e08ff */
[----:B------:R-:W-:Y:S01]  /*0910*/  IMAD.IADD R225, R222, 0x1, R224 ;  /* 0x00000001dee17824 */ /* 0x000fe200078e02e0 */
[----:B------:R-:W-:Y:S01]  /*0920*/  LEA R231, R231, UR4, 0x1 ;  /* 0x00000004e7e77c11 */ /* 0x000fe2000f8e08ff */
[----:B------:R-:W-:Y:S01]  /*0930*/  IMAD.IADD R240, R237, 0x1, R239 ;  /* 0x00000001edf07824 */ /* 0x000fe200078e02ef */
[----:B------:R-:W-:Y:S01]  /*0940*/  LEA R0, R0, UR4, 0x1 ;  /* 0x0000000400007c11 */ /* 0x000fe2000f8e08ff */
[----:B------:R-:W-:Y:S01]  /*0950*/  VIADD R246, R243, 0x40 ;  /* 0x00000040f3f67836 */ /* 0x000fe20000000000 */
[----:B------:R-:W-:Y:S01]  /*0960*/  ULDC.64 UR4, c[0x0][0x208] ;  /* 0x0000820000047ab9 */ /* 0x000fe20000000a00 */
[----:B------:R-:W-:-:S02]  /*0970*/  IMAD.IADD R223, R218, 0x1, R222 ;  /* 0x00000001dadf7824 */ /* 0x000fc400078e02de */
[----:B------:R-:W-:Y:S02]  /*0980*/  IMAD.IADD R227, R226, 0x1, R224 ;  /* 0x00000001e2e37824 */ /* 0x000fe400078e02e0 */
[----:B------:R-:W-:Y:S02]  /*0990*/  IMAD R236, R250, 0x10, R236 ;  /* 0x00000010faec7824 */ /* 0x000fe400078e02ec */
[----:B------:R-:W-:Y:S02]  /*09a0*/  IMAD.IADD R221, R221, 0x1, R219 ;  /* 0x00000001dddd7824 */ /* 0x000fe400078e02db */
[----:B------:R-:W-:Y:S02]  /*09b0*/  @P2 VIADD R246, R243, 0xffffffc0 ;  /* 0xffffffc0f3f62836 */ /* 0x000fe40000000000 */
[----:B------:R-:W-:Y:S02]  /*09c0*/  IMAD.IADD R239, R239, 0x1, R238 ;  /* 0x00000001efef7824 */ /* 0x000fe400078e02ee */
[----:B------:R-:W-:-:S02]  /*09d0*/  IMAD.IADD R222, R220, 0x1, R222 ;  /* 0x00000001dcde7824 */ /* 0x000fc400078e02de */
[----:B------:R-:W-:-:S07]  /*09e0*/  IMAD.IADD R226, R226, 0x1, R225 ;  /* 0x00000001e2e27824 */ /* 0x000fce00078e02e1 */
.L_x_589:
        /* <DEDUP_REMOVED lines=29> */
[----:B------:R-:W-:-:S02]  /*0bc0*/  IMAD.U32 R7, RZ, RZ, UR9 ;  /* 0x00000009ff077e24 */ /* 0x000fc4000f8e00ff */
[----:B------:R-:W-:Y:S02]  /*0bd0*/  UISETP.EQ.OR.EX UP4, UPT, UR13, URZ, !UP1, UP4 ;  /* 0x0000003f0d00728c */ /* 0x000fe4000cf82740 */
[----:B------:R-:W-:Y:S01]  /*0be0*/  UIADD3 UR6, UP0, UR16, UR12, URZ ;  /* 0x0000000c10067290 */ /* 0x000fe2000ff1e03f */
[----:B---3--:R-:W3:Y:S03]  /*0bf0*/  @P1 LDG.E R10, desc[UR4][R6.64] ;  /* 0x00000004060a1981 */ /* 0x008ee6000c1e1900 */
[----:B------:R-:W-:Y:S01]  /*0c00*/  PLOP3.LUT P2, PT, PT, PT, UP4, 0x80, 0x0 ;  /* 0x000000000000781c */ /* 0x000fe20003f4f048 */
[----:B------:R-:W-:Y:S01]  /*0c10*/  UIADD3.X UR11, UR11, UR13, URZ, UP0, !UPT ;  /* 0x0000000d0b0b7290 */ /* 0x000fe200087fe43f */
        /* <DEDUP_REMOVED lines=9> */
[----:B------:R-:W-:-:S03]  /*0cb0*/  @!UP3 UISETP.NE.U32.AND UP0, UPT, UR6, URZ, UPT ;  /* 0x0000003f0600b28c */ /* 0x000fc6000bf05070 */
[----:B------:R-:W-:Y:S01]  /*0cc0*/  @!UP3 ULDC UR6, c[0x0][0x2cc] ;  /* 0x0000b3000006bab9 */ /* 0x000fe20000000800 */
        /* <DEDUP_REMOVED lines=21> */
.L_x_561:
        /* <DEDUP_REMOVED lines=14> */
[----:B------:R-:W-:Y:S02]  /*0f00*/  UISETP.NE.AND UP0, UPT, UR36, -0x1, UPT ;  /* 0xffffffff2400788c */ /* 0x000fe4000bf05270 */
[----:B------:R-:W-:Y:S01]  /*0f10*/  UIMAD UR33, UR48, UR7, UR6 ;  /* 0x00000007302172a4 */ /* 0x000fe2000f8e0206 */
[----:B------:R-:W-:-:S02]  /*0f20*/  ULDC.U8 UR19, c[0x0][0x3d8] ;  /* 0x0000f60000137ab9 */ /* 0x000fc40000000000 */
[----:B------:R-:W-:Y:S01]  /*0f30*/  @!UP1 ULDC.64 UR6, c[0x0][0x418] ;  /* 0x0001060000069ab9 */ /* 0x000fe20000000a00 */
[----:B------:R-:W-:Y:S01]  /*0f40*/  ULDC UR61, c[0x0][0x2d4] ;  /* 0x0000b500003d7ab9 */ /* 0x000fe20000000800 */
[----:B------:R-:W-:Y:S02]  /*0f50*/  UISETP.NE.AND UP3, UPT, UR19, URZ, UPT ;  /* 0x0000003f1300728c */ /* 0x000fe4000bf65270 */
[----:B------:R-:W-:Y:S02]  /*0f60*/  USHF.L.U32 UR14, UR48, 0x7, URZ ;  /* 0x00000007300e7899 */ /* 0x000fe4000800063f */
[----:B------:R-:W-:Y:S01]  /*0f70*/  USHF.R.S32.HI UR46, URZ, 0x1f, UR61 ;  /* 0x0000001f3f2e7899 */ /* 0x000fe2000801143d */
[----:B------:R-:W-:Y:S01]  /*0f80*/  ULDC UR23, c[0x0][0x2dc] ;  /* 0x0000b70000177ab9 */ /* 0x000fe20000000800 */
[----:B------:R-:W-:Y:S01]  /*0f90*/  ULDC UR49, c[0x0][0x270] ;  /* 0x00009c0000317ab9 */ /* 0x000fe20000000800 */
[----:B-1----:R-:W-:Y:S01]  /*0fa0*/  IABS R8, R9 ;  /* 0x0000000900087213 */ /* 0x002fe20000000000 */
[----:B------:R-:W-:Y:S01]  /*0fb0*/  @!UP1 UIMAD.WIDE.U32 UR38, UR48, UR6, URZ ;  /* 0x00000006302692a5 */ /* 0x000fe2000f8e003f */
[----:B------:R-:W-:Y:S01]  /*0fc0*/  ISETP.NE.AND P3, PT, R9, RZ, PT ;  /* 0x000000ff0900720c */ /* 0x000fe20003f65270 */
[----:B------:R-:W-:Y:S01]  /*0fd0*/  USHF.L.U64.HI UR17, UR48, 0x7, UR60 ;  /* 0x0000000730117899 */ /* 0x000fe2000801023c */
[----:B------:R-:W1:Y:S01]  /*0fe0*/  I2F.RP R4, R8 ;  /* 0x0000000800047306 */ /* 0x000e620000209400 */
[----:B------:R-:W-:Y:S01]  /*0ff0*/  ULDC.64 UR42, c[0x0][0x240] ;  /* 0x00009000002a7ab9 */ /* 0x000fe20000000a00 */
[----:B------:R-:W-:-:S02]  /*1000*/  @UP0 UIADD3 UR16, UR34, UR36, URZ ;  /* 0x0000002422100290 */ /* 0x000fc4000fffe03f */
[----:B--2---:R-:W-:Y:S02]  /*1010*/  UIMAD.WIDE.U32 UR30, UR11, UR12, URZ ;  /* 0x0000000c0b1e72a5 */ /* 0x004fe4000f8e003f */
[----:B------:R-:W-:Y:S02]  /*1020*/  USEL UR37, UR14, URZ, UP2 ;  /* 0x0000003f0e257287 */ /* 0x000fe40009000000 */
[----:B------:R-:W-:Y:S02]  /*1030*/  UIMAD UR51, UR11, UR13, UR31 ;  /* 0x0000000d0b3372a4 */ /* 0x000fe4000f8e021f */
[----:B------:R-:W-:Y:S01]  /*1040*/  @!UP1 UIMAD UR11, UR60, UR6, URZ ;  /* 0x000000063c0b92a4 */ /* 0x000fe2000f8e023f */
[----:B------:R-:W-:Y:S01]  /*1050*/  @UP1 ULDC.64 UR12, c[0x0][0x420] ;  /* 0x00010800000c1ab9 */ /* 0x000fe20000000a00 */
[----:B------:R-:W-:Y:S01]  /*1060*/  UIMAD.WIDE.U32 UR14, UR8, UR42, URZ ;  /* 0x0000002a080e72a5 */ /* 0x000fe2000f8e003f */
[----:B-1----:R-:W1:Y:S01]  /*1070*/  MUFU.RCP R4, R4 ;  /* 0x0000000400047308 */ /* 0x002e620000001000 */
[----:B------:R-:W-:-:S02]  /*1080*/  @!UP1 UIMAD UR32, UR48, UR7, UR11 ;  /* 0x00000007302092a4 */ /* 0x000fc4000f8e020b */
[----:B------:R-:W-:Y:S02]  /*1090*/  UIADD3 UR11, UR25, 0x3f, URZ ;  /* 0x0000003f190b7890 */ /* 0x000fe4000fffe03f */
[----:B------:R-:W-:Y:S02]  /*10a0*/  @UP1 UIMAD.WIDE.U32 UR40, UR8, UR12, URZ ;  /* 0x0000000c082812a5 */ /* 0x000fe4000f8e003f */
[----:B------:R-:W-:Y:S02]  /*10b0*/  USHF.R.S32.HI UR18, URZ, 0x1f, UR11 ;  /* 0x0000001f3f127899 */ /* 0x000fe4000801140b */
[----:B------:R-:W-:Y:S02]  /*10c0*/  @UP1 UIMAD UR52, UR8, UR13, UR41 ;  /* 0x0000000d083412a4 */ /* 0x000fe4000f8e0229 */
[----:B------:R-:W-:Y:S02]  /*10d0*/  UIMAD.WIDE UR6, UR23, UR49, URZ ;  /* 0x00000031170672a5 */ /* 0x000fe4000f8e023f */
[----:B------:R-:W-:-:S02]  /*10e0*/  UIMAD.WIDE.U32 UR12, UR48, UR61, URZ ;  /* 0x0000003d300c72a5 */ /* 0x000fc4000f8e003f */
[----:B------:R-:W-:Y:S01]  /*10f0*/  ULEA.HI UR29, UR18, UR11, URZ, 0x6 ;  /* 0x0000000b121d7291 */ /* 0x000fe2000f8f303f */
[----:B-1----:R-:W-:Y:S01]  /*1100*/  VIADD R4, R4, 0xffffffe ;  /* 0x0ffffffe04047836 */ /* 0x002fe20000000000 */
[----:B------:R-:W-:Y:S01]  /*1110*/  @UP0 ULDC.64 UR26, c[0x0][0x248] ;  /* 0x00009200001a0ab9 */ /* 0x000fe20000000a00 */
[----:B------:R-:W-:Y:S02]  /*1120*/  UIMAD UR11, UR46, UR48, URZ ;  /* 0x000000302e0b72a4 */ /* 0x000fe4000f8e023f */
[----:B------:R-:W1:Y:S01]  /*1130*/  F2I.FTZ.U32.TRUNC.NTZ R5, R4 ;  /* 0x0000000400057305 */ /* 0x000e62000021f000 */
[----:B------:R-:W-:Y:S02]  /*1140*/  USEL UR35, UR17, URZ, UP2 ;  /* 0x0000003f11237287 */ /* 0x000fe40009000000 */
[----:B------:R-:W-:Y:S02]  /*1150*/  @UP0 UIMAD.WIDE.U32 UR18, UR16, UR26, URZ ;  /* 0x0000001a101202a5 */ /* 0x000fe4000f8e003f */
[----:B------:R-:W-:-:S02]  /*1160*/  @UP0 UIMAD UR45, UR16, UR27, URZ ;  /* 0x0000001b102d02a4 */ /* 0x000fc4000f8e023f */
[----:B------:R-:W-:Y:S01]  /*1170*/  UIADD3 UR50, UR21, UR33, URZ ;  /* 0x0000002115327290 */ /* 0x000fe2000fffe03f */
[----:B------:R-:W-:Y:S01]  /*1180*/  ULDC UR47, c[0x0][0x2c4] ;  /* 0x0000b100002f7ab9 */ /* 0x000fe20000000800 */
[----:B------:R-:W-:Y:S02]  /*1190*/  UIMAD.WIDE.U32 UR16, UR6, UR12, URZ ;  /* 0x0000000c061072a5 */ /* 0x000fe4000f8e003f */
[----:B------:R-:W-:Y:S02]  /*11a0*/  UIMAD UR21, UR7, UR12, URZ ;  /* 0x0000000c071572a4 */ /* 0x000fe4000f8e023f */
[----:B------:R-:W-:Y:S01]  /*11b0*/  USEL UR58, UR20, UR14, !UP1 ;  /* 0x0000000e143a7287 */ /* 0x000fe2000c800000 */
[----:B-1----:R-:W-:Y:S01]  /*11c0*/  IMAD.MOV R4, RZ, RZ, -R5 ;  /* 0x000000ffff047224 */ /* 0x002fe200078e0a05 */
[----:B------:R-:W-:Y:S02]  /*11d0*/  UIMAD UR12, UR60, UR61, UR11 ;  /* 0x0000003d3c0c72a4 */ /* 0x000fe4000f8e020b */
[----:B------:R-:W-:Y:S01]  /*11e0*/  @UP3 UIMAD UR20, UR48, UR47, URZ ;  /* 0x0000002f301432a4 */ /* 0x000fe2000f8e023f */
[----:B------:R-:W-:Y:S01]  /*11f0*/  IMAD R6, R4, R8, RZ ;  /* 0x0000000804067224 */ /* 0x000fe200078e02ff */
[----:B------:R-:W-:Y:S01]  /*1200*/  UIMAD UR28, UR8, UR43, URZ ;  /* 0x0000002b081c72a4 */ /* 0x000fe2000f8e023f */
[----:B------:R-:W-:Y:S01]  /*1210*/  IMAD.MOV.U32 R4, RZ, RZ, RZ ;  /* 0x000000ffff047224 */ /* 0x000fe200078e00ff */
[----:B------:R-:W-:-:S02]  /*1220*/  UIADD3 UR12, UR13, UR12, URZ ;  /* 0x0000000c0d0c7290 */ /* 0x000fc4000fffe03f */
[----:B------:R-:W-:Y:S01]  /*1230*/  @UP3 USEL UR13, UR20, UR8, !UP1 ;  /* 0x00000008140d3287 */ /* 0x000fe2000c800000 */
[----:B------:R-:W-:Y:S01]  /*1240*/  IMAD.HI.U32 R4, R5, R6, R4 ;  /* 0x0000000605047227 */ /* 0x000fe200078e0004 */
[----:B------:R-:W-:Y:S01]  /*1250*/  MOV R5, R7 ;  /* 0x0000000700057202 */ /* 0x000fe20000000f00 */
[----:B------:R-:W-:Y:S02]  /*1260*/  ULOP3.LUT UR20, UR29, 0xffffffc0, URZ, 0xc0, !UPT ;  /* 0xffffffc01d147892 */ /* 0x000fe4000f8ec03f */
[----:B------:R-:W-:Y:S02]  /*1270*/  @UP1 UIADD3 UR50, UR15, UR28, URZ ;  /* 0x0000001c0f321290 */ /* 0x000fe4000fffe03f */
[----:B------:R-:W-:Y:S01]  /*1280*/  IMAD.HI.U32 R4, R4, R5, RZ ;  /* 0x0000000504047227 */ /* 0x000fe200078e00ff */
[----:B------:R-:W-:Y:S02]  /*1290*/  UIMAD.WIDE.U32 UR14, UR6, UR8, URZ ;  /* 0x00000008060e72a5 */ /* 0x000fe4000f8e003f */
[----:B------:R-:W-:Y:S01]  /*12a0*/  UIADD3 UR20, UR20, -0x40, URZ ;  /* 0xffffffc014147890 */ /* 0x000fe2000fffe03f */
[----:B------:R-:W-:Y:S01]  /*12b0*/  IMAD.MOV R6, RZ, RZ, -R4 ;  /* 0x000000ffff067224 */ /* 0x000fe200078e0a04 */
[----:B------:R-:W-:Y:S01]  /*12c0*/  @UP3 ULDC UR11, c[0x0][0x2e4] ;  /* 0x0000b900000b3ab9 */ /* 0x000fe20000000800 */
[----:B------:R-:W-:-:S02]  /*12d0*/  UIMAD UR21, UR6, UR12, UR21 ;  /* 0x0000000c061572a4 */ /* 0x000fc4000f8e0215 */
        /* <DEDUP_REMOVED lines=15> */
[----:B------:R-:W-:Y:S01]  /*13d0*/  UIMAD UR53, UR59, UR23, URZ ;  /* 0x000000173b3572a4 */ /* 0x000fe2000f8e023f */
[----:B------:R-:W-:Y:S01]  /*13e0*/  ISETP.GE.U32.AND P0, PT, R5, R8, PT ;  /* 0x000000080500720c */ /* 0x000fe20003f06070 */
[----:B------:R-:W-:Y:S01]  /*13f0*/  UISETP.NE.AND UP4, UPT, UR22, URZ, UPT ;  /* 0x0000003f1600728c */ /* 0x000fe2000bf85270 */
[----:B------:R-:W-:Y:S01]  /*1400*/  LOP3.LUT R5, R9, UR59, RZ, 0x3c, !PT ;  /* 0x0000003b09057c12 */ /* 0x000fe2000f8e3cff */
[----:B------:R-:W-:Y:S01]  /*1410*/  @!UP1 UIADD3 UR52, UR39, UR32, URZ ;  /* 0x0000002027349290 */ /* 0x000fe2000fffe03f */
[----:B------:R-:W-:-:S02]  /*1420*/  @UP0 ULDC.64 UR22, c[0x0][0x250] ;  /* 0x0000940000160ab9 */ /* 0x000fc40000000a00 */
        /* <DEDUP_REMOVED lines=8> */
[----:B------:R-:W-:Y:S01]  /*14b0*/  UIADD3 UR49, UR17, UR21, URZ ;  /* 0x0000001511317290 */ /* 0x000fe2000fffe03f */
[----:B------:R-:W-:Y:S01]  /*14c0*/  IMAD.MOV.U32 R5, RZ, RZ, R4 ;  /* 0x000000ffff057224 */ /* 0x000fe200078e0004 */
[----:B------:R-:W-:-:S02]  /*14d0*/  USEL UR54, UR51, URZ, UP4 ;  /* 0x0000003f33367287 */ /* 0x000fc4000a000000 */
[----:B------:R-:W-:Y:S02]  /*14e0*/  USHF.R.S32.HI UR44, URZ, 0x1f, UR24 ;  /* 0x0000001f3f2c7899 */ /* 0x000fe40008011418 */
[----:B------:R-:W-:Y:S01]  /*14f0*/  USHF.R.S32.HI UR56, URZ, 0x1f, UR53 ;  /* 0x0000001f3f387899 */ /* 0x000fe20008011435 */
[----:B------:R-:W-:Y:S01]  /*1500*/  @!P2 IADD3 R5, -R5, RZ, RZ ;  /* 0x000000ff0505a210 */ /* 0x000fe20007ffe1ff */
[----:B------:R-:W-:Y:S01]  /*1510*/  USEL UR55, UR30, URZ, UP4 ;  /* 0x0000003f1e377287 */ /* 0x000fe2000a000000 */
        /* <DEDUP_REMOVED lines=21> */
.L_x_563:
        /* <DEDUP_REMOVED lines=13> */
.L_x_564:
        /* <DEDUP_REMOVED lines=11> */
.L_x_565:
[----:B------:R-:W-:Y:S02]  /*17f0*/  ULDC UR6, c[0x0][0x270] ;  /* 0x00009c0000067ab9 */ /* 0x000fe40000000800 */
[----:B------:R-:W-:-:S04]  /*1800*/  UIMAD UR6, UR48, UR6, UR59 ;  /* 0x00000006300672a4 */ /* 0x000fc8000f8e023b */
[----:B------:R-:W-:-:S12]  /*1810*/  UIMAD UR6, UR6, UR61, URZ ;  /* 0x0000003d060672a4 */ /* 0x000fd8000f8e023f */
.L_x_566:
[----:B------:R-:W1:Y:S01]  /*1820*/  S2R R18, SR_TID.X ;  /* 0x0000000000127919 */ /* 0x000e620000002100 */
[----:B------:R-:W2:Y:S01]  /*1830*/  LDC.64 R14, c[0x0][0x420] ;  /* 0x00010800ff0e7b82 */ /* 0x000ea20000000a00 */
[----:B------:R-:W-:Y:S01]  /*1840*/  UIADD3 UR15, UR20, UR6, URZ ;  /* 0x00000006140f7290 */ /* 0x000fe2000fffe03f */
[----:B------:R-:W-:Y:S01]  /*1850*/  BSSY B1, `(.L_x_562) ;  /* 0x00007b9000017945 */ /* 0x000fe20003800000 */
[----:B------:R-:W-:Y:S01]  /*1860*/  ULDC UR7, c[0x0][0x2dc] ;  /* 0x0000b70000077ab9 */ /* 0x000fe20000000800 */
[----:B------:R-:W-:Y:S01]  /*1870*/  ULDC UR8, c[0x0][0x270] ;  /* 0x00009c0000087ab9 */ /* 0x000fe20000000800 */
[----:B------:R-:W-:Y:S02]  /*1880*/  UIADD3 UR6, -UR9, UR25, UR24 ;  /* 0x0000001909067290 */ /* 0x000fe4000fffe118 */
[----:B------:R-:W-:Y:S02]  /*1890*/  UIMAD UR14, UR7, UR8, URZ ;  /* 0x00000008070e72a4 */ /* 0x000fe4000f8e023f */
[----:B------:R-:W-:Y:S01]  /*18a0*/  USHF.R.S32.HI UR17, URZ, 0x1f, UR59 ;  /* 0x0000001f3f117899 */ /* 0x000fe2000801143b */
[----:B------:R-:W-:Y:S01]  /*18b0*/  ULDC UR7, c[0x0][0x398] ;  /* 0x0000e60000077ab9 */ /* 0x000fe20000000800 */
[----:B------:R-:W-:Y:S01]  /*18c0*/  ULDC.64 UR12, c[0x0][0x428] ;  /* 0x00010a00000c7ab9 */ /* 0x000fe20000000a00 */
[----:B------:R-:W-:Y:S01]  /*18d0*/  UIADD3 UR6, UR6, -UR7, URZ ;  /* 0x8000000706067290 */ /* 0x000fe2000fffe03f */
[----:B------:R-:W-:Y:S01]  /*18e0*/  IMAD.U32 R16, RZ, RZ, UR12 ;  /* 0x0000000cff107e24 */ /* 0x000fe2000f8e00ff */
[----:B------:R-:W-:Y:S01]  /*18f0*/  UIMAD UR7, UR17, UR12, URZ ;  /* 0x0000000c110772a4 */ /* 0x000fe2000f8e023f */
[----:B------:R-:W-:Y:S01]  /*1900*/  ULDC.64 UR18, c[0x0][0x258] ;  /* 0x0000960000127ab9 */ /* 0x000fe20000000a00 */
[----:B------:R-:W-:-:S02]  /*1910*/  ULDC.64 UR38, c[0x0][0x478] ;  /* 0x00011e0000267ab9 */ /* 0x000fc40000000a00 */
[----:B------:R-:W-:Y:S02]  /*1920*/  UIMAD UR13, UR59, UR13, UR7 ;  /* 0x0000000d3b0d72a4 */ /* 0x000fe4000f8e0207 */
[----:B------:R-:W-:Y:S02]  /*1930*/  USHF.L.U32 UR7, UR14, 0x6, URZ ;  /* 0x000000060e077899 */ /* 0x000fe4000800063f */
[----:B------:R-:W-:Y:S01]  /*1940*/  UIADD3 UR21, UR20, UR28, URZ ;  /* 0x0000001c14157290 */ /* 0x000fe2000fffe03f */
[----:B--2---:R-:W-:Y:S01]  /*1950*/  IMAD R12, R14, UR16, RZ ;  /* 0x000000100e0c7c24 */ /* 0x004fe2000f8e02ff */
[----:B------:R-:W-:Y:S01]  /*1960*/  ULDC.64 UR30, c[0x0][0x210] ;  /* 0x00008400001e7ab9 */ /* 0x000fe20000000a00 */
[----:B------:R-:W-:Y:S01]  /*1970*/  ULDC.64 UR28, c[0x0][0x3e0] ;  /* 0x0000f800001c7ab9 */ /* 0x000fe20000000a00 */
[----:B------:R-:W-:Y:S01]  /*1980*/  ULDC.64 UR40, c[0x0][0x2b0] ;  /* 0x0000ac0000287ab9 */ /* 0x000fe20000000a00 */
[----:B------:R-:W-:Y:S01]  /*1990*/  IMAD R13, R15, UR20, R12 ;  /* 0x000000140f0d7c24 */ /* 0x000fe2000f8e020c */
[----:B------:R-:W-:Y:S01]  /*19a0*/  UIADD3 UR8, UR46, -0x1, URZ ;  /* 0xffffffff2e087890 */ /* 0x000fe2000fffe03f */
[----:B-1----:R-:W-:-:S04]  /*19b0*/  SHF.R.S32.HI R19, RZ, 0x1f, R18 ;  /* 0x0000001fff137819 */ /* 0x002fc80000011412 */
[CC--:B------:R-:W-:Y:S02]  /*19c0*/  LEA.HI R4, R19.reuse, R18.reuse, RZ, 0x3 ;  /* 0x0000001213047211 */ /* 0x0c0fe400078f18ff */
[----:B------:R-:W-:Y:S02]  /*19d0*/  LEA.HI R12, R19, R18, RZ, 0x5 ;  /* 0x00000012130c7211 */ /* 0x000fe400078f28ff */
[----:B------:R-:W-:Y:S02]  /*19e0*/  LOP3.LUT R6, R4, 0xfffffff8, RZ, 0xc0, !PT ;  /* 0xfffffff804067812 */ /* 0x000fe400078ec0ff */
[----:B------:R-:W-:Y:S02]  /*19f0*/  SHF.R.S32.HI R4, RZ, 0x3, R4 ;  /* 0x00000003ff047819 */ /* 0x000fe40000011404 */
[----:B------:R-:W-:Y:S01]  /*1a00*/  LOP3.LUT R27, R12, 0xffffffe0, RZ, 0xc0, !PT ;  /* 0xffffffe00c1b7812 */ /* 0x000fe200078ec0ff */
[----:B------:R-:W-:Y:S01]  /*1a10*/  IMAD.IADD R6, R18, 0x1, -R6 ;  /* 0x0000000112067824 */ /* 0x000fe200078e0a06 */
[----:B------:R-:W-:-:S02]  /*1a20*/  SHF.R.S32.HI R22, RZ, 0x1f, R4 ;  /* 0x0000001fff167819 */ /* 0x000fc40000011404 */
[----:B------:R-:W-:Y:S01]  /*1a30*/  IADD3 R10, P0, R4, UR20, RZ ;  /* 0x00000014040a7c10 */ /* 0x000fe2000ff1e0ff */
[----:B------:R-:W-:Y:S02]  /*1a40*/  IMAD.SHL.U32 R6, R6, 0x8, RZ ;  /* 0x0000000806067824 */ /* 0x000fe400078e00ff */
[----:B------:R-:W-:Y:S01]  /*1a50*/  IMAD.IADD R27, R18, 0x1, -R27 ;  /* 0x00000001121b7824 */ /* 0x000fe200078e0a1b */
[----:B------:R-:W-:Y:S02]  /*1a60*/  IADD3.X R8, R22, UR16, RZ, P0, !PT ;  /* 0x0000001016087c10 */ /* 0x000fe400087fe4ff */
[----:B------:R-:W-:-:S03]  /*1a70*/  SHF.R.S32.HI R7, RZ, 0x1f, R6 ;  /* 0x0000001fff077819 */ /* 0x000fc60000011406 */
[----:B------:R-:W-:Y:S02]  /*1a80*/  IMAD R11, R8, UR42, RZ ;  /* 0x0000002a080b7c24 */ /* 0x000fe4000f8e02ff */
[----:B------:R-:W-:-:S04]  /*1a90*/  IMAD.WIDE.U32 R8, R10, UR42, R6 ;  /* 0x0000002a0a087c25 */ /* 0x000fc8000f8e0006 */
[----:B------:R-:W-:Y:S01]  /*1aa0*/  IMAD R11, R10, UR43, R11 ;  /* 0x0000002b0a0b7c24 */ /* 0x000fe2000f8e020b */
[----:B------:R-:W-:-:S04]  /*1ab0*/  IADD3 R10, P0, R8, UR58, RZ ;  /* 0x0000003a080a7c10 */ /* 0x000fc8000ff1e0ff */
[----:B------:R-:W-:Y:S02]  /*1ac0*/  IADD3.X R11, R9, UR50, R11, P0, !PT ;  /* 0x00000032090b7c10 */ /* 0x000fe400087fe40b */
[----:B------:R-:W-:Y:S01]  /*1ad0*/  IADD3 R8, P0, R6, UR11, RZ ;  /* 0x0000000b06087c10 */ /* 0x000fe2000ff1e0ff */
[----:B------:R-:W-:Y:S02]  /*1ae0*/  UIMAD UR11, UR17, UR18, URZ ;  /* 0x00000012110b72a4 */ /* 0x000fe4000f8e023f */
[----:B------:R-:W-:Y:S01]  /*1af0*/  USHF.R.S32.HI UR17, URZ, 0x1f, UR6 ;  /* 0x0000001f3f117899 */ /* 0x000fe20008011406 */
[----:B------:R-:W-:Y:S01]  /*1b00*/  IADD3.X R9, R7, UR52, RZ, P0, !PT ;  /* 0x0000003407097c10 */ /* 0x000fe200087fe4ff */
[----:B------:R-:W-:Y:S02]  /*1b10*/  UIMAD UR19, UR59, UR19, UR11 ;  /* 0x000000133b1372a4 */ /* 0x000fe4000f8e020b */
[----:B------:R-:W-:Y:S01]  /*1b20*/  USHF.R.S32.HI UR11, URZ, 0x1f, UR7 ;  /* 0x0000001f3f0b7899 */ /* 0x000fe20008011407 */
[----:B------:R-:W-:Y:S01]  /*1b30*/  IMAD.WIDE.U32 R8, R14, UR20, R8 ;  /* 0x000000140e087c25 */ /* 0x000fe2000f8e0008 */
[----:B------:R-:W-:-:S02]  /*1b40*/  UIADD3 UR7, UP2, UP1, UR32, UR7, UR53 ;  /* 0x0000000720077290 */ /* 0x000fc4000f95e035 */
[----:B------:R-:W-:Y:S01]  /*1b50*/  ULEA.HI UR17, UR17, UR6, URZ, 0x6 ;  /* 0x0000000611117291 */ /* 0x000fe2000f8f303f */
[----:B------:R-:W-:Y:S01]  /*1b60*/  IMAD.IADD R9, R9, 0x1, R13 ;  /* 0x0000000109097824 */ /* 0x000fe200078e020d */
[----:B------:R-:W-:Y:S01]  /*1b70*/  UIADD3.X UR6, UR51, UR11, UR56, UP2, UP1 ;  /* 0x0000000b33067290 */ /* 0x000fe200097e2438 */
[----:B------:R-:W-:Y:S01]  /*1b80*/  SHF.R.S32.HI R13, RZ, 0x5, R12 ;  /* 0x00000005ff0d7819 */ /* 0x000fe2000001140c */
[----:B------:R-:W-:Y:S01]  /*1b90*/  UIADD3 UR7, UP2, UP1, UR55, UR7, UR57 ;  /* 0x0000000737077290 */ /* 0x000fe2000f95e039 */
[----:B------:R-:W-:Y:S01]  /*1ba0*/  IMAD.U32 R12, RZ, RZ, UR18 ;  /* 0x00000012ff0c7e24 */ /* 0x000fe2000f8e00ff */
[----:B------:R-:W-:Y:S01]  /*1bb0*/  USHF.R.S32.HI UR17, URZ, 0x6, UR17 ;  /* 0x000000063f117899 */ /* 0x000fe20008011411 */
[----:B------:R-:W-:Y:S01]  /*1bc0*/  IMAD.WIDE.U32 R8, R16, UR59, R8 ;  /* 0x0000003b10087c25 */ /* 0x000fe2000f8e0008 */
[----:B------:R-:W-:Y:S02]  /*1bd0*/  UIADD3.X UR11, UR54, UR6, UR49, UP2, UP1 ;  /* 0x00000006360b7290 */ /* 0x000fe400097e2431 */
[----:B------:R-:W-:Y:S01]  /*1be0*/  UISETP.LT.AND UP1, UPT, URZ, UR17, UPT ;  /* 0x000000113f00728c */ /* 0x000fe2000bf21270 */
[----:B------:R-:W-:-:S02]  /*1bf0*/  IMAD R13, R13, UR14, R27 ;  /* 0x0000000e0d0d7c24 */ /* 0x000fc4000f8e021b */
[----:B------:R-:W-:Y:S01]  /*1c00*/  IMAD.WIDE.U32 R10, R12, UR59, R10 ;  /* 0x0000003b0c0a7c25 */ /* 0x000fe2000f8e000a */
[----:B------:R-:W-:Y:S02]  /*1c10*/  USEL UR17, URZ, UR17, !UP1 ;  /* 0x000000113f117287 */ /* 0x000fe4000c800000 */
[----:B------:R-:W-:Y:S01]  /*1c20*/  IADD3 R12, P0, R13, UR7, RZ ;  /* 0x000000070d0c7c10 */ /* 0x000fe2000ff1e0ff */
[----:B------:R-:W-:Y:S01]  /*1c30*/  ULDC.64 UR6, c[0x0][0x400] ;  /* 0x0001000000067ab9 */ /* 0x000fe20000000a00 */
[----:B------:R-:W-:Y:S01]  /*1c40*/  UISETP.GT.AND UP1, UPT, UR46, UR17, UPT ;  /* 0x000000112e00728c */ /* 0x000fe2000bf24270 */
[----:B------:R-:W-:Y:S01]  /*1c50*/  VIADD R9, R9, UR13 ;  /* 0x0000000d09097c36 */ /* 0x000fe20008000000 */
[----:B------:R-:W-:Y:S01]  /*1c60*/  LEA.HI.X.SX32 R13, R13, UR11, 0x1, P0 ;  /* 0x0000000b0d0d7c11 */ /* 0x000fe200080f0eff */
[-C--:B------:R-:W-:Y:S01]  /*1c70*/  IMAD R16, R22, R14.reuse, RZ ;  /* 0x0000000e16107224 */ /* 0x080fe200078e02ff */
[----:B------:R-:W-:Y:S01]  /*1c80*/  LEA R228, P0, R12, UR6, 0x2 ;  /* 0x000000060ce47c11 */ /* 0x000fe2000f8010ff */
[----:B------:R-:W-:Y:S01]  /*1c90*/  IMAD.WIDE.U32 R8, R4, R14, R8 ;  /* 0x0000000e04087225 */ /* 0x000fe200078e0008 */
[----:B------:R-:W-:Y:S01]  /*1ca0*/  UIMAD.WIDE UR12, UR15, 0x4, UR38 ;  /* 0x000000040f0c78a5 */ /* 0x000fe2000f8e0226 */
[----:B------:R-:W-:-:S02]  /*1cb0*/  LEA R234, P3, R10, UR30, 0x1 ;  /* 0x0000001e0aea7c11 */ /* 0x000fc4000f8608ff */
[----:B------:R-:W-:Y:S01]  /*1cc0*/  LEA.HI.X R229, R12, UR7, R13, 0x2, P0 ;  /* 0x000000070ce57c11 */ /* 0x000fe200080f140d */
[----:B------:R-:W-:Y:S01]  /*1cd0*/  IMAD R16, R4, R15, R16 ;  /* 0x0000000f04107224 */ /* 0x000fe200078e0210 */
[----:B------:R-:W-:Y:S01]  /*1ce0*/  PLOP3.LUT P0, PT, PT, PT, UP1, 0x80, 0x0 ;  /* 0x000000000000781c */ /* 0x000fe20003f0f018 */
[----:B------:R-:W-:Y:S01]  /*1cf0*/  VIADD R11, R11, UR19 ;  /* 0x000000130b0b7c36 */ /* 0x000fe20008000000 */
[----:B------:R-:W-:Y:S01]  /*1d00*/  LEA R232, P2, R8, UR28, 0x1 ;  /* 0x0000001c08e87c11 */ /* 0x000fe2000f8408ff */
[----:B------:R-:W-:Y:S01]  /*1d10*/  IMAD.IADD R9, R9, 0x1, R16 ;  /* 0x0000000109097824 */ /* 0x000fe200078e0210 */
[----:B------:R-:W-:Y:S02]  /*1d20*/  UIMAD.WIDE UR6, UR21, 0x4, UR40 ;  /* 0x00000004150678a5 */ /* 0x000fe4000f8e0228 */
[----:B------:R-:W-:Y:S01]  /*1d30*/  LEA.HI.X R235, R10, UR31, R11, 0x1, P3 ;  /* 0x0000001f0aeb7c11 */ /* 0x000fe200098f0c0b */
[----:B------:R-:W-:Y:S01]  /*1d40*/  UMOV UR11, UR13 ;  /* 0x0000000d000b7c82 */ /* 0x000fe20008000000 */
[----:B------:R-:W-:-:S05]  /*1d50*/  LEA.HI.X R233, R8, UR29, R9, 0x1, P2 ;  /* 0x0000001d08e97c11 */ /* 0x000fca00090f0c09 */
        /* <DEDUP_REMOVED lines=20> */
.L_x_568:
        /* <DEDUP_REMOVED lines=19> */
.L_x_569:
        /* <DEDUP_REMOVED lines=33> */
.L_x_571:
[----:B------:R-:W-:Y:S05]  /*21e0*/  BSYNC B0 ;  /* 0x0000000000007941 */ /* 0x000fea0003800000 */
.L_x_570:
        /* <DEDUP_REMOVED lines=16> */
.L_x_573:
[----:B------:R-:W-:Y:S05]  /*22f0*/  BSYNC B0 ;  /* 0x0000000000007941 */ /* 0x000fea0003800000 */
.L_x_572:
[----:B------:R-:W-:Y:S01]  /*2300*/  UIMAD UR6, UR44, UR12, URZ ;  /* 0x0000000c2c0672a4 */ /* 0x000fe2000f8e023f */
[----:B------:R-:W-:Y:S01]  /*2310*/  IMAD.U32 R5, RZ, RZ, UR12 ;  /* 0x0000000cff057e24 */ /* 0x000fe2000f8e00ff */
[----:B------:R-:W-:Y:S01]  /*2320*/  USHF.R.S32.HI UR8, URZ, 0x1f, UR59 ;  /* 0x0000001f3f087899 */ /* 0x000fe2000801143b */
[----:B------:R-:W-:Y:S01]  /*2330*/  BSSY B0, `(.L_x_574) ;  /* 0x000001a000007945 */ /* 0x000fe20003800000 */
[----:B------:R-:W-:Y:S01]  /*2340*/  UIMAD UR6, UR24, UR13, UR6 ;  /* 0x0000000d180672a4 */ /* 0x000fe2000f8e0206 */
[----:B------:R-:W-:-:S05]  /*2350*/  IMAD.WIDE.U32 R6, R5, UR24, R6 ;  /* 0x0000001805067c25 */ /* 0x000fca000f8e0006 */
[----:B------:R-:W-:Y:S01]  /*2360*/  IMAD.U32 R5, RZ, RZ, UR6 ;  /* 0x00000006ff057e24 */ /* 0x000fe2000f8e00ff */
[----:B-12---:R-:W-:Y:S01]  /*2370*/  IADD3 R8, P2, R6, UR11, RZ ;  /* 0x0000000b06087c10 */ /* 0x006fe2000ff5e0ff */
        /* <DEDUP_REMOVED lines=21> */
.L_x_575:
[----:B------:R-:W-:Y:S05]  /*24d0*/  BSYNC B0 ;  /* 0x0000000000007941 */ /* 0x000fea0003800000 */
.L_x_574:
        /* <DEDUP_REMOVED lines=17> */
.L_x_567:
        /* <DEDUP_REMOVED lines=17> */
[----:B------:R-:W-:Y:S01]  /*2700*/  ULDC.64 UR18, c[0x0][0x268] ;  /* 0x00009a0000127ab9 */ /* 0x000fe20000000a00 */
[----:B------:R-:W-:Y:S01]  /*2710*/  IADD3 R8, P1, R6, UR37, RZ ;  /* 0x0000002506087c10 */ /* 0x000fe2000ff3e0ff */
[----:B------:R-:W-:Y:S01]  /*2720*/  IMAD.U32 R6, RZ, RZ, UR16 ;  /* 0x00000010ff067e24 */ /* 0x000fe2000f8e00ff */
[----:B------:R-:W-:Y:S01]  /*2730*/  IADD3.X R11, R9, UR45, R11, P3, !PT ;  /* 0x0000002d090b7c10 */ /* 0x000fe20009ffe40b */
[----:B------:R-:W-:Y:S01]  /*2740*/  IMAD R12, R17, UR20, RZ ;  /* 0x00000014110c7c24 */ /* 0x000fe2000f8e02ff */
[----:B------:R-:W-:Y:S01]  /*2750*/  USHF.L.U32 UR16, UR43, 0x6, URZ ;  /* 0x000000062b107899 */ /* 0x000fe2000800063f */
[----:B------:R-:W-:Y:S01]  /*2760*/  IMAD.SHL.U32 R15, R15, 0x40, RZ ;  /* 0x000000400f0f7824 */ /* 0x000fe200078e00ff */
[----:B------:R-:W-:Y:S01]  /*2770*/  IADD3.X R9, R7, UR47, R6, P1, !PT ;  /* 0x0000002f07097c10 */ /* 0x000fe20008ffe406 */
[----:B------:R-:W-:Y:S01]  /*2780*/  IMAD R6, R17, UR18, RZ ;  /* 0x0000001211067c24 */ /* 0x000fe2000f8e02ff */
[----:B------:R-:W-:Y:S01]  /*2790*/  ISETP.GE.AND P1, PT, R4, UR14, PT ;  /* 0x0000000e04007c0c */ /* 0x000fe2000bf26270 */
[----:B------:R-:W-:Y:S01]  /*27a0*/  IMAD.WIDE.U32 R16, R14, 0x40, RZ ;  /* 0x000000400e107825 */ /* 0x000fe200078e00ff */
[----:B------:R-:W-:Y:S01]  /*27b0*/  @!P0 IADD3 R18, P3, R4, 0x20, RZ ;  /* 0x0000002004128810 */ /* 0x000fe20007f7e0ff */
[----:B------:R-:W-:-:S02]  /*27c0*/  UIMAD.WIDE.U32 UR14, UR42, 0x40, URZ ;  /* 0x000000402a0e78a5 */ /* 0x000fc4000f8e003f */
[C---:B------:R-:W-:Y:S01]  /*27d0*/  IMAD R7, R5.reuse, UR19, R6 ;  /* 0x0000001305077c24 */ /* 0x040fe2000f8e0206 */
[----:B------:R-:W-:Y:S01]  /*27e0*/  @!P2 IADD3 R6, P4, R232, R16, RZ ;  /* 0x00000010e806a210 */ /* 0x000fe20007f9e0ff */
[----:B------:R-:W-:Y:S01]  /*27f0*/  IMAD.WIDE.U32 R8, R5, UR18, R8 ;  /* 0x0000001205087c25 */ /* 0x000fe2000f8e0008 */
[----:B------:R-:W-:-:S03]  /*2800*/  ULDC UR28, c[0x0][0x270] ;  /* 0x00009c00001c7ab9 */ /* 0x000fc60000000800 */
[----:B------:R-:W-:Y:S02]  /*2810*/  IMAD.MOV.U32 R241, RZ, RZ, 0x7f800000 ;  /* 0x7f800000fff17424 */ /* 0x000fe400078e00ff */
[----:B------:R-:W-:Y:S01]  /*2820*/  IMAD.MOV.U32 R242, RZ, RZ, 0x7f800000 ;  /* 0x7f800000fff27424 */ /* 0x000fe200078e00ff */
[----:B------:R-:W-:Y:S01]  /*2830*/  CS2R R190, SRZ ;  /* 0x0000000000be7805 */ /* 0x000fe2000001ff00 */
[----:B------:R-:W-:Y:S01]  /*2840*/  IMAD.IADD R9, R9, 0x1, R7 ;  /* 0x0000000109097824 */ /* 0x000fe200078e0207 */
[----:B------:R-:W-:Y:S01]  /*2850*/  @!P2 IADD3.X R7, R233, R17, R15, P4, !PT ;  /* 0x00000011e907a210 */ /* 0x000fe200027fe40f */
[C---:B------:R-:W-:Y:S01]  /*2860*/  IMAD R12, R5.reuse, UR21, R12 ;  /* 0x00000015050c7c24 */ /* 0x040fe2000f8e020c */
[----:B------:R-:W-:Y:S01]  /*2870*/  PLOP3.LUT P4, PT, PT, PT, UP4, 0x80, 0x0 ;  /* 0x000000000000781c */ /* 0x000fe20003f8f048 */
[----:B------:R-:W-:Y:S01]  /*2880*/  IMAD.WIDE.U32 R10, R5, UR20, R10 ;  /* 0x00000014050a7c25 */ /* 0x000fe2000f8e000a */
[----:B------:R-:W-:Y:S02]  /*2890*/  CS2R R188, SRZ ;  /* 0x0000000000bc7805 */ /* 0x000fe4000001ff00 */
[----:B------:R-:W-:-:S02]  /*28a0*/  CS2R R194, SRZ ;  /* 0x0000000000c27805 */ /* 0x000fc4000001ff00 */
[----:B------:R-:W-:Y:S01]  /*28b0*/  CS2R R192, SRZ ;  /* 0x0000000000c07805 */ /* 0x000fe2000001ff00 */
[----:B------:R-:W-:Y:S01]  /*28c0*/  IMAD.IADD R11, R11, 0x1, R12 ;  /* 0x000000010b0b7824 */ /* 0x000fe200078e020c */
[----:B------:R-:W-:Y:S01]  /*28d0*/  CS2R R186, SRZ ;  /* 0x0000000000ba7805 */ /* 0x000fe2000001ff00 */
[----:B------:R-:W-:Y:S01]  /*28e0*/  @!P0 IMAD.X R5, RZ, RZ, R22, P3 ;  /* 0x000000ffff058224 */ /* 0x000fe200018e0616 */
[C---:B------:R-:W-:Y:S01]  /*28f0*/  @!P0 IADD3 R12, P3, R4.reuse, 0x20, RZ ;  /* 0x00000020040c8810 */ /* 0x040fe20007f7e0ff */
[----:B------:R-:W-:Y:S01]  /*2900*/  @!P0 IMAD.MOV.U32 R14, RZ, RZ, R10 ;  /* 0x000000ffff0e8224 */ /* 0x000fe200078e000a */
[----:B------:R-:W-:Y:S01]  /*2910*/  CS2R R184, SRZ ;  /* 0x0000000000b87805 */ /* 0x000fe2000001ff00 */
[--C-:B------:R-:W-:Y:S01]  /*2920*/  @!P0 IMAD.MOV.U32 R15, RZ, RZ, R11.reuse ;  /* 0x000000ffff0f8224 */ /* 0x100fe200078e000b */
[----:B------:R-:W-:Y:S01]  /*2930*/  CS2R R182, SRZ ;  /* 0x0000000000b67805 */ /* 0x000fe2000001ff00 */
[----:B------:R-:W-:Y:S01]  /*2940*/  @!P0 IMAD.X R13, RZ, RZ, R22, P3 ;  /* 0x000000ffff0d8224 */ /* 0x000fe200018e0616 */
[C---:B------:R-:W-:Y:S01]  /*2950*/  ISETP.GE.AND P3, PT, R4.reuse, UR13, PT ;  /* 0x0000000d04007c0c */ /* 0x040fe2000bf66270 */
[----:B------:R-:W-:Y:S01]  /*2960*/  @P4 BAR.SYNC.DEFER_BLOCKING 0x0 ;  /* 0x0000000000004b1d */ /* 0x000fe20000010000 */
[----:B------:R-:W-:-:S04]  /*2970*/  @!P1 IMAD.WIDE.U32 R16, R4, UR26, R10 ;  /* 0x0000001a04109c25 */ /* 0x000fc8000f8e000a */
[----:B------:R-:W-:-:S03]  /*2980*/  @!P0 IMAD R5, R5, UR26, RZ ;  /* 0x0000001a05058c24 */ /* 0x000fc6000f8e02ff */
[----:B------:R-:W2:Y:S01]  /*2990*/  @!P1 LDC.64 R10, c[0x0][0x218] ;  /* 0x00008600ff0a9b82 */ /* 0x000ea20000000a00 */
[----:B------:R-:W-:Y:S01]  /*29a0*/  @!P0 IMAD.MOV.U32 R20, RZ, RZ, R8 ;  /* 0x000000ffff148224 */ /* 0x000fe200078e0008 */
[----:B------:R-:W-:Y:S01]  /*29b0*/  CS2R R180, SRZ ;  /* 0x0000000000b47805 */ /* 0x000fe2000001ff00 */
[----:B------:R-:W-:Y:S01]  /*29c0*/  @!P0 IMAD R28, R18, UR27, R5 ;  /* 0x0000001b121c8c24 */ /* 0x000fe2000f8e0205 */
[----:B------:R-:W-:Y:S01]  /*29d0*/  CS2R R174, SRZ ;  /* 0x0000000000ae7805 */ /* 0x000fe2000001ff00 */
[----:B------:R-:W-:Y:S01]  /*29e0*/  @!P1 IMAD R5, R22, UR26, RZ ;  /* 0x0000001a16059c24 */ /* 0x000fe2000f8e02ff */
[----:B------:R-:W-:Y:S01]  /*29f0*/  CS2R R172, SRZ ;  /* 0x0000000000ac7805 */ /* 0x000fe2000001ff00 */
[----:B------:R-:W-:Y:S01]  /*2a00*/  @!P0 IMAD.WIDE.U32 R18, R18, UR26, R14 ;  /* 0x0000001a12128c25 */ /* 0x000fe2000f8e000e */
[----:B------:R-:W-:Y:S02]  /*2a10*/  CS2R R178, SRZ ;  /* 0x0000000000b27805 */ /* 0x000fe4000001ff00 */
[----:B------:R-:W-:-:S02]  /*2a20*/  CS2R R176, SRZ ;  /* 0x0000000000b07805 */ /* 0x000fc4000001ff00 */
[----:B------:R-:W-:Y:S01]  /*2a30*/  CS2R R170, SRZ ;  /* 0x0000000000aa7805 */ /* 0x000fe2000001ff00 */
[----:B------:R-:W-:Y:S01]  /*2a40*/  @!P1 IMAD R25, R4, UR27, R5 ;  /* 0x0000001b04199c24 */ /* 0x000fe2000f8e0205 */
[----:B------:R-:W-:Y:S01]  /*2a50*/  CS2R R168, SRZ ;  /* 0x0000000000a87805 */ /* 0x000fe2000001ff00 */
[----:B------:R-:W-:Y:S01]  /*2a60*/  @!P1 IMAD R14, R22, UR22, RZ ;  /* 0x00000016160e9c24 */ /* 0x000fe2000f8e02ff */
[----:B------:R-:W-:Y:S01]  /*2a70*/  CS2R R166, SRZ ;  /* 0x0000000000a67805 */ /* 0x000fe2000001ff00 */
[----:B------:R-:W-:Y:S01]  /*2a80*/  @!P0 IMAD R5, R13, UR22, RZ ;  /* 0x000000160d058c24 */ /* 0x000fe2000f8e02ff */
[----:B------:R-:W3:Y:S01]  /*2a90*/  @!P0 LDC.64 R22, c[0x0][0x220] ;  /* 0x00008800ff168b82 */ /* 0x000ee20000000a00 */
[----:B------:R-:W-:Y:S01]  /*2aa0*/  @!P1 IMAD R26, R4, UR23, R14 ;  /* 0x00000017041a9c24 */ /* 0x000fe2000f8e020e */
[----:B------:R4:W-:Y:S01]  /*2ab0*/  @P3 STS.128 [R231+0x8000], RZ ;  /* 0x008000ffe7003388 */ /* 0x0009e20000000c00 */
[----:B------:R-:W-:Y:S01]  /*2ac0*/  @!P0 IMAD R24, R12, UR23, R5 ;  /* 0x000000170c188c24 */ /* 0x000fe2000f8e0205 */
[----:B------:R-:W-:Y:S01]  /*2ad0*/  CS2R R164, SRZ ;  /* 0x0000000000a47805 */ /* 0x000fe2000001ff00 */
[----:B------:R-:W-:Y:S01]  /*2ae0*/  @!P1 IMAD.WIDE.U32 R14, R4, UR22, R8 ;  /* 0x00000016040e9c25 */ /* 0x000fe2000f8e0008 */
[----:B------:R4:W-:Y:S01]  /*2af0*/  @P3 STS.128 [R231+0xa000], RZ ;  /* 0x00a000ffe7003388 */ /* 0x0009e20000000c00 */
[----:B------:R-:W-:-:S02]  /*2b00*/  @!P2 IADD3 R4, P4, R234, UR14, RZ ;  /* 0x0000000eea04ac10 */ /* 0x000fc4000ff9e0ff */
[----:B------:R-:W-:Y:S01]  /*2b10*/  CS2R R158, SRZ ;  /* 0x00000000009e7805 */ /* 0x000fe2000001ff00 */
[----:B------:R-:W-:Y:S01]  /*2b20*/  IMAD.U32 R5, RZ, RZ, UR16 ;  /* 0x00000010ff057e24 */ /* 0x000fe2000f8e00ff */
[----:B------:R4:W-:Y:S01]  /*2b30*/  @P3 STS.128 [R231+0xc000], RZ ;  /* 0x00c000ffe7003388 */ /* 0x0009e20000000c00 */
[----:B------:R-:W-:Y:S01]  /*2b40*/  @!P0 IMAD.MOV.U32 R21, RZ, RZ, R9 ;  /* 0x000000ffff158224 */ /* 0x000fe200078e0009 */
[----:B--2---:R-:W-:Y:S01]  /*2b50*/  @!P1 LEA R10, P5, R16, R10, 0x1 ;  /* 0x0000000a100a9211 */ /* 0x004fe200078a08ff */
[----:B------:R-:W2:Y:S01]  /*2b60*/  @!P0 LDC.64 R8, c[0x0][0x218] ;  /* 0x00008600ff088b82 */ /* 0x000ea20000000a00 */
[----:B------:R4:W-:Y:S01]  /*2b70*/  @P3 STS.128 [R231+0xe000], RZ ;  /* 0x00e000ffe7003388 */ /* 0x0009e20000000c00 */
[----:B------:R-:W-:Y:S01]  /*2b80*/  @!P2 IADD3.X R5, R235, UR15, R5, P4, !PT ;  /* 0x0000000feb05ac10 */ /* 0x000fe2000a7fe405 */
[----:B------:R-:W-:Y:S01]  /*2b90*/  @!P0 IMAD.WIDE.U32 R12, R12, UR22, R20 ;  /* 0x000000160c0c8c25 */ /* 0x000fe2000f8e0014 */
[----:B------:R-:W-:Y:S01]  /*2ba0*/  UIADD3 UR20, UR25, 0x40, UR24 ;  /* 0x0000004019147890 */ /* 0x000fe2000fffe018 */
[----:B------:R-:W-:Y:S01]  /*2bb0*/  @!PT LDS RZ, [RZ] ;  /* 0x00000000fffff984 */ /* 0x000fe20000000800 */
[----:B------:R-:W-:Y:S01]  /*2bc0*/  @!PT LDS RZ, [RZ] ;  /* 0x00000000fffff984 */ /* 0x000fe20000000800 */
[----:B------:R-:W-:Y:S01]  /*2bd0*/  @!PT LDS RZ, [RZ] ;  /* 0x00000000fffff984 */ /* 0x000fe20000000800 */
[----:B------:R-:W-:Y:S01]  /*2be0*/  @!P3 LDGSTS.E.BYPASS.LTC128B.128 [R231+0x8000], desc[UR4][R232.64] ;  /* 0x08000000e8e7bfae */ /* 0x000fe2000b901d44 */
[----:B------:R-:W-:Y:S01]  /*2bf0*/  CS2R R156, SRZ ;  /* 0x00000000009c7805 */ /* 0x000fe2000001ff00 */
[----:B------:R-:W-:Y:S01]  /*2c00*/  @!P0 IMAD.IADD R13, R13, 0x1, R24 ;  /* 0x000000010d0d8824 */ /* 0x000fe200078e0218 */
[----:B------:R-:W1:Y:S01]  /*2c10*/  @!P1 LDC.64 R20, c[0x0][0x220] ;  /* 0x00008800ff149b82 */ /* 0x000e620000000a00 */
[----:B------:R-:W-:Y:S01]  /*2c20*/  @!P3 LDGSTS.E.BYPASS.LTC128B.128 [R231+0xa000], desc[UR4][R232.64+0x80] ;  /* 0x0a000080e8e7bfae */ /* 0x000fe2000b901d44 */
[----:B------:R-:W-:Y:S01]  /*2c30*/  IMAD.SHL.U32 R251, R248, 0x20, RZ ;  /* 0x00000020f8fb7824 */ /* 0x000fe200078e00ff */
[----:B------:R-:W-:-:S02]  /*2c40*/  CS2R R162, SRZ ;  /* 0x0000000000a27805 */ /* 0x000fc4000001ff00 */
[----:B------:R-:W-:Y:S01]  /*2c50*/  CS2R R160, SRZ ;  /* 0x0000000000a07805 */ /* 0x000fe2000001ff00 */
[----:B------:R-:W-:Y:S01]  /*2c60*/  @!P3 LDGSTS.E.BYPASS.LTC128B.128 [R231+0xc000], desc[UR4][R232.64+0x100] ;  /* 0x0c000100e8e7bfae */ /* 0x000fe2000b901d44 */
[----:B------:R-:W-:Y:S02]  /*2c70*/  CS2R R154, SRZ ;  /* 0x00000000009a7805 */ /* 0x000fe4000001ff00 */
[----:B------:R-:W-:Y:S02]  /*2c80*/  CS2R R152, SRZ ;  /* 0x0000000000987805 */ /* 0x000fe4000001ff00 */
[----:B------:R-:W-:Y:S01]  /*2c90*/  CS2R R150, SRZ ;  /* 0x0000000000967805 */ /* 0x000fe2000001ff00 */
[----:B------:R-:W-:Y:S01]  /*2ca0*/  @!P3 LDGSTS.E.BYPASS.LTC128B.128 [R231+0xe000], desc[UR4][R232.64+0x180] ;  /* 0x0e000180e8e7bfae */ /* 0x000fe2000b901d44 */
[----:B------:R-:W-:Y:S02]  /*2cb0*/  CS2R R148, SRZ ;  /* 0x0000000000947805 */ /* 0x000fe4000001ff00 */
[----:B------:R-:W-:-:S02]  /*2cc0*/  CS2R R142, SRZ ;  /* 0x00000000008e7805 */ /* 0x000fc4000001ff00 */
[----:B------:R-:W-:Y:S01]  /*2cd0*/  CS2R R140, SRZ ;  /* 0x00000000008c7805 */ /* 0x000fe2000001ff00 */
[----:B------:R4:W-:Y:S01]  /*2ce0*/  @P2 STS.128 [R231+0x9000], RZ ;  /* 0x009000ffe7002388 */ /* 0x0009e20000000c00 */
[----:B------:R-:W-:Y:S02]  /*2cf0*/  CS2R R146, SRZ ;  /* 0x0000000000927805 */ /* 0x000fe4000001ff00 */
[----:B------:R-:W-:Y:S02]  /*2d00*/  CS2R R144, SRZ ;  /* 0x0000000000907805 */ /* 0x000fe4000001ff00 */
[----:B--2---:R-:W-:Y:S01]  /*2d10*/  @!P0 LEA R8, P4, R18, R8, 0x1 ;  /* 0x0000000812088211 */ /* 0x004fe200078808ff */
        /* <DEDUP_REMOVED lines=23> */
[----:B------:R-:W-:Y:S01]  /*2e90*/  @!P2 LDGSTS.E.BYPASS.LTC128B.128 [R231+0xd000], desc[UR4][R6.64+0x100] ;  /* 0x0d00010006e7afae */ /* 0x000fe2000b901d44 */
[----:B------:R-:W-:Y:S02]  /*2ea0*/  CS2R R64, SRZ ;  /* 0x0000000000407805 */ /* 0x000fe4000001ff00 */
[----:B------:R-:W-:Y:S02]  /*2eb0*/  CS2R R58, SRZ ;  /* 0x00000000003a7805 */ /* 0x000fe4000001ff00 */
[----:B------:R-:W-:Y:S01]  /*2ec0*/  CS2R R56, SRZ ;  /* 0x0000000000387805 */ /* 0x000fe2000001ff00 */
[----:B------:R2:W-:Y:S01]  /*2ed0*/  @!P2 LDGSTS.E.BYPASS.LTC128B.128 [R231+0xf000], desc[UR4][R6.64+0x180] ;  /* 0x0f00018006e7afae */ /* 0x0005e2000b901d44 */
[----:B------:R-:W-:Y:S02]  /*2ee0*/  CS2R R54, SRZ ;  /* 0x0000000000367805 */ /* 0x000fe4000001ff00 */
[----:B------:R-:W-:-:S02]  /*2ef0*/  CS2R R52, SRZ ;  /* 0x0000000000347805 */ /* 0x000fc4000001ff00 */
[----:B------:R-:W-:Y:S01]  /*2f00*/  CS2R R46, SRZ ;  /* 0x00000000002e7805 */ /* 0x000fe2000001ff00 */
[----:B------:R4:W-:Y:S01]  /*2f10*/  @P3 STS.128 [R231], RZ ;  /* 0x000000ffe7003388 */ /* 0x0009e20000000c00 */
        /* <DEDUP_REMOVED lines=12> */
[----:B------:R-:W-:Y:S01]  /*2fe0*/  CS2R R32, SRZ ;  /* 0x0000000000207805 */ /* 0x000fe2000001ff00 */
[----:B------:R-:W-:Y:S01]  /*2ff0*/  ULDC UR35, c[0x0][0x2dc] ;  /* 0x0000b70000237ab9 */ /* 0x000fe20000000800 */
[----:B------:R-:W-:Y:S01]  /*3000*/  ULDC.U8 UR15, c[0x0][0x388] ;  /* 0x0000e200000f7ab9 */ /* 0x000fe20000000000 */
[----:B------:R-:W-:Y:S01]  /*3010*/  @!PT LDS RZ, [RZ] ;  /* 0x00000000fffff984 */ /* 0x000fe20000000800 */
[----:B------:R-:W-:Y:S01]  /*3020*/  @!PT LDS RZ, [RZ] ;  /* 0x00000000fffff984 */ /* 0x000fe20000000800 */
[----:B------:R-:W-:Y:S01]  /*3030*/  @!PT LDS RZ, [RZ] ;  /* 0x00000000fffff984 */ /* 0x000fe20000000800 */
[----:B------:R-:W-:Y:S04]  /*3040*/  @!P3 LDGSTS.E.BYPASS.LTC128B.128 [R231], desc[UR4][R234.64] ;  /* 0x00000000eae7bfae */ /* 0x000fe8000b901d44 */
[----:B------:R-:W-:Y:S01]  /*3050*/  @!P3 LDGSTS.E.BYPASS.LTC128B.128 [R231+0x2000], desc[UR4][R234.64+0x80] ;  /* 0x02000080eae7bfae */ /* 0x000fe2000b901d44 */
[----:B--2---:R-:W-:-:S03]  /*3060*/  @!P1 IMAD.IADD R6, R17, 0x1, R25 ;  /* 0x0000000111069824 */ /* 0x004fc600078e0219 */
[----:B------:R-:W-:Y:S01]  /*3070*/  @!P3 LDGSTS.E.BYPASS.LTC128B.128 [R231+0x4000], desc[UR4][R234.64+0x100] ;  /* 0x04000100eae7bfae */ /* 0x000fe2000b901d44 */
[----:B------:R-:W-:-:S03]  /*3080*/  @!P0 IMAD.IADD R7, R19, 0x1, R28 ;  /* 0x0000000113078824 */ /* 0x000fc600078e021c */
[----:B------:R-:W-:Y:S01]  /*3090*/  @!P3 LDGSTS.E.BYPASS.LTC128B.128 [R231+0x6000], desc[UR4][R234.64+0x180] ;  /* 0x06000180eae7bfae */ /* 0x000fe2000b901d44 */
[----:B------:R-:W-:Y:S02]  /*30a0*/  @!P1 LEA.HI.X R11, R16, R11, R6, 0x1, P5 ;  /* 0x0000000b100b9211 */ /* 0x000fe400028f0c06 */
[----:B------:R-:W-:Y:S01]  /*30b0*/  @!P0 LEA.HI.X R9, R18, R9, R7, 0x1, P4 ;  /* 0x0000000912098211 */ /* 0x000fe200020f0c07 */
[----:B------:R4:W-:Y:S01]  /*30c0*/  @P2 STS.128 [R231+0x1000], RZ ;  /* 0x001000ffe7002388 */ /* 0x0009e20000000c00 */
[----:B-1----:R-:W-:-:S03]  /*30d0*/  @!P1 LEA R6, P3, R14, R20, 0x1 ;  /* 0x000000140e069211 */ /* 0x002fc600078608ff */
        /* <DEDUP_REMOVED lines=21> */
[----:B---3--:R-:W-:-:S03]  /*3230*/  @!P0 LEA R4, P2, R12, R22, 0x1 ;  /* 0x000000160c048211 */ /* 0x008fc600078408ff */
[----:B------:R1:W-:Y:S01]  /*3240*/  @!P1 LDGSTS.E.BYPASS.LTC128B.128 [R231+0x16000], desc[UR4][R10.64+0x180] ;  /* 0x160001800ae79fae */ /* 0x0003e2000b901d44 */
[----:B------:R-:W-:Y:S02]  /*3250*/  @!P1 LEA.HI.X R7, R14, R21, R5, 0x1, P3 ;  /* 0x000000150e079211 */ /* 0x000fe400018f0c05 */
[----:B------:R-:W-:Y:S01]  /*3260*/  @!P0 LEA.HI.X R5, R12, R23, R13, 0x1, P2 ;  /* 0x000000170c058211 */ /* 0x000fe200010f0c0d */
        /* <DEDUP_REMOVED lines=9> */
[----:B-1----:R-:W1:Y:S03]  /*3300*/  LDC.64 R10, c[0x0][0x3b8] ;  /* 0x0000ee00ff0a7b82 */ /* 0x002e660000000a00 */
        /* <DEDUP_REMOVED lines=23> */
[----:B------:R2:W-:Y:S01]  /*3480*/  @!P0 LDGSTS.E.BYPASS.LTC128B.128 [R231+0x1f000], desc[UR4][R4.64+0x180] ;  /* 0x1f00018004e78fae */ /* 0x0005e2000b901d44 */
[----:B------:R-:W-:-:S03]  /*3490*/  ISETP.GE.AND P1, PT, R236, UR13, PT ;  /* 0x0000000dec007c0c */ /* 0x000fc6000bf26270 */
[----:B------:R-:W0:Y:S04]  /*34a0*/  LDGDEPBAR ;  /* 0x00000000000079af */ /* 0x000e280000000000 */
[----:B-1----:R-:W3:Y:S04]  /*34b0*/  LDG.E.64 R8, desc[UR4][R10.64] ;  /* 0x000000040a087981 */ /* 0x002ee8000c1e1b00 */
[----:B------:R-:W4:Y:S01]  /*34c0*/  LDG.E.64 R6, desc[UR4][R10.64+0x8] ;  /* 0x000008040a067981 */ /* 0x000f22000c1e1b00 */
[----:B--2---:R-:W-:-:S05]  /*34d0*/  VIADD R4, R236, 0x8 ;  /* 0x00000008ec047836 */ /* 0x004fca0000000000 */
[----:B------:R-:W-:Y:S01]  /*34e0*/  ISETP.GE.AND P0, PT, R4, UR13, PT ;  /* 0x0000000d04007c0c */ /* 0x000fe2000bf06270 */
[----:B------:R-:W-:Y:S01]  /*34f0*/  IMAD.MOV.U32 R4, RZ, RZ, 0x4 ;  /* 0x00000004ff047424 */ /* 0x000fe200078e00ff */
[----:B------:R-:W-:-:S03]  /*3500*/  UIMAD UR13, UR48, UR28, UR59 ;  /* 0x0000001c300d72a4 */ /* 0x000fc6000f8e023b */
[----:B------:R-:W-:Y:S01]  /*3510*/  IMAD.WIDE R4, R236, R4, UR6 ;  /* 0x00000006ec047e25 */ /* 0x000fe2000f8e0204 */
[----:B------:R-:W-:-:S04]  /*3520*/  USHF.L.U32 UR13, UR13, 0x5, URZ ;  /* 0x000000050d0d7899 */ /* 0x000fc8000800063f */
[----:B------:R-:W5:Y:S01]  /*3530*/  @!P1 LDG.E R241, desc[UR4][R4.64] ;  /* 0x0000000404f19981 */ /* 0x000f62000c1e1900 */
[----:B------:R-:W-:-:S03]  /*3540*/  USHF.R.S32.HI UR14, URZ, 0x1f, UR13 ;  /* 0x0000001f3f0e7899 */ /* 0x000fc6000801140d */
[----:B------:R1:W5:Y:S01]  /*3550*/  @!P0 LDG.E R242, desc[UR4][R4.64+0x20] ;  /* 0x0000200404f28981 */ /* 0x000362000c1e1900 */
[----:B------:R-:W-:Y:S02]  /*3560*/  CS2R R28, SRZ ;  /* 0x00000000001c7805 */ /* 0x000fe4000001ff00 */
[----:B------:R-:W-:Y:S02]  /*3570*/  CS2R R24, SRZ ;  /* 0x0000000000187805 */ /* 0x000fe4000001ff00 */
[----:B------:R-:W-:Y:S02]  /*3580*/  CS2R R22, SRZ ;  /* 0x0000000000167805 */ /* 0x000fe4000001ff00 */
[----:B------:R-:W-:Y:S01]  /*3590*/  CS2R R20, SRZ ;  /* 0x0000000000147805 */ /* 0x000fe2000001ff00 */
[----:B------:R-:W-:Y:S01]  /*35a0*/  UIADD3 UR20, UR20, -UR9, URZ ;  /* 0x8000000914147290 */ /* 0x000fe2000fffe03f */
[----:B-1----:R-:W-:Y:S02]  /*35b0*/  SHF.R.S32.HI R4, RZ, 0x1f, R27 ;  /* 0x0000001fff047819 */ /* 0x002fe4000001141b */
[----:B---3--:R-:W-:-:S02]  /*35c0*/  R2UR UR18, R9 ;  /* 0x00000000091272ca */ /* 0x008fc400000e0000 */
[----:B------:R-:W-:Y:S02]  /*35d0*/  R2UR UR19, R8 ;  /* 0x00000000081372ca */ /* 0x000fe400000e0000 */
[----:B----4-:R-:W-:Y:S02]  /*35e0*/  IADD3 R244, P1, P0, R6, UR13, R27 ;  /* 0x0000000d06f47c10 */ /* 0x010fe4000f83e01b */
[----:B------:R-:W-:-:S03]  /*35f0*/  CS2R R26, SRZ ;  /* 0x00000000001a7805 */ /* 0x000fc6000001ff00 */
[----:B------:R-:W-:Y:S01]  /*3600*/  IMAD.WIDE.U32 R244, R244, -0x2daee0ad, RZ ;  /* 0xd2511f53f4f47825 */ /* 0x000fe200078e00ff */
[----:B------:R-:W-:Y:S01]  /*3610*/  IADD3.X R247, R7, UR14, R4, P1, P0 ;  /* 0x0000000e07f77c10 */ /* 0x000fe20008fe0404 */
[----:B------:R-:W-:Y:S02]  /*3620*/  ULDC UR14, c[0x0][0x2ec] ;  /* 0x0000bb00000e7ab9 */ /* 0x000fe40000000800 */
[----:B------:R-:W-:Y:S02]  /*3630*/  UIADD3 UR32, UR18, -0x4498517b, URZ ;  /* 0xbb67ae8512207890 */ /* 0x000fe4000fffe03f */
[----:B------:R-:W-:Y:S02]  /*3640*/  UIADD3 UR33, UR19, -0x61c88647, URZ ;  /* 0x9e3779b913217890 */ /* 0x000fe4000fffe03f */
[----:B------:R-:W-:Y:S02]  /*3650*/  UIADD3 UR31, UR19, 0x3c6ef372, URZ ;  /* 0x3c6ef372131f7890 */ /* 0x000fe4000fffe03f */
[----:B------:R-:W-:-:S02]  /*3660*/  UIADD3 UR30, UR18, 0x76cf5d0a, URZ ;  /* 0x76cf5d0a121e7890 */ /* 0x000fc4000fffe03f */
[----:B------:R-:W-:Y:S02]  /*3670*/  UIADD3 UR29, UR19, -0x255992d5, URZ ;  /* 0xdaa66d2b131d7890 */ /* 0x000fe4000fffe03f */
[----:B------:R-:W-:Y:S02]  /*3680*/  UIADD3 UR28, UR18, 0x32370b8f, URZ ;  /* 0x32370b8f121c7890 */ /* 0x000fe4000fffe03f */
[----:B------:R-:W-:Y:S02]  /*3690*/  UIADD3 UR27, UR19, 0x78dde6e4, URZ ;  /* 0x78dde6e4131b7890 */ /* 0x000fe4000fffe03f */
[----:B------:R-:W-:Y:S02]  /*36a0*/  UIADD3 UR26, UR18, -0x126145ec, URZ ;  /* 0xed9eba14121a7890 */ /* 0x000fe4000fffe03f */
[----:B------:R-:W-:Y:S02]  /*36b0*/  UIADD3 UR24, UR19, 0x1715609d, URZ ;  /* 0x1715609d13187890 */ /* 0x000fe4000fffe03f */
[----:B------:R-:W-:-:S02]  /*36c0*/  UIADD3 UR23, UR18, -0x56f99767, URZ ;  /* 0xa906689912177890 */ /* 0x000fc4000fffe03f */
[----:B------:R-:W-:Y:S02]  /*36d0*/  UIADD3 UR22, UR19, -0x4ab325aa, URZ ;  /* 0xb54cda5613167890 */ /* 0x000fe4000fffe03f */
[----:B------:R-:W-:-:S12]  /*36e0*/  UIADD3 UR21, UR18, 0x646e171e, URZ ;  /* 0x646e171e12157890 */ /* 0x000fd8000fffe03f */
.L_x_579:
[----:B------:R-:W0:Y:S01]  /*36f0*/  LDGDEPBAR ;  /* 0x00000000000079af */ /* 0x000e220000000000 */
[----:B------:R-:W-:Y:S01]  /*3700*/  USHF.L.U32 UR13, UR8, 0x6, URZ ;  /* 0x00000006080d7899 */ /* 0x000fe2000800063f */
[----:B------:R-:W-:Y:S01]  /*3710*/  IMAD.MOV.U32 R113, RZ, RZ, 0x8 ;  /* 0x00000008ff717424 */ /* 0x000fe200078e00ff */
[----:B------:R-:W-:Y:S01]  /*3720*/  USHF.L.U32 UR16, UR10, 0x6, URZ ;  /* 0x000000060a107899 */ /* 0x000fe2000800063f */
[----:B-----5:R-:W-:Y:S01]  /*3730*/  FSETP.NEU.FTZ.AND P5, PT, R241, -INF , PT ;  /* 0xff800000f100780b */ /* 0x020fe20003fbd000 */
[----:B------:R-:W-:Y:S01]  /*3740*/  UISETP.GE.AND UP0, UPT, UR13, UR20, UPT ;  /* 0x000000140d00728c */ /* 0x000fe2000bf06270 */
[----:B------:R-:W-:Y:S01]  /*3750*/  FSETP.NEU.FTZ.AND P0, PT, R242, -INF , PT ;  /* 0xff800000f200780b */ /* 0x000fe20003f1d000 */
[----:B------:R-:W-:Y:S02]  /*3760*/  UIADD3 UR16, UR16, 0x40, URZ ;  /* 0x0000004010107890 */ /* 0x000fe4000fffe03f */
[----:B------:R-:W-:Y:S02]  /*3770*/  UISETP.GT.AND UP1, UPT, UR8, UR17, UPT ;  /* 0x000000110800728c */ /* 0x000fe4000bf24270 */
        /* <DEDUP_REMOVED lines=110> */
[C---:B-1----:R-:W-:Y:S01]  /*3e60*/  HMMA.16816.F32 R4, R100.reuse, R104, R4 ;  /* 0x000000686404723c */ /* 0x042fe20000001804 */
[----:B------:R-:W-:Y:S04]  /*3e70*/  IMAD.U32 R96, RZ, RZ, UR13 ;  /* 0x0000000dff607e24 */ /* 0x000fe8000f8e00ff */
[----:B------:R-:W-:Y:S01]  /*3e80*/  IMAD R90, R88, 0x2, R248 ;  /* 0x00000002585a7824 */ /* 0x000fe200078e02f8 */
[C---:B------:R-:W-:Y:S05]  /*3e90*/  HMMA.16816.F32 R8, R100.reuse, R106, R8 ;  /* 0x0000006a6408723c */ /* 0x040fea0000001808 */
[----:B------:R-:W-:Y:S01]  /*3ea0*/  LOP3.LUT R104, R245, UR18, R90, 0x96, !PT ;  /* 0x00000012f5687c12 */ /* 0x000fe2000f8e965a */
[C---:B--2---:R-:W-:Y:S05]  /*3eb0*/  HMMA.16816.F32 R12, R100.reuse, R84, R12 ;  /* 0x00000054640c723c */ /* 0x044fea000000180c */
[----:B------:R-:W-:Y:S01]  /*3ec0*/  IMAD R88, R89, 0x4, R250 ;  /* 0x0000000459587824 */ /* 0x000fe200078e02fa */
[----:B------:R-:W-:Y:S05]  /*3ed0*/  HMMA.16816.F32 R16, R100, R86, R16 ;  /* 0x000000566410723c */ /* 0x000fea0000001810 */
[----:B------:R-:W-:Y:S01]  /*3ee0*/  IMAD.WIDE.U32 R104, R104, -0x326172a9, RZ ;  /* 0xcd9e8d5768687825 */ /* 0x000fe200078e00ff */
[C---:B---3--:R-:W-:Y:S05]  /*3ef0*/  HMMA.16816.F32 R4, R92.reuse, R108, R4 ;  /* 0x0000006c5c04723c */ /* 0x048fea0000001804 */
[----:B------:R-:W-:Y:S01]  /*3f00*/  IMAD.WIDE.U32 R88, R88, -0x326172a9, RZ ;  /* 0xcd9e8d5758587825 */ /* 0x000fe200078e00ff */
[C---:B------:R-:W-:Y:S05]  /*3f10*/  HMMA.16816.F32 R8, R92.reuse, R110, R8 ;  /* 0x0000006e5c08723c */ /* 0x040fea0000001808 */
[----:B------:R-:W-:Y:S01]  /*3f20*/  LOP3.LUT R98, R105, UR33, R88, 0x96, !PT ;  /* 0x0000002169627c12 */ /* 0x000fe2000f8e9658 */
[----:B------:R-:W-:Y:S01]  /*3f30*/  IMAD.U32 R88, RZ, RZ, UR25 ;  /* 0x00000019ff587e24 */ /* 0x000fe2000f8e00ff */
[----:B------:R-:W-:Y:S01]  /*3f40*/  LOP3.LUT R89, R89, UR19, R247, 0x96, !PT ;  /* 0x0000001359597c12 */ /* 0x000fe2000f8e96f7 */
[----:B------:R-:W-:Y:S03]  /*3f50*/  @!P4 IMAD.SHL.U32 R86, R112, 0x2, RZ ;  /* 0x000000027056c824 */ /* 0x000fe600078e00ff */
[----:B------:R-:W-:Y:S01]  /*3f60*/  IMAD.WIDE.U32 R98, R98, -0x2daee0ad, RZ ;  /* 0xd2511f5362627825 */ /* 0x000fe200078e00ff */
[----:B------:R-:W-:Y:S03]  /*3f70*/  @!P4 IADD3 R88, -R88, 0x1, R236 ;  /* 0x000000015858c810 */ /* 0x000fe60007ffe1ec */
[----:B------:R-:W-:Y:S01]  /*3f80*/  FMUL.FTZ R97, R242, 1.4426950216293334961 ;  /* 0x3fb8aa3bf2617820 */ /* 0x000fe20000410000 */
[----:B------:R-:W-:Y:S01]  /*3f90*/  IMAD.WIDE.U32 R84, R89, -0x2daee0ad, RZ ;  /* 0xd2511f5359547825 */ /* 0x000fe200078e00ff */
[----:B------:R-:W-:Y:S02]  /*3fa0*/  @!P4 IADD3 R96, R96, UR9, R88 ;  /* 0x000000096060cc10 */ /* 0x000fe4000fffe058 */
[----:B------:R-:W-:Y:S01]  /*3fb0*/  @!P4 LOP3.LUT R88, R251, 0x6, R86, 0xf8, !PT ;  /* 0x00000006fb58c812 */ /* 0x000fe200078ef856 */
[----:B------:R-:W-:Y:S01]  /*3fc0*/  IMAD.U32 R89, RZ, RZ, UR10 ;  /* 0x0000000aff597e24 */ /* 0x000fe2000f8e00ff */
[----:B------:R-:W-:Y:S02]  /*3fd0*/  LOP3.LUT R90, R85, UR32, R244, 0x96, !PT ;  /* 0x00000020555a7c12 */ /* 0x000fe4000f8e96f4 */
[----:B------:R-:W-:Y:S01]  /*3fe0*/  LOP3.LUT R102, R99, UR30, R84, 0x96, !PT ;  /* 0x0000001e63667c12 */ /* 0x000fe2000f8e9654 */
[----:B------:R-:W-:Y:S01]  /*3ff0*/  @!P4 IMAD R88, R89, 0x40, R88 ;  /* 0x000000405958c824 */ /* 0x000fe200078e0258 */
[----:B------:R-:W1:Y:S01]  /*4000*/  LDSM.16.M88.4 R84, [R216+0x16800] ;  /* 0x01680000d854783b */ /* 0x000e620000000200 */
[----:B------:R-:W-:Y:S04]  /*4010*/  IMAD.WIDE.U32 R90, R90, -0x326172a9, RZ ;  /* 0xcd9e8d575a5a7825 */ /* 0x000fe800078e00ff */
[----:B------:R-:W-:Y:S01]  /*4020*/  IMAD.WIDE.U32 R102, R102, -0x326172a9, RZ ;  /* 0xcd9e8d5766667825 */ /* 0x000fe200078e00ff */
[----:B------:R-:W-:Y:S02]  /*4030*/  LOP3.LUT R100, R91, UR31, R104, 0x96, !PT ;  /* 0x0000001f5b647c12 */ /* 0x000fe4000f8e9668 */
[----:B------:R-:W-:Y:S01]  /*4040*/  @!P4 VIMNMX R91, R96, UR9, PT ;  /* 0x00000009605bcc48 */ /* 0x000fe2000bfe0100 */
[C---:B------:R-:W-:Y:S01]  /*4050*/  @!P4 VIADD R89, R88.reuse, 0x1 ;  /* 0x000000015859c836 */ /* 0x040fe20000000000 */
[----:B------:R-:W-:Y:S01]  /*4060*/  LOP3.LUT R103, R103, UR29, R90, 0x96, !PT ;  /* 0x0000001d67677c12 */ /* 0x000fe2000f8e965a */
[----:B------:R-:W-:Y:S01]  /*4070*/  FMUL.FTZ R90, R241, 1.4426950216293334961 ;  /* 0x3fb8aa3bf15a7820 */ /* 0x000fe20000410000 */
[-C--:B------:R-:W-:Y:S01]  /*4080*/  @!P4 ISETP.GE.AND P2, PT, R88, R91.reuse, PT ;  /* 0x0000005b5800c20c */ /* 0x080fe20003f46270 */
[----:B------:R-:W-:Y:S01]  /*4090*/  IMAD.WIDE.U32 R100, R100, -0x2daee0ad, RZ ;  /* 0xd2511f5364647825 */ /* 0x000fe200078e00ff */
[----:B------:R-:W-:Y:S02]  /*40a0*/  @!P4 ISETP.GE.AND P1, PT, R89, R91, PT ;  /* 0x0000005b5900c20c */ /* 0x000fe40003f26270 */
[----:B------:R-:W-:Y:S02]  /*40b0*/  @!P4 VIADDMNMX R96, R96, R113, UR9, PT ;  /* 0x000000096060ce46 */ /* 0x000fe4000b800171 */
[----:B------:R-:W-:Y:S02]  /*40c0*/  FSEL R90, R90, RZ, P5 ;  /* 0x000000ff5a5a7208 */ /* 0x000fe40002800000 */
[----:B------:R-:W-:Y:S02]  /*40d0*/  @!P4 FSEL R4, R4, -INF , !P2 ;  /* 0xff8000000404c808 */ /* 0x000fe40005000000 */
[----:B------:R-:W-:Y:S02]  /*40e0*/  @!P4 FSEL R5, R5, -INF , !P1 ;  /* 0xff8000000505c808 */ /* 0x000fe40004800000 */
[-C--:B------:R-:W-:Y:S01]  /*40f0*/  @!P4 ISETP.GE.AND P3, PT, R89, R96.reuse, PT ;  /* 0x000000605900c20c */ /* 0x080fe20003f66270 */
[C---:B------:R-:W-:Y:S01]  /*4100*/  @!P4 VIADD R89, R88.reuse, 0x8 ;  /* 0x000000085859c836 */ /* 0x040fe20000000000 */
[-C--:B------:R-:W-:Y:S01]  /*4110*/  @!P4 ISETP.GE.AND P2, PT, R88, R96.reuse, PT ;  /* 0x000000605800c20c */ /* 0x080fe20003f46270 */
[--C-:B------:R-:W-:Y:S01]  /*4120*/  FFMA.FTZ R4, R4, UR14, -R90.reuse ;  /* 0x0000000e04047c23 */ /* 0x100fe2000801085a */
[----:B------:R-:W-:Y:S01]  /*4130*/  FFMA.FTZ R5, R5, UR14, -R90 ;  /* 0x0000000e05057c23 */ /* 0x000fe2000801085a */
[----:B------:R-:W-:Y:S02]  /*4140*/  @!P4 FSEL R7, R7, -INF , !P3 ;  /* 0xff8000000707c808 */ /* 0x000fe40005800000 */
[CC--:B------:R-:W-:Y:S01]  /*4150*/  @!P4 ISETP.GE.AND P5, PT, R89.reuse, R96.reuse, PT ;  /* 0x000000605900c20c */ /* 0x0c0fe20003fa6270 */
[----:B------:R-:W2:Y:S01]  /*4160*/  MUFU.EX2 R129, R4 ;  /* 0x0000000400817308 */ /* 0x000ea20000000800 */
[-C--:B------:R-:W-:Y:S02]  /*4170*/  @!P4 ISETP.GE.AND P6, PT, R89, R91.reuse, PT ;  /* 0x0000005b5900c20c */ /* 0x080fe40003fc6270 */
[----:B------:R-:W-:Y:S01]  /*4180*/  FSEL R89, R97, RZ, P0 ;  /* 0x000000ff61597208 */ /* 0x000fe20000000000 */
[----:B------:R-:W-:Y:S01]  /*4190*/  @!P4 VIADD R97, R88, 0x10 ;  /* 0x000000105861c836 */ /* 0x000fe20000000000 */
[----:B------:R-:W-:Y:S02]  /*41a0*/  @!P4 FSEL R6, R6, -INF , !P2 ;  /* 0xff8000000606c808 */ /* 0x000fe40005000000 */
[----:B------:R-:W-:Y:S01]  /*41b0*/  LOP3.LUT R99, R101, UR28, R98, 0x96, !PT ;  /* 0x0000001c65637c12 */ /* 0x000fe2000f8e9662 */
[C---:B-1----:R-:W-:Y:S02]  /*41c0*/  HMMA.16816.F32 R12, R92.reuse, R84, R12 ;  /* 0x000000545c0c723c */ /* 0x042fe4000000180c */
[----:B------:R1:W3:Y:S01]  /*41d0*/  MUFU.EX2 R128, R5 ;  /* 0x0000000500807308 */ /* 0x0002e20000000800 */
[--C-:B------:R-:W-:Y:S01]  /*41e0*/  FFMA.FTZ R6, R6, UR14, -R89.reuse ;  /* 0x0000000e06067c23 */ /* 0x100fe20008010859 */
[--C-:B------:R-:W-:Y:S01]  /*41f0*/  FFMA.FTZ R7, R7, UR14, -R89.reuse ;  /* 0x0000000e07077c23 */ /* 0x100fe20008010859 */
[----:B------:R-:W-:Y:S01]  /*4200*/  @!P4 VIADD R98, R88, 0x9 ;  /* 0x000000095862c836 */ /* 0x000fe20000000000 */
[----:B------:R-:W-:Y:S06]  /*4210*/  HMMA.16816.F32 R16, R92, R86, R16 ;  /* 0x000000565c10723c */ /* 0x000fec0000001810 */
[----:B------:R4:W-:Y:S01]  /*4220*/  MUFU.EX2 R131, R6 ;  /* 0x0000000600837308 */ /* 0x0009e20000000800 */
[-C--:B------:R-:W-:Y:S04]  /*4230*/  @!P4 ISETP.GE.AND P0, PT, R98, R91.reuse, PT ;  /* 0x0000005b6200c20c */ /* 0x080fe80003f06270 */
[----:B------:R-:W-:Y:S01]  /*4240*/  IMAD.WIDE.U32 R84, R103, -0x2daee0ad, RZ ;  /* 0xd2511f5367547825 */ /* 0x000fe200078e00ff */
[----:B------:R-:W-:Y:S02]  /*4250*/  @!P4 FSEL R8, R8, -INF , !P6 ;  /* 0xff8000000808c808 */ /* 0x000fe40007000000 */
[-C--:B------:R-:W-:Y:S02]  /*4260*/  @!P4 ISETP.GE.AND P1, PT, R98, R96.reuse, PT ;  /* 0x000000606200c20c */ /* 0x080fe40003f26270 */
[-C--:B------:R-:W-:Y:S01]  /*4270*/  @!P4 ISETP.GE.AND P2, PT, R97, R91.reuse, PT ;  /* 0x0000005b6100c20c */ /* 0x080fe20003f46270 */
[----:B------:R2:W3:Y:S01]  /*4280*/  MUFU.EX2 R130, R7 ;  /* 0x0000000700827308 */ /* 0x0004e20000000800 */
[----:B------:R-:W-:Y:S01]  /*4290*/  @!P4 FSEL R9, R9, -INF , !P0 ;  /* 0xff8000000909c808 */ /* 0x000fe20004000000 */
[----:B------:R-:W-:Y:S01]  /*42a0*/  FFMA.FTZ R8, R8, UR14, -R90 ;  /* 0x0000000e08087c23 */ /* 0x000fe2000801085a */
[----:B------:R-:W-:Y:S01]  /*42b0*/  LOP3.LUT R98, R85, UR26, R100, 0x96, !PT ;  /* 0x0000001a55627c12 */ /* 0x000fe2000f8e9664 */
[----:B-1----:R-:W-:Y:S01]  /*42c0*/  IMAD.WIDE.U32 R4, R99, -0x326172a9, RZ ;  /* 0xcd9e8d5763047825 */ /* 0x002fe200078e00ff */
[----:B------:R-:W-:Y:S03]  /*42d0*/  @!P4 FSEL R10, R10, -INF , !P5 ;  /* 0xff8000000a0ac808 */ /* 0x000fe60006800000 */
[----:B------:R-:W-:Y:S02]  /*42e0*/  FFMA.FTZ R9, R9, UR14, -R90 ;  /* 0x0000000e09097c23 */ /* 0x000fe4000801085a */
[----:B------:R1:W3:Y:S01]  /*42f0*/  MUFU.EX2 R125, R8 ;  /* 0x00000008007d7308 */ /* 0x0002e20000000800 */
[----:B------:R-:W-:Y:S01]  /*4300*/  IMAD.WIDE.U32 R98, R98, -0x326172a9, RZ ;  /* 0xcd9e8d5762627825 */ /* 0x000fe200078e00ff */
[----:B------:R-:W-:Y:S03]  /*4310*/  LOP3.LUT R5, R5, UR27, R102, 0x96, !PT ;  /* 0x0000001b05057c12 */ /* 0x000fe6000f8e9666 */
[--C-:B------:R-:W-:Y:S01]  /*4320*/  FFMA.FTZ R10, R10, UR14, -R89.reuse ;  /* 0x0000000e0a0a7c23 */ /* 0x100fe20008010859 */
[C---:B----4-:R-:W-:Y:S01]  /*4330*/  @!P4 VIADD R6, R88.reuse, 0x18 ;  /* 0x000000185806c836 */ /* 0x050fe20000000000 */
[-C--:B------:R-:W-:Y:S01]  /*4340*/  @!P4 ISETP.GE.AND P3, PT, R97, R96.reuse, PT ;  /* 0x000000606100c20c */ /* 0x080fe20003f66270 */
[----:B------:R-:W-:Y:S02]  /*4350*/  @!P4 VIADD R97, R88, 0x11 ;  /* 0x000000115861c836 */ /* 0x000fe40000000000 */
[----:B------:R4:W3:Y:S01]  /*4360*/  MUFU.EX2 R124, R9 ;  /* 0x00000009007c7308 */ /* 0x0008e20000000800 */
[----:B--2---:R-:W-:Y:S01]  /*4370*/  LOP3.LUT R7, R99, UR24, R4, 0x96, !PT ;  /* 0x0000001863077c12 */ /* 0x004fe2000f8e9604 */
[----:B------:R-:W-:Y:S01]  /*4380*/  IMAD.WIDE.U32 R4, R5, -0x2daee0ad, RZ ;  /* 0xd2511f5305047825 */ /* 0x000fe200078e00ff */
[----:B------:R-:W-:Y:S02]  /*4390*/  @!P4 FSEL R12, R12, -INF , !P2 ;  /* 0xff8000000c0cc808 */ /* 0x000fe40005000000 */
[-C--:B------:R-:W-:Y:S01]  /*43a0*/  @!P4 ISETP.GE.AND P2, PT, R6, R96.reuse, PT ;  /* 0x000000600600c20c */ /* 0x080fe20003f46270 */
[----:B------:R-:W-:Y:S01]  /*43b0*/  @!P4 VIADD R88, R88, 0x19 ;  /* 0x000000195858c836 */ /* 0x000fe20000000000 */
[-C--:B------:R-:W-:Y:S03]  /*43c0*/  @!P4 ISETP.GE.AND P5, PT, R6, R91.reuse, PT ;  /* 0x0000005b0600c20c */ /* 0x080fe60003fa6270 */
[----:B------:R2:W3:Y:S01]  /*43d0*/  MUFU.EX2 R127, R10 ;  /* 0x0000000a007f7308 */ /* 0x0004e20000000800 */
[----:B------:R-:W-:Y:S01]  /*43e0*/  IMAD.WIDE.U32 R6, R7, -0x2daee0ad, RZ ;  /* 0xd2511f5307067825 */ /* 0x000fe200078e00ff */
[----:B------:R-:W-:Y:S02]  /*43f0*/  LOP3.LUT R5, R5, UR23, R84, 0x96, !PT ;  /* 0x0000001705057c12 */ /* 0x000fe4000f8e9654 */
[-C--:B------:R-:W-:Y:S01]  /*4400*/  @!P4 ISETP.GE.AND P6, PT, R97, R91.reuse, PT ;  /* 0x0000005b6100c20c */ /* 0x080fe20003fc6270 */
[----:B------:R-:W-:Y:S01]  /*4410*/  FFMA.FTZ R12, R12, UR14, -R90 ;  /* 0x0000000e0c0c7c23 */ /* 0x000fe2000801085a */
[----:B-1----:R-:W-:Y:S01]  /*4420*/  LOP3.LUT R8, R7, UR21, R4, 0x96, !PT ;  /* 0x0000001507087c12 */ /* 0x002fe2000f8e9604 */
[----:B------:R-:W-:Y:S01]  /*4430*/  IMAD.WIDE.U32 R4, R5, -0x326172a9, RZ ;  /* 0xcd9e8d5705047825 */ /* 0x000fe200078e00ff */
[----:B------:R-:W-:Y:S02]  /*4440*/  @!P4 FSEL R11, R11, -INF , !P1 ;  /* 0xff8000000b0bc808 */ /* 0x000fe40004800000 */
[----:B------:R-:W1:Y:S01]  /*4450*/  MUFU.EX2 R121, R12 ;  /* 0x0000000c00797308 */ /* 0x000e620000000800 */
[----:B------:R-:W-:Y:S02]  /*4460*/  @!P4 FSEL R13, R13, -INF , !P6 ;  /* 0xff8000000d0dc808 */ /* 0x000fe40007000000 */
[CC--:B------:R-:W-:Y:S01]  /*4470*/  @!P4 ISETP.GE.AND P6, PT, R88.reuse, R96.reuse, PT ;  /* 0x000000605800c20c */ /* 0x0c0fe20003fc6270 */
[--C-:B------:R-:W-:Y:S01]  /*4480*/  FFMA.FTZ R11, R11, UR14, -R89.reuse ;  /* 0x0000000e0b0b7c23 */ /* 0x100fe20008010859 */
[----:B------:R-:W-:Y:S01]  /*4490*/  @!P4 ISETP.GE.AND P1, PT, R88, R91, PT ;  /* 0x0000005b5800c20c */ /* 0x000fe20003f26270 */
[----:B------:R-:W-:Y:S01]  /*44a0*/  FFMA.FTZ R13, R13, UR14, -R90 ;  /* 0x0000000e0d0d7c23 */ /* 0x000fe2000801085a */
[C---:B------:R-:W-:Y:S03]  /*44b0*/  LOP3.LUT R84, R6.reuse, 0xff, RZ, 0xc0, !PT ;  /* 0x000000ff06547812 */ /* 0x040fe600078ec0ff */
[----:B------:R-:W-:Y:S01]  /*44c0*/  MUFU.EX2 R126, R11 ;  /* 0x0000000b007e7308 */ /* 0x000fe20000000800 */
[--C-:B----4-:R-:W-:Y:S02]  /*44d0*/  SHF.R.U32.HI R9, RZ, 0x18, R6.reuse ;  /* 0x00000018ff097819 */ /* 0x110fe40000011606 */
[----:B------:R-:W-:Y:S02]  /*44e0*/  SHF.R.U32.HI R88, RZ, 0x10, R6 ;  /* 0x00000010ff587819 */ /* 0x000fe40000011606 */
[----:B------:R-:W-:Y:S02]  /*44f0*/  LOP3.LUT R91, R6, 0xffff, RZ, 0xc0, !PT ;  /* 0x0000ffff065b7812 */ /* 0x000fe400078ec0ff */
[----:B------:R-:W-:Y:S03]  /*4500*/  LOP3.LUT R6, R5, UR22, R98, 0x96, !PT ;  /* 0x0000001605067c12 */ /* 0x000fe6000f8e9662 */
[----:B------:R-:W-:Y:S01]  /*4510*/  MUFU.EX2 R120, R13 ;  /* 0x0000000d00787308 */ /* 0x000fe20000000800 */
[C---:B--2---:R-:W-:Y:S02]  /*4520*/  LOP3.LUT R10, R4.reuse, 0xffff, RZ, 0xc0, !PT ;  /* 0x0000ffff040a7812 */ /* 0x044fe400078ec0ff */
[----:B------:R-:W-:Y:S02]  /*4530*/  LOP3.LUT R85, R4, 0xff, RZ, 0xc0, !PT ;  /* 0x000000ff04557812 */ /* 0x000fe400078ec0ff */
[--C-:B------:R-:W-:Y:S02]  /*4540*/  SHF.R.U32.HI R87, RZ, 0x18, R4.reuse ;  /* 0x00000018ff577819 */ /* 0x100fe40000011604 */
[----:B------:R-:W-:Y:S02]  /*4550*/  SHF.R.U32.HI R86, RZ, 0x10, R4 ;  /* 0x00000010ff567819 */ /* 0x000fe40000011604 */
[C---:B------:R-:W-:Y:S02]  /*4560*/  LOP3.LUT R4, R6.reuse, 0xffff, RZ, 0xc0, !PT ;  /* 0x0000ffff06047812 */ /* 0x040fe400078ec0ff */
[----:B------:R-:W-:Y:S02]  /*4570*/  LOP3.LUT R5, R6, 0xff, RZ, 0xc0, !PT ;  /* 0x000000ff06057812 */ /* 0x000fe400078ec0ff */
[----:B------:R-:W-:Y:S02]  /*4580*/  SHF.R.U32.HI R4, RZ, 0x8, R4 ;  /* 0x00000008ff047819 */ /* 0x000fe40000011604 */
[----:B------:R-:W-:Y:S02]  /*4590*/  SHF.R.U32.HI R7, RZ, 0x10, R6 ;  /* 0x00000010ff077819 */ /* 0x000fe40000011606 */
[----:B------:R-:W-:Y:S02]  /*45a0*/  LOP3.LUT R4, R4, 0xffff, RZ, 0xc0, !PT ;  /* 0x0000ffff04047812 */ /* 0x000fe400078ec0ff */
        /* <DEDUP_REMOVED lines=8> */
[----:B------:R-:W-:Y:S01]  /*4630*/  MUFU.EX2 R117, R16 ;  /* 0x0000001000757308 */ /* 0x000fe20000000800 */
[----:B------:R-:W-:Y:S02]  /*4640*/  @!P4 FSEL R19, R19, -INF , !P6 ;  /* 0xff8000001313c808 */ /* 0x000fe40007000000 */
[----:B------:R-:W-:Y:S02]  /*4650*/  @!P4 ISETP.GE.AND P0, PT, R97, R96, PT ;  /* 0x000000606100c20c */ /* 0x000fe40003f06270 */
[----:B------:R-:W-:Y:S01]  /*4660*/  @!P4 FSEL R18, R18, -INF , !P2 ;  /* 0xff8000001212c808 */ /* 0x000fe20005000000 */
[----:B------:R-:W-:Y:S01]  /*4670*/  @!P5 FADD.FTZ R129, -R129, -RZ ;  /* 0x800000ff8181d221 */ /* 0x000fe20000010100 */
[----:B------:R-:W-:Y:S01]  /*4680*/  ISETP.LE.U32.AND P6, PT, R6, UR15, PT ;  /* 0x0000000f06007c0c */ /* 0x000fe2000bfc3070 */
[----:B---3--:R-:W-:Y:S01]  /*4690*/  @!P1 FADD.FTZ R128, -R128, -RZ ;  /* 0x800000ff80809221 */ /* 0x008fe20000010100 */
[----:B------:R-:W-:Y:S01]  /*46a0*/  ISETP.LE.U32.AND P2, PT, R5, UR15, PT ;  /* 0x0000000f05007c0c */ /* 0x000fe2000bf43070 */
[--C-:B------:R-:W-:Y:S01]  /*46b0*/  FFMA.FTZ R18, R18, UR14, -R89.reuse ;  /* 0x0000000e12127c23 */ /* 0x100fe20008010859 */
[----:B------:R-:W-:Y:S01]  /*46c0*/  SHF.R.U32.HI R4, RZ, 0x8, R10 ;  /* 0x00000008ff047819 */ /* 0x000fe2000001160a */
[----:B------:R-:W-:Y:S01]  /*46d0*/  MUFU.EX2 R116, R90 ;  /* 0x0000005a00747308 */ /* 0x000fe20000000800 */
[----:B------:R-:W-:Y:S02]  /*46e0*/  @!P4 FSEL R14, R14, -INF , !P3 ;  /* 0xff8000000e0ec808 */ /* 0x000fe40005800000 */
[----:B------:R-:W-:Y:S02]  /*46f0*/  @!P4 FSEL R15, R15, -INF , !P0 ;  /* 0xff8000000f0fc808 */ /* 0x000fe40004000000 */
[----:B------:R-:W-:Y:S01]  /*4700*/  ISETP.LE.U32.AND P4, PT, R85, UR15, PT ;  /* 0x0000000f55007c0c */ /* 0x000fe2000bf83070 */
[--C-:B------:R-:W-:Y:S01]  /*4710*/  FFMA.FTZ R14, R14, UR14, -R89.reuse ;  /* 0x0000000e0e0e7c23 */ /* 0x100fe20008010859 */
[----:B------:R-:W-:Y:S01]  /*4720*/  LOP3.LUT R4, R4, 0xffff, RZ, 0xc0, !PT ;  /* 0x0000ffff04047812 */ /* 0x000fe200078ec0ff */
[----:B------:R-:W-:Y:S01]  /*4730*/  @!P6 FADD.FTZ R130, -R130, -RZ ;  /* 0x800000ff8282e221 */ /* 0x000fe20000010100 */
[----:B------:R-:W-:Y:S01]  /*4740*/  LOP3.LUT R5, R86, 0xff, RZ, 0xc0, !PT ;  /* 0x000000ff56057812 */ /* 0x000fe200078ec0ff */
[----:B------:R-:W-:Y:S01]  /*4750*/  @!P2 FADD.FTZ R131, -R131, -RZ ;  /* 0x800000ff8383a221 */ /* 0x000fe20000010100 */
[----:B------:R-:W-:Y:S01]  /*4760*/  ISETP.LE.U32.AND P1, PT, R4, UR15, PT ;  /* 0x0000000f04007c0c */ /* 0x000fe2000bf23070 */
[--C-:B------:R-:W-:Y:S01]  /*4770*/  FFMA.FTZ R15, R15, UR14, -R89.reuse ;  /* 0x0000000e0f0f7c23 */ /* 0x100fe20008010859 */
[----:B------:R-:W-:Y:S01]  /*4780*/  LOP3.LUT R4, R8, 0xff, RZ, 0xc0, !PT ;  /* 0x000000ff08047812 */ /* 0x000fe200078ec0ff */
[----:B------:R-:W-:Y:S01]  /*4790*/  FFMA.FTZ R89, R19, UR14, -R89 ;  /* 0x0000000e13597c23 */ /* 0x000fe20008010859 */
[----:B------:R-:W-:Y:S01]  /*47a0*/  ISETP.LE.U32.AND P6, PT, R5, UR15, PT ;  /* 0x0000000f05007c0c */ /* 0x000fe2000bfc3070 */
[----:B------:R-:W-:Y:S01]  /*47b0*/  MUFU.EX2 R123, R14 ;  /* 0x0000000e007b7308 */ /* 0x000fe20000000800 */
[----:B------:R-:W-:Y:S01]  /*47c0*/  SHF.R.U32.HI R5, RZ, 0x18, R8 ;  /* 0x00000018ff057819 */ /* 0x000fe20000011608 */
[----:B------:R-:W-:Y:S01]  /*47d0*/  @!P4 FADD.FTZ R125, -R125, -RZ ;  /* 0x800000ff7d7dc221 */ /* 0x000fe20000010100 */
[----:B------:R-:W-:Y:S02]  /*47e0*/  ISETP.LE.U32.AND P2, PT, R4, UR15, PT ;  /* 0x0000000f04007c0c */ /* 0x000fe4000bf43070 */
[----:B------:R-:W-:Y:S02]  /*47f0*/  LOP3.LUT R4, R8, 0xffff, RZ, 0xc0, !PT ;  /* 0x0000ffff08047812 */ /* 0x000fe400078ec0ff */
[----:B------:R-:W-:Y:S01]  /*4800*/  ISETP.LE.U32.AND P4, PT, R5, UR15, PT ;  /* 0x0000000f05007c0c */ /* 0x000fe2000bf83070 */
[----:B------:R-:W-:Y:S01]  /*4810*/  @!P1 FADD.FTZ R124, -R124, -RZ ;  /* 0x800000ff7c7c9221 */ /* 0x000fe20000010100 */
[----:B------:R-:W-:Y:S01]  /*4820*/  LOP3.LUT R5, R88, 0xff, RZ, 0xc0, !PT ;  /* 0x000000ff58057812 */ /* 0x000fe200078ec0ff */
[----:B------:R-:W2:Y:S01]  /*4830*/  MUFU.EX2 R122, R15 ;  /* 0x0000000f007a7308 */ /* 0x000ea20000000800 */
[----:B------:R-:W-:Y:S01]  /*4840*/  SHF.R.U32.HI R4, RZ, 0x8, R4 ;  /* 0x00000008ff047819 */ /* 0x000fe20000011604 */
[----:B------:R-:W-:Y:S01]  /*4850*/  @!P6 FADD.FTZ R127, -R127, -RZ ;  /* 0x800000ff7f7fe221 */ /* 0x000fe20000010100 */
[----:B------:R-:W-:Y:S02]  /*4860*/  ISETP.LE.U32.AND P1, PT, R5, UR15, PT ;  /* 0x0000000f05007c0c */ /* 0x000fe4000bf23070 */
[----:B------:R-:W-:Y:S01]  /*4870*/  LOP3.LUT R4, R4, 0xffff, RZ, 0xc0, !PT ;  /* 0x0000ffff04047812 */ /* 0x000fe200078ec0ff */
[----:B-1----:R-:W-:Y:S01]  /*4880*/  @!P2 FADD.FTZ R121, -R121, -RZ ;  /* 0x800000ff7979a221 */ /* 0x002fe20000010100 */
[----:B------:R-:W-:Y:S03]  /*4890*/  SHF.R.U32.HI R5, RZ, 0x8, R91 ;  /* 0x00000008ff057819 */ /* 0x000fe6000001165b */
[----:B------:R-:W1:Y:S01]  /*48a0*/  MUFU.EX2 R119, R18 ;  /* 0x0000001200777308 */ /* 0x000e620000000800 */
[----:B------:R-:W-:Y:S02]  /*48b0*/  ISETP.LE.U32.AND P5, PT, R87, UR15, PT ;  /* 0x0000000f57007c0c */ /* 0x000fe4000bfa3070 */
[----:B------:R-:W-:Y:S02]  /*48c0*/  ISETP.LE.U32.AND P6, PT, R4, UR15, PT ;  /* 0x0000000f04007c0c */ /* 0x000fe4000bfc3070 */
[----:B------:R-:W-:Y:S02]  /*48d0*/  LOP3.LUT R4, R5, 0xffff, RZ, 0xc0, !PT ;  /* 0x0000ffff05047812 */ /* 0x000fe400078ec0ff */
[----:B------:R-:W-:Y:S03]  /*48e0*/  F2FP.RELU.F16.F32.PACK_AB R6, R128, R129 ;  /* 0x000000818006723e */ /* 0x000fe600000008ff */
[----:B------:R-:W3:Y:S01]  /*48f0*/  MUFU.EX2 R118, R89 ;  /* 0x0000005900767308 */ /* 0x000ee20000000800 */
[----:B------:R-:W-:Y:S01]  /*4900*/  F2FP.RELU.F16.F32.PACK_AB R5, R130, R131 ;  /* 0x000000838205723e */ /* 0x000fe200000008ff */
[----:B--2---:R-:W-:Y:S01]  /*4910*/  @!P4 FADD.FTZ R122, -R122, -RZ ;  /* 0x800000ff7a7ac221 */ /* 0x004fe20000010100 */
[----:B------:R-:W-:Y:S01]  /*4920*/  ISETP.LE.U32.AND P2, PT, R4, UR15, PT ;  /* 0x0000000f04007c0c */ /* 0x000fe2000bf43070 */
[----:B------:R2:W-:Y:S01]  /*4930*/  STS [R237+0x22000], R6 ;  /* 0x02200006ed007388 */ /* 0x0005e20000000800 */
[----:B------:R-:W-:Y:S01]  /*4940*/  F2FP.RELU.F16.F32.PACK_AB R4, R124, R125 ;  /* 0x0000007d7c04723e */ /* 0x000fe200000008ff */
[----:B------:R-:W-:Y:S01]  /*4950*/  @!P5 FADD.FTZ R126, -R126, -RZ ;  /* 0x800000ff7e7ed221 */ /* 0x000fe20000010100 */
[----:B------:R-:W-:Y:S02]  /*4960*/  SHF.R.U32.HI R8, RZ, 0x10, R8 ;  /* 0x00000010ff087819 */ /* 0x000fe40000011608 */
[----:B------:R4:W-:Y:S01]  /*4970*/  STS [R237+0x22400], R5 ;  /* 0x02240005ed007388 */ /* 0x0009e20000000800 */
[----:B------:R-:W-:Y:S01]  /*4980*/  ISETP.LE.U32.AND P3, PT, R84, UR15, PT ;  /* 0x0000000f54007c0c */ /* 0x000fe2000bf63070 */
[----:B------:R-:W-:Y:S01]  /*4990*/  @!P6 FADD.FTZ R120, -R120, -RZ ;  /* 0x800000ff7878e221 */ /* 0x000fe20000010100 */
[----:B------:R-:W-:Y:S02]  /*49a0*/  LOP3.LUT R8, R8, 0xff, RZ, 0xc0, !PT ;  /* 0x000000ff08087812 */ /* 0x000fe400078ec0ff */
[----:B------:R4:W-:Y:S01]  /*49b0*/  STS [R240+0x22000], R4 ;  /* 0x02200004f0007388 */ /* 0x0009e20000000800 */
[----:B------:R-:W-:Y:S01]  /*49c0*/  ISETP.LE.U32.AND P0, PT, R9, UR15, PT ;  /* 0x0000000f09007c0c */ /* 0x000fe2000bf03070 */
[----:B-1----:R-:W-:Y:S01]  /*49d0*/  @!P1 FADD.FTZ R119, -R119, -RZ ;  /* 0x800000ff77779221 */ /* 0x002fe20000010100 */
[----:B------:R-:W-:Y:S01]  /*49e0*/  ISETP.LE.U32.AND P5, PT, R8, UR15, PT ;  /* 0x0000000f08007c0c */ /* 0x000fe2000bfa3070 */
[----:B------:R-:W-:Y:S01]  /*49f0*/  @!P2 FADD.FTZ R116, -R116, -RZ ;  /* 0x800000ff7474a221 */ /* 0x000fe20000010100 */
[----:B------:R-:W-:Y:S02]  /*4a00*/  F2FP.RELU.F16.F32.PACK_AB R8, R126, R127 ;  /* 0x0000007f7e08723e */ /* 0x000fe400000008ff */
[----:B------:R-:W-:Y:S02]  /*4a10*/  F2FP.RELU.F16.F32.PACK_AB R7, R120, R121 ;  /* 0x000000797807723e */ /* 0x000fe400000008ff */
[----:B------:R-:W-:Y:S01]  /*4a20*/  FSETP.GE.FTZ.AND P2, PT, R129, RZ, PT ;  /* 0x000000ff8100720b */ /* 0x000fe20003f56000 */
[----:B------:R-:W-:Y:S01]  /*4a30*/  @!P3 FADD.FTZ R117, -R117, -RZ ;  /* 0x800000ff7575b221 */ /* 0x000fe20000010100 */
[----:B------:R-:W-:Y:S01]  /*4a40*/  STS [R240+0x22400], R8 ;  /* 0x02240008f0007388 */ /* 0x000fe20000000800 */
[----:B------:R-:W-:Y:S02]  /*4a50*/  FSETP.GE.FTZ.AND P1, PT, R128, RZ, PT ;  /* 0x000000ff8000720b */ /* 0x000fe40003f36000 */
[----:B---3--:R-:W-:Y:S02]  /*4a60*/  @!P0 FADD.FTZ R118, -R118, -RZ ;  /* 0x800000ff76768221 */ /* 0x008fe40000010100 */
[----:B------:R-:W-:Y:S01]  /*4a70*/  STS [R238+0x22000], R7 ;  /* 0x02200007ee007388 */ /* 0x000fe20000000800 */
[----:B------:R-:W-:Y:S01]  /*4a80*/  @!P5 FADD.FTZ R123, -R123, -RZ ;  /* 0x800000ff7b7bd221 */ /* 0x000fe20000010100 */
[----:B------:R-:W-:Y:S04]  /*4a90*/  FSETP.GE.FTZ.AND P3, PT, R121, RZ, PT ;  /* 0x000000ff7900720b */ /* 0x000fe80003f76000 */
[----:B--2---:R-:W-:Y:S02]  /*4aa0*/  F2FP.RELU.F16.F32.PACK_AB R6, R122, R123 ;  /* 0x0000007b7a06723e */ /* 0x004fe400000008ff */
[----:B----4-:R-:W-:Y:S02]  /*4ab0*/  F2FP.RELU.F16.F32.PACK_AB R5, R116, R117 ;  /* 0x000000757405723e */ /* 0x010fe400000008ff */
[----:B------:R-:W-:Y:S01]  /*4ac0*/  F2FP.RELU.F16.F32.PACK_AB R4, R118, R119 ;  /* 0x000000777604723e */ /* 0x000fe200000008ff */
[----:B------:R-:W-:Y:S05]  /*4ad0*/  STS [R238+0x22400], R6 ;  /* 0x02240006ee007388 */ /* 0x000fea0000000800 */
        /* <DEDUP_REMOVED lines=310> */
.L_x_577:
[----:B------:R-:W-:Y:S01]  /*5e40*/  LDSM.16.M88.4 R128, [R224] ;  /* 0x00000000e080783b */ /* 0x000fe20000000200 */
[----:B------:R-:W-:Y:S01]  /*5e50*/  IMAD R230, R249, UR35, RZ ;  /* 0x00000023f9e67c24 */ /* 0x000fe2000f8e02ff */
[----:B------:R-:W-:Y:S02]  /*5e60*/  @UP1 UIADD3 UR16, UP0, UR6, -0x100, URZ ;  /* 0xffffff0006101890 */ /* 0x000fe4000ff1e03f */
[----:B------:R-:W1:Y:S02]  /*5e70*/  LDSM.16.MT88.4 R16, [R0+0x10000] ;  /* 0x010000000010783b */ /* 0x000e640000004200 */
[----:B------:R-:W-:Y:S02]  /*5e80*/  @UP1 UIADD3.X UR13, UR7, -0x1, URZ, UP0, !UPT ;  /* 0xffffffff070d1890 */ /* 0x000fe400087fe43f */
[----:B------:R-:W2:Y:S01]  /*5e90*/  LDSM.16.M88.4 R124, [R224+0x1000] ;  /* 0x00100000e07c783b */ /* 0x000ea20000000200 */
[----:B------:R-:W-:Y:S01]  /*5ea0*/  @UP1 UMOV UR6, UR16 ;  /* 0x0000001000061c82 */ /* 0x000fe20008000000 */
[----:B------:R-:W-:Y:S02]  /*5eb0*/  @UP1 UIADD3 UR12, UP0, UR12, -0x100, URZ ;  /* 0xffffff000c0c1890 */ /* 0x000fe4000ff1e03f */
[----:B------:R-:W3:Y:S01]  /*5ec0*/  LDSM.16.MT88.4 R96, [R0+0x12000] ;  /* 0x012000000060783b */ /* 0x000ee20000004200 */
[----:B------:R-:W-:Y:S01]  /*5ed0*/  @UP1 UMOV UR7, UR13 ;  /* 0x0000000d00071c82 */ /* 0x000fe20008000000 */
[----:B------:R-:W-:Y:S02]  /*5ee0*/  @UP1 UIADD3.X UR11, UR11, -0x1, URZ, UP0, !UPT ;  /* 0xffffffff0b0b1890 */ /* 0x000fe400087fe43f */
[----:B------:R-:W4:Y:S04]  /*5ef0*/  LDSM.16.MT88.4 R112, [R0+0x14000] ;  /* 0x014000000070783b */ /* 0x000f280000004200 */
        /* <DEDUP_REMOVED lines=81> */
[-C--:B------:R-:W-:Y:S01]  /*6410*/  HMMA.16816.F32 R108, R212, R210.reuse, R108 ;  /* 0x000000d2d46c723c */ /* 0x080fe2000000186c */
[----:B------:R-:W-:Y:S04]  /*6420*/  IMAD.MOV.U32 R208, RZ, RZ, 0x4 ;  /* 0x00000004ffd07424 */ /* 0x000fe800078e00ff */
[----:B------:R-:W-:Y:S01]  /*6430*/  @P3 IMAD.WIDE R208, R236, R208, UR6 ;  /* 0x00000006ecd03e25 */ /* 0x000fe2000f8e02d0 */
[C---:B------:R-:W-:Y:S04]  /*6440*/  HMMA.16816.F32 R112, R200.reuse, R210, R112 ;  /* 0x000000d2c870723c */ /* 0x040fe80000001870 */
[----:B------:R-:W5:Y:S01]  /*6450*/  @P3 LDG.E R241, desc[UR4][R208.64] ;  /* 0x00000004d0f13981 */ /* 0x000f62000c1e1900 */
[CC--:B------:R-:W-:Y:S01]  /*6460*/  LEA R198, P1, R196.reuse, R228.reuse, 0x2 ;  /* 0x000000e4c4c67211 */ /* 0x0c0fe200078210ff */
[-C--:B-1----:R-:W-:Y:S02]  /*6470*/  HMMA.16816.F32 R116, R200, R204.reuse, R116 ;  /* 0x000000ccc874723c */ /* 0x082fe40000001874 */
[----:B------:R1:W5:Y:S03]  /*6480*/  @P3 LDG.E R242, desc[UR4][R208.64+0x20] ;  /* 0x00002004d0f23981 */ /* 0x000366000c1e1900 */
[-C--:B------:R-:W-:Y:S01]  /*6490*/  LEA.HI.X.SX32 R199, R196, R229.reuse, 0x2, P1 ;  /* 0x000000e5c4c77211 */ /* 0x080fe200008f16ff */
[C---:B------:R-:W-:Y:S01]  /*64a0*/  HMMA.16816.F32 R120, R212.reuse, R204, R120 ;  /* 0x000000ccd478723c */ /* 0x040fe20000001878 */
[----:B------:R2:W-:Y:S04]  /*64b0*/  REDG.E.ADD.F32.FTZ.RN.STRONG.GPU desc[UR4][R228.64], R4 ;  /* 0x00000004e40079a6 */ /* 0x0005e8000c10f384 */
[----:B------:R3:W-:Y:S01]  /*64c0*/  REDG.E.ADD.F32.FTZ.RN.STRONG.GPU desc[UR4][R198.64], R5 ;  /* 0x00000005c60079a6 */ /* 0x0007e2000c10f384 */
[-C--:B------:R-:W-:Y:S05]  /*64d0*/  HMMA.16816.F32 R124, R212, R206.reuse, R124 ;  /* 0x000000ced47c723c */ /* 0x080fea000000187c */
[C---:B------:R-:W-:Y:S01]  /*64e0*/  IMAD.SHL.U32 R197, R230.reuse, 0x10, RZ ;  /* 0x00000010e6c57824 */ /* 0x040fe200078e00ff */
[----:B------:R-:W-:Y:S05]  /*64f0*/  HMMA.16816.F32 R128, R200, R206, R128 ;  /* 0x000000cec880723c */ /* 0x000fea0000001880 */
[CC--:B------:R-:W-:Y:S01]  /*6500*/  LEA R204, P0, R197.reuse, R228.reuse, 0x2 ;  /* 0x000000e4c5cc7211 */ /* 0x0c0fe200078010ff */
[C---:B------:R-:W-:Y:S02]  /*6510*/  IMAD R210, R230.reuse, 0x18, RZ ;  /* 0x00000018e6d27824 */ /* 0x040fe400078e02ff */
[C---:B------:R-:W-:Y:S03]  /*6520*/  IMAD R211, R230.reuse, 0x30, RZ ;  /* 0x00000030e6d37824 */ /* 0x040fe600078e02ff */
[-C--:B------:R-:W-:Y:S01]  /*6530*/  LEA.HI.X.SX32 R205, R197, R229.reuse, 0x2, P0 ;  /* 0x000000e5c5cd7211 */ /* 0x080fe200000f16ff */
[----:B-1----:R-:W-:Y:S04]  /*6540*/  IMAD.SHL.U32 R209, R230, 0x20, RZ ;  /* 0x00000020e6d17824 */ /* 0x002fe800078e00ff */
[----:B------:R1:W-:Y:S01]  /*6550*/  REDG.E.ADD.F32.FTZ.RN.STRONG.GPU desc[UR4][R204.64], R6 ;  /* 0x00000006cc0079a6 */ /* 0x0003e2000c10f384 */
[CC--:B--2---:R-:W-:Y:S02]  /*6560*/  LEA R4, P1, R210.reuse, R228.reuse, 0x2 ;  /* 0x000000e4d2047211 */ /* 0x0c4fe400078210ff */
[CC--:B------:R-:W-:Y:S02]  /*6570*/  LEA R208, P0, R209.reuse, R228.reuse, 0x2 ;  /* 0x000000e4d1d07211 */ /* 0x0c0fe400078010ff */
[-C--:B---3--:R-:W-:Y:S01]  /*6580*/  LEA.HI.X.SX32 R5, R210, R229.reuse, 0x2, P1 ;  /* 0x000000e5d2057211 */ /* 0x088fe200008f16ff */
[C---:B------:R-:W-:Y:S01]  /*6590*/  IMAD R210, R230.reuse, 0x38, RZ ;  /* 0x00000038e6d27824 */ /* 0x040fe200078e02ff */
[-C--:B------:R-:W-:Y:S03]  /*65a0*/  LEA.HI.X.SX32 R209, R209, R229.reuse, 0x2, P0 ;  /* 0x000000e5d1d17211 */ /* 0x080fe600000f16ff */
[----:B------:R2:W-:Y:S04]  /*65b0*/  REDG.E.ADD.F32.FTZ.RN.STRONG.GPU desc[UR4][R4.64], R7 ;  /* 0x00000007040079a6 */ /* 0x0005e8000c10f384 */
[----:B------:R3:W-:Y:S01]  /*65c0*/  REDG.E.ADD.F32.FTZ.RN.STRONG.GPU desc[UR4][R208.64], R8 ;  /* 0x00000008d00079a6 */ /* 0x0007e2000c10f384 */
[----:B-1----:R-:W-:Y:S01]  /*65d0*/  IMAD R205, R230, 0x28, RZ ;  /* 0x00000028e6cd7824 */ /* 0x002fe200078e02ff */
[-C--:B------:R-:W-:Y:S04]  /*65e0*/  LEA R6, P1, R211, R228.reuse, 0x2 ;  /* 0x000000e4d3067211 */ /* 0x080fe800078210ff */
[CC--:B------:R-:W-:Y:S04]  /*65f0*/  LEA R204, P2, R205.reuse, R228.reuse, 0x2 ;  /* 0x000000e4cdcc7211 */ /* 0x0c0fe800078410ff */
[-C--:B------:R-:W-:Y:S02]  /*6600*/  LEA.HI.X.SX32 R205, R205, R229.reuse, 0x2, P2 ;  /* 0x000000e5cdcd7211 */ /* 0x080fe400010f16ff */
[-C--:B--2---:R-:W-:Y:S02]  /*6610*/  LEA.HI.X.SX32 R7, R211, R229.reuse, 0x2, P1 ;  /* 0x000000e5d3077211 */ /* 0x084fe400008f16ff */
[CC--:B------:R-:W-:Y:S01]  /*6620*/  LEA R4, P0, R210.reuse, R228.reuse, 0x2 ;  /* 0x000000e4d2047211 */ /* 0x0c0fe200078010ff */
[----:B------:R1:W-:Y:S01]  /*6630*/  REDG.E.ADD.F32.FTZ.RN.STRONG.GPU desc[UR4][R204.64], R9 ;  /* 0x00000009cc0079a6 */ /* 0x0003e2000c10f384 */
[----:B---3--:R-:W-:Y:S02]  /*6640*/  VIADD R208, R197, 0x20 ;  /* 0x00000020c5d07836 */ /* 0x008fe40000000000 */
[-C--:B------:R-:W-:Y:S01]  /*6650*/  LEA.HI.X.SX32 R5, R210, R229.reuse, 0x2, P0 ;  /* 0x000000e5d2057211 */ /* 0x080fe200000f16ff */
[----:B------:R2:W-:Y:S02]  /*6660*/  REDG.E.ADD.F32.FTZ.RN.STRONG.GPU desc[UR4][R6.64], R10 ;  /* 0x0000000a060079a6 */ /* 0x0005e4000c10f384 */
[CC--:B------:R-:W-:Y:S02]  /*6670*/  LEA R8, P0, R208.reuse, R228.reuse, 0x2 ;  /* 0x000000e4d0087211 */ /* 0x0c0fe400078010ff */
        /* <DEDUP_REMOVED lines=294> */
.L_x_578:
[----:B------:R-:W-:Y:S02]  /*78e0*/  UISETP.GT.AND UP0, UPT, UR8, UR17, UPT ;  /* 0x000000110800728c */ /* 0x000fe4000bf04270 */
[----:B------:R-:W-:Y:S04]  /*78f0*/  UIADD3 UR8, UR8, -0x1, URZ ;  /* 0xffffffff08087890 */ /* 0x000fe8000fffe03f */
[----:B------:R-:W-:Y:S11]  /*7900*/  PLOP3.LUT P0, PT, PT, PT, UP0, 0x80, 0x0 ;  /* 0x000000000000781c */ /* 0x000ff60003f0f008 */
[----:B------:R-:W-:Y:S02]  /*7910*/  @!UPT UIADD3 URZ, URZ, URZ, URZ ;  /* 0x0000003f3f3ff290 */ /* 0x000fe4000fffe03f */
[----:B------:R-:W-:Y:S05]  /*7920*/  @P0 BRA `(.L_x_579) ;  /* 0xffffffbc00700947 */ /* 0x000fea000383ffff */
[----:B------:R-:W-:Y:S01]  /*7930*/  BAR.SYNC.DEFER_BLOCKING 0x0 ;  /* 0x0000000000007b1d */ /* 0x000fe20000010000 */
[----:B------:R-:W-:Y:S02]  /*7940*/  UISETP.NE.AND UP0, UPT, UR36, -0x1, UPT ;  /* 0xffffffff2400788c */ /* 0x000fe4000bf05270 */
[----:B------:R-:W-:-:S03]  /*7950*/  USHF.L.U32 UR18, UR10, 0x6, URZ ;  /* 0x000000060a127899 */ /* 0x000fc6000800063f */
[----:B------:R-:W-:Y:S01]  /*7960*/  ULDC UR7, c[0x0][0x38c] ;  /* 0x0000e30000077ab9 */ /* 0x000fe20000000800 */
[----:B------:R-:W-:Y:S01]  /*7970*/  ULDC UR6, c[0x0][0x390] ;  /* 0x0000e40000067ab9 */ /* 0x000fe20000000800 */
        /* <DEDUP_REMOVED lines=206> */
[----:B-1----:R-:W-:Y:S01]  /*8660*/  FMUL.FTZ R4, R79, UR7 ;  /* 0x000000074f047c20 */ /* 0x002fe20008410000 */
[----:B------:R-:W-:Y:S01]  /*8670*/  F2FP.F16.F32.PACK_AB R17, R17, R86 ;  /* 0x000000561111723e */ /* 0x000fe200000000ff */
[----:B------:R-:W-:Y:S01]  /*8680*/  @UP0 UIADD3 UR8, UR34, UR36, URZ ;  /* 0x0000002422080290 */ /* 0x000fe2000fffe03f */
        /* <DEDUP_REMOVED lines=21> */
[----:B------:R-:W-:Y:S01]  /*87e0*/  PLOP3.LUT P0, PT, PT, PT, UP0, 0x80, 0x0 ;  /* 0x000000000000781c */ /* 0x000fe20003f0f008 */
[----:B------:R-:W-:Y:S01]  /*87f0*/  @UP0 UIADD3 UR20, UR13, UR8, URZ ;  /* 0x000000080d140290 */ /* 0x000fe2000fffe03f */
[----:B------:R-:W-:Y:S01]  /*8800*/  F2FP.F16.F32.PACK_AB R5, R5, R76 ;  /* 0x0000004c0505723e */ /* 0x000fe200000000ff */
[----:B------:R-:W-:Y:S01]  /*8810*/  STS [R246+0x8400], R30 ;  /* 0x0084001ef6007388 */ /* 0x000fe20000000800 */
[----:B------:R-:W-:-:S03]  /*8820*/  @UP0 UMOV UR19, UR12 ;  /* 0x0000000c00130c82 */ /* 0x000fc60008000000 */
        /* <DEDUP_REMOVED lines=14> */
[----:B------:R-:W-:Y:S04]  /*8910*/  STS [R246+0xc000], R15 ;  /* 0x00c0000ff6007388 */ /* 0x000fe80000000800 */
[----:B------:R-:W-:Y:S04]  /*8920*/  STS [R246+0xc400], R14 ;  /* 0x00c4000ef6007388 */ /* 0x000fe80000000800 */
[----:B------:R-:W-:Y:S04]  /*8930*/  STS [R243+0xd000], R17 ;  /* 0x00d00011f3007388 */ /* 0x000fe80000000800 */
[----:B------:R-:W-:Y:S04]  /*8940*/  STS [R243+0xd400], R16 ;  /* 0x00d40010f3007388 */ /* 0x000fe80000000800 */
[----:B------:R-:W-:Y:S01]  /*8950*/  STS [R246+0xd000], R13 ;  /* 0x00d0000df6007388 */ /* 0x000fe20000000800 */
[----:B-1----:R-:W1:Y:S03]  /*8960*/  S2R R19, SR_TID.X ;  /* 0x0000000000137919 */ /* 0x002e660000002100 */
        /* <DEDUP_REMOVED lines=24> */
.L_x_580:
[----:B------:R-:W-:Y:S01]  /*8af0*/  @UP0 UIADD3 UR8, UR34, UR36, URZ ;  /* 0x0000002422080290 */ /* 0x000fe2000fffe03f */
[----:B------:R-:W-:Y:S01]  /*8b00*/  LEA.HI R5, R5, R19, RZ, 0x3 ;  /* 0x0000001305057211 */ /* 0x000fe200078f18ff */
[----:B------:R-:W-:Y:S02]  /*8b10*/  @UP0 ULDC.64 UR12, c[0x0][0x458] ;  /* 0x00011600000c0ab9 */ /* 0x000fe40000000a00 */
[----:B------:R-:W-:Y:S01]  /*8b20*/  @UP0 UIMAD.WIDE.U32 UR14, UR8, UR12, URZ ;  /* 0x0000000c080e02a5 */ /* 0x000fe2000f8e003f */
[----:B------:R-:W-:Y:S01]  /*8b30*/  LOP3.LUT R4, R5, 0xfffffff8, RZ, 0xc0, !PT ;  /* 0xfffffff805047812 */ /* 0x000fe200078ec0ff */
[----:B------:R-:W-:-:S04]  /*8b40*/  @UP0 UIMAD UR8, UR8, UR13, URZ ;  /* 0x0000000d080802a4 */ /* 0x000fc8000f8e023f */
[----:B------:R-:W-:Y:S01]  /*8b50*/  @UP0 UIADD3 UR17, UR15, UR8, URZ ;  /* 0x000000080f110290 */ /* 0x000fe2000fffe03f */
[----:B------:R-:W-:Y:S01]  /*8b60*/  IMAD.IADD R4, R19, 0x1, -R4 ;  /* 0x0000000113047824 */ /* 0x000fe200078e0a04 */
[----:B------:R-:W-:Y:S01]  /*8b70*/  @UP0 UMOV UR16, UR14 ;  /* 0x0000000e00100c82 */ /* 0x000fe20008000000 */
[----:B------:R-:W-:Y:S09]  /*8b80*/  @P0 BRA `(.L_x_581) ;  /* 0x0000000000340947 */ /* 0x000ff20003800000 */
        /* <DEDUP_REMOVED lines=13> */
.L_x_581:
        /* <DEDUP_REMOVED lines=51> */
.L_x_583:
[----:B------:R-:W-:Y:S05]  /*8f90*/  BSYNC B0 ;  /* 0x0000000000007941 */ /* 0x000fea0003800000 */
.L_x_582:
        /* <DEDUP_REMOVED lines=17> */
.L_x_585:
[----:B------:R-:W-:Y:S05]  /*90b0*/  BSYNC B0 ;  /* 0x0000000000007941 */ /* 0x000fea0003800000 */
.L_x_584:
[----:B--2---:R2:W1:Y:S01]  /*90c0*/  LDS.128 R24, [R231+0x18000] ;  /* 0x01800000e7187984 */ /* 0x0044620000000c00 */
[----:B------:R-:W-:Y:S01]  /*90d0*/  UIMAD UR6, UR8, UR12, URZ ;  /* 0x0000000c080672a4 */ /* 0x000fe2000f8e023f */
[----:B------:R-:W-:Y:S01]  /*90e0*/  IMAD.U32 R6, RZ, RZ, UR12 ;  /* 0x0000000cff067e24 */ /* 0x000fe2000f8e00ff */
[----:B------:R-:W-:Y:S01]  /*90f0*/  USHF.R.S32.HI UR9, URZ, 0x1f, UR59 ;  /* 0x0000001f3f097899 */ /* 0x000fe2000801143b */
[----:B------:R2:W1:Y:S01]  /*9100*/  LDS.128 R20, [R231+0x1a000] ;  /* 0x01a00000e7147984 */ /* 0x0004620000000c00 */
[----:B------:R-:W-:Y:S01]  /*9110*/  UIMAD UR6, UR18, UR13, UR6 ;  /* 0x0000000d120672a4 */ /* 0x000fe2000f8e0206 */
[----:B------:R-:W-:Y:S01]  /*9120*/  IMAD.WIDE.U32 R6, R6, UR18, R8 ;  /* 0x0000001206067c25 */ /* 0x000fe2000f8e0008 */
[----:B------:R-:W-:Y:S01]  /*9130*/  BSSY B0, `(.L_x_586) ;  /* 0x000001a000007945 */ /* 0x000fe20003800000 */
[----:B------:R2:W1:Y:S03]  /*9140*/  LDS.128 R16, [R231+0x1c000] ;  /* 0x01c00000e7107984 */ /* 0x0004660000000c00 */
[----:B------:R-:W-:Y:S01]  /*9150*/  IMAD.U32 R5, RZ, RZ, UR6 ;  /* 0x00000006ff057e24 */ /* 0x000fe2000f8e00ff */
[----:B------:R2:W1:Y:S01]  /*9160*/  LDS.128 R12, [R231+0x1e000] ;  /* 0x01e00000e70c7984 */ /* 0x0004620000000c00 */
[----:B------:R-:W-:Y:S01]  /*9170*/  IADD3 R6, P0, R6, UR16, RZ ;  /* 0x0000001006067c10 */ /* 0x000fe2000ff1e0ff */
[----:B------:R-:W-:-:S02]  /*9180*/  ULDC.64 UR6, c[0x0][0x470] ;  /* 0x00011c0000067ab9 */ /* 0x000fc40000000a00 */
        /* <DEDUP_REMOVED lines=20> */
.L_x_587:
[----:B------:R-:W-:Y:S05]  /*92d0*/  BSYNC B0 ;  /* 0x0000000000007941 */ /* 0x000fea0003800000 */
.L_x_586:
        /* <DEDUP_REMOVED lines=16> */
.L_x_576:
[----:B------:R-:W-:Y:S05]  /*93e0*/  BSYNC B1 ;  /* 0x0000000000017941 */ /* 0x000fea0003800000 */
.L_x_562:
[----:B------:R-:W-:Y:S01]  /*93f0*/  R2UR UR7, R252 ;  /* 0x00000000fc0772ca */ /* 0x000fe200000e0000 */
[----:B------:R-:W-:Y:S02]  /*9400*/  ULDC UR6, c[0x0][0xc] ;  /* 0x0000030000067ab9 */ /* 0x000fe40000000800 */
[----:B------:R-:W-:-:S10]  /*9410*/  UIADD3 UR10, UR6, UR10, URZ ;  /* 0x0000000a060a7290 */ /* 0x000fd4000fffe03f */
[----:B------:R-:W-:-:S06]  /*9420*/  UISETP.GE.AND UP0, UPT, UR10, UR7, UPT ;  /* 0x000000070a00728c */ /* 0x000fcc000bf06270 */
[----:B------:R-:W-:-:S13]  /*9430*/  PLOP3.LUT P0, PT, PT, PT, UP0, 0x80, 0x0 ;  /* 0x000000000000781c */ /* 0x000fda0003f0f008 */
[----:B------:R-:W-:Y:S05]  /*9440*/  @P0 BRA `(.L_x_588) ;  /* 0x0000000000040947 */ /* 0x000fea0003800000 */
[----:B------:R-:W-:Y:S05]  /*9450*/  BRA `(.L_x_589) ;  /* 0xffffff7400647947 */ /* 0x000fea000383ffff */
.L_x_588:
[----:B------:R-:W-:Y:S05]  /*9460*/  EXIT ;  /* 0x000000000000794d */ /* 0x000fea0003800000 */
.L_x_590:
        /* <DEDUP_REMOVED lines=9> */
.L_x_1047:


//--------------------- .text._ZN5flash44flash_bwd_dq_dk_dv_loop_seqk_parallel_kernelI23Flash_bwd_kernel_traitsILi256ELi64ELi64ELi8ELi4ELi2ELi2ELb0ELb1EN7cutlass6half_tE19Flash_kernel_traitsILi256ELi64ELi64ELi8ES3_EELb0ELb1ELb0ELb0ELb0ELb1ELb1EEEvNS_16Flash_bwd_paramsE --------------------------
	.section	.text._ZN5flash44flash_bwd_dq_dk_dv_loop_seqk_parallel_kernelI23Flash_bwd_kernel_traitsILi256ELi64ELi64ELi8ELi4ELi2ELi2ELb0ELb1EN7cutlass6half_tE19Flash_kernel_traitsILi256ELi64ELi64ELi8ES3_EELb0ELb1ELb0ELb0ELb0ELb1ELb1EEEvNS_16Flash_bwd_paramsE,"ax",@progbits
	.align	128
        .global         _ZN5flash44flash_bwd_dq_dk_dv_loop_seqk_parallel_kernelI23Flash_bwd_kernel_traitsILi256ELi64ELi64ELi8ELi4ELi2ELi2ELb0ELb1EN7cutlass6half_tE19Flash_kernel_traitsILi256ELi64ELi64ELi8ES3_EELb0ELb1ELb0ELb0ELb0ELb1ELb1EEEvNS_16Flash_bwd_paramsE
        .type           _ZN5flash44flash_bwd_dq_dk_dv_loop_seqk_parallel_kernelI23Flash_bwd_kernel_traitsILi256ELi64ELi64ELi8ELi4ELi2ELi2ELb0ELb1EN7cutlass6half_tE19Flash_kernel_traitsILi256ELi64ELi64ELi8ES3_EELb0ELb1ELb0ELb0ELb0ELb1ELb1EEEvNS_16Flash_bwd_paramsE,@function
        .size           _ZN5flash44flash_bwd_dq_dk_dv_loop_seqk_parallel_kernelI23Flash_bwd_kernel_traitsILi256ELi64ELi64ELi8ELi4ELi2ELi2ELb0ELb1EN7cutlass6half_tE19Flash_kernel_traitsILi256ELi64ELi64ELi8ES3_EELb0ELb1ELb0ELb0ELb0ELb1ELb1EEEvNS_16Flash_bwd_paramsE,(.L_x_1048 - _ZN5flash44flash_bwd_dq_dk_dv_loop_seqk_parallel_kernelI23Flash_bwd_kernel_traitsILi256ELi64ELi64ELi8ELi4ELi2ELi2ELb0ELb1EN7cutlass6half_tE19Flash_kernel_traitsILi256ELi64ELi64ELi8ES3_EELb0ELb1ELb0ELb0ELb0ELb1ELb1EEEvNS_16Flash_bwd_paramsE)
        .other          _ZN5flash44flash_bwd_dq_dk_dv_loop_seqk_parallel_kernelI23Flash_bwd_kernel_traitsILi256ELi64ELi64ELi8ELi4ELi2ELi2ELb0ELb1EN7cutlass6half_tE19Flash_kernel_traitsILi256ELi64ELi64ELi8ES3_EELb0ELb1ELb0ELb0ELb0ELb1ELb1EEEvNS_16Flash_bwd_paramsE,@"STO_CUDA_ENTRY STV_DEFAULT"
_ZN5flash44flash_bwd_dq_dk_dv_loop_seqk_parallel_kernelI23Flash_bwd_kernel_traitsILi256ELi64ELi64ELi8ELi4ELi2ELi2ELb0ELb1EN7cutlass6half_tE19Flash_kernel_traitsILi256ELi64ELi64ELi8ES3_EELb0ELb1ELb0ELb0ELb0ELb1ELb1EEEvNS_16Flash_bwd_paramsE:
.text._ZN5flash44flash_bwd_dq_dk_dv_loop_seqk_parallel_kernelI23Flash_bwd_kernel_traitsILi256ELi64ELi64ELi8ELi4ELi2ELi2ELb0ELb1EN7cutlass6half_tE19Flash_kernel_traitsILi256ELi64ELi64ELi8ES3_EELb0ELb1ELb0ELb0ELb0ELb1ELb1EEEvNS_16Flash_bwd_paramsE:
        /* <DEDUP_REMOVED lines=26> */
[----:B------:R-:W-:Y:S02]  /*01a0*/  LEA.HI R8, R15, R14, RZ, 0x3 ;  /* 0x0000000e0f087211 */ /* 0x000fe400078f18ff */
[--C-:B------:R-:W-:Y:S02]  /*01b0*/  SHF.R.S32.HI R0, RZ, 0x5, R2.reuse ;  /* 0x00000005ff007819 */ /* 0x100fe40000011402 */
[----:B------:R-:W-:Y:S02]  /*01c0*/  SHF.R.S32.HI R3, RZ, 0x1f, R2 ;  /* 0x0000001fff037819 */ /* 0x000fe40000011402 */
[-C--:B------:R-:W-:Y:S02]  /*01d0*/  LEA.HI R2, R2, R0.reuse, RZ, 0x1 ;  /* 0x0000000002027211 */ /* 0x080fe400078f08ff */
[----:B------:R-:W-:-:S02]  /*01e0*/  LEA.HI R3, R3, R0, RZ, 0x2 ;  /* 0x0000000003037211 */ /* 0x000fc400078f10ff */
[----:B------:R-:W-:Y:S01]  /*01f0*/  LOP3.LUT R2, R2, 0xfffffffe, RZ, 0xc0, !PT ;  /* 0xfffffffe02027812 */ /* 0x000fe200078ec0ff */
[----:B----4-:R-:W-:Y:S01]  /*0200*/  ULEA UR4, UR4, UR6, 0x18 ;  /* 0x0000000604047291 */ /* 0x010fe2000f8ec03f */
[----:B------:R-:W-:Y:S01]  /*0210*/  LOP3.LUT R3, R3, 0xfffffffc, RZ, 0xc0, !PT ;  /* 0xfffffffc03037812 */ /* 0x000fe200078ec0ff */
[----:B------:R-:W-:Y:S01]  /*0220*/  USHF.R.S32.HI UR6, URZ, 0x1f, UR57 ;  /* 0x0000001f3f067899 */ /* 0x000fe20008011439 */
[CC--:B------:R-:W-:Y:S01]  /*0230*/  LEA.HI R5, R15.reuse, R14.reuse, RZ, 0x4 ;  /* 0x0000000e0f057211 */ /* 0x0c0fe200078f20ff */
[C---:B------:R-:W-:Y:S01]  /*0240*/  IMAD.IADD R224, R0.reuse, 0x1, -R2 ;  /* 0x0000000100e07824 */ /* 0x040fe200078e0a02 */
[----:B------:R-:W-:Y:S01]  /*0250*/  LEA.HI R16, R15, R14, RZ, 0x2 ;  /* 0x0000000e0f107211 */ /* 0x000fe200078f10ff */
[----:B------:R-:W-:Y:S01]  /*0260*/  IMAD.IADD R218, R0, 0x1, -R3 ;  /* 0x0000000100da7824 */ /* 0x000fe200078e0a03 */
[----:B------:R-:W-:Y:S01]  /*0270*/  SHF.R.S32.HI R4, RZ, 0x4, R5 ;  /* 0x00000004ff047819 */ /* 0x000fe20000011405 */
[----:B------:R-:W-:Y:S01]  /*0280*/  IMAD.U32 R251, RZ, RZ, UR6 ;  /* 0x00000006fffb7e24 */ /* 0x000fe2000f8e00ff */
[----:B------:R-:W-:Y:S01]  /*0290*/  SHF.R.S32.HI R6, RZ, 0x3, R8 ;  /* 0x00000003ff067819 */ /* 0x000fe20000011408 */
[----:B------:R-:W-:Y:S01]  /*02a0*/  UIADD3 UR6, UR5, 0x20000, URZ ;  /* 0x0002000005067890 */ /* 0x000fe2000fffe03f */
[----:B------:R-:W-:-:S02]  /*02b0*/  SHF.R.S32.HI R10, RZ, 0x2, R16 ;  /* 0x00000002ff0a7819 */ /* 0x000fc40000011410 */
[----:B------:R-:W-:Y:S01]  /*02c0*/  SHF.R.S32.HI R2, RZ, 0x1f, R16 ;  /* 0x0000001fff027819 */ /* 0x000fe20000011410 */
[----:B------:R-:W-:Y:S01]  /*02d0*/  IMAD.SHL.U32 R6, R6, 0x40, RZ ;  /* 0x0000004006067824 */ /* 0x000fe200078e00ff */
[----:B------:R-:W-:Y:S02]  /*02e0*/  LOP3.LUT R0, R8, 0xfffffff8, RZ, 0xc0, !PT ;  /* 0xfffffff808007812 */ /* 0x000fe400078ec0ff */
[C---:B------:R-:W-:Y:S02]  /*02f0*/  LEA.HI R3, R5.reuse, R4, RZ, 0x1 ;  /* 0x0000000405037211 */ /* 0x040fe400078f08ff */
[----:B------:R-:W-:Y:S01]  /*0300*/  LEA.HI R2, R2, R10, RZ, 0x3 ;  /* 0x0000000a02027211 */ /* 0x000fe200078f18ff */
[----:B------:R-:W-:Y:S01]  /*0310*/  IMAD.IADD R0, R14, 0x1, -R0 ;  /* 0x000000010e007824 */ /* 0x000fe200078e0a00 */
[----:B------:R-:W-:Y:S02]  /*0320*/  LOP3.LUT R7, R5, 0xfffffff0, RZ, 0xc0, !PT ;  /* 0xfffffff005077812 */ /* 0x000fe400078ec0ff */
[----:B------:R-:W-:-:S02]  /*0330*/  LOP3.LUT R5, R3, 0xfffffffe, RZ, 0xc0, !PT ;  /* 0xfffffffe03057812 */ /* 0x000fc400078ec0ff */
[----:B------:R-:W-:Y:S02]  /*0340*/  LOP3.LUT R3, R2, 0xfffffff8, RZ, 0xc0, !PT ;  /* 0xfffffff802037812 */ /* 0x000fe400078ec0ff */
[----:B------:R-:W-:Y:S01]  /*0350*/  LOP3.LUT R2, R6, 0x1c0, RZ, 0xc0, !PT ;  /* 0x000001c006027812 */ /* 0x000fe200078ec0ff */
[C---:B------:R-:W-:Y:S01]  /*0360*/  IMAD.SHL.U32 R6, R0.reuse, 0x8, RZ ;  /* 0x0000000800067824 */ /* 0x040fe200078e00ff */
[----:B------:R-:W-:Y:S01]  /*0370*/  LOP3.LUT P4, RZ, R0, 0x2, RZ, 0xc0, !PT ;  /* 0x0000000200ff7812 */ /* 0x000fe2000788c0ff */
[----:B------:R-:W-:Y:S01]  /*0380*/  IMAD.IADD R10, R10, 0x1, -R3 ;  /* 0x000000010a0a7824 */ /* 0x000fe200078e0a03 */
[----:B------:R-:W-:Y:S01]  /*0390*/  LOP3.LUT P3, RZ, R0, 0x4, RZ, 0xc0, !PT ;  /* 0x0000000400ff7812 */ /* 0x000fe2000786c0ff */
[----:B------:R-:W-:Y:S01]  /*03a0*/  IMAD.IADD R11, R4, 0x1, -R5 ;  /* 0x00000001040b7824 */ /* 0x000fe200078e0a05 */
[----:B------:R-:W-:Y:S01]  /*03b0*/  LOP3.LUT R3, R2, 0x38, R6, 0xf8, !PT ;  /* 0x0000003802037812 */ /* 0x000fe200078ef806 */
[----:B------:R-:W-:Y:S01]  /*03c0*/  IMAD.IADD R4, R14, 0x1, -R7 ;  /* 0x000000010e047824 */ /* 0x000fe200078e0a07 */
[----:B------:R-:W-:Y:S01]  /*03d0*/  SHF.R.U32.HI R2, RZ, 0x3, R2 ;  /* 0x00000003ff027819 */ /* 0x000fe20000011602 */
[----:B------:R-:W-:Y:S01]  /*03e0*/  IMAD.SHL.U32 R0, R0, 0x40, RZ ;  /* 0x0000004000007824 */ /* 0x000fe200078e00ff */
[----:B------:R-:W-:Y:S01]  /*03f0*/  LEA.HI R5, R15, R14, RZ, 0x7 ;  /* 0x0000000e0f057211 */ /* 0x000fe200078f38ff */
[----:B------:R-:W-:Y:S01]  /*0400*/  IMAD.SHL.U32 R219, R11, 0x200, RZ ;  /* 0x000002000bdb7824 */ /* 0x000fe200078e00ff */
[----:B------:R-:W-:Y:S01]  /*0410*/  LOP3.LUT R12, R3, R2, RZ, 0x3c, !PT ;  /* 0x00000002030c7212 */ /* 0x000fe200078e3cff */
[----:B------:R-:W-:Y:S01]  /*0420*/  IMAD.SHL.U32 R2, R224, 0x10, RZ ;  /* 0x00000010e0027824 */ /* 0x000fe200078e00ff */
[----:B------:R-:W-:-:S02]  /*0430*/  SHF.R.S32.HI R3, RZ, 0x1f, R4 ;  /* 0x0000001fff037819 */ /* 0x000fc40000011404 */
[----:B------:R-:W-:Y:S02]  /*0440*/  LOP3.LUT R0, R0, 0x1c0, RZ, 0xc0, !PT ;  /* 0x000001c000007812 */ /* 0x000fe400078ec0ff */
[----:B------:R-:W-:Y:S02]  /*0450*/  SHF.R.S32.HI R9, RZ, 0x7, R5 ;  /* 0x00000007ff097819 */ /* 0x000fe40000011405 */
[----:B------:R-:W-:Y:S02]  /*0460*/  LEA.HI R13, R3, R4, RZ, 0x3 ;  /* 0x00000004030d7211 */ /* 0x000fe400078f18ff */
[C---:B------:R-:W-:Y:S01]  /*0470*/  LOP3.LUT R5, R0.reuse, 0x10, R2, 0xf8, !PT ;  /* 0x0000001000057812 */ /* 0x040fe200078ef802 */
[----:B------:R-:W-:Y:S01]  /*0480*/  IMAD R2, R9, 0x800, R219 ;  /* 0x0000080009027824 */ /* 0x000fe200078e02db */
[----:B------:R-:W-:Y:S02]  /*0490*/  LOP3.LUT R3, R0, 0x8, R8, 0xf8, !PT ;  /* 0x0000000800037812 */ /* 0x000fe400078ef808 */
[----:B------:R-:W-:-:S02]  /*04a0*/  SHF.R.U32.HI R0, RZ, 0x3, R0 ;  /* 0x00000003ff007819 */ /* 0x000fc40000011600 */
[----:B------:R-:W-:Y:S02]  /*04b0*/  LOP3.LUT R5, R5, 0x8, R8, 0xf8, !PT ;  /* 0x0000000805057812 */ /* 0x000fe400078ef808 */
[----:B------:R-:W-:Y:S02]  /*04c0*/  LOP3.LUT R3, R3, R0, RZ, 0x3c, !PT ;  /* 0x0000000003037212 */ /* 0x000fe400078e3cff */
[----:B------:R-:W-:Y:S02]  /*04d0*/  LOP3.LUT R219, R219, R5, R0, 0xf6, !PT ;  /* 0x00000005dbdb7212 */ /* 0x000fe400078ef600 */
[----:B------:R-:W-:Y:S01]  /*04e0*/  LEA.HI R0, R15, R14, RZ, 0x6 ;  /* 0x0000000e0f007211 */ /* 0x000fe200078f30ff */
[----:B------:R-:W-:Y:S01]  /*04f0*/  IMAD.IADD R3, R2, 0x1, R3 ;  /* 0x0000000102037824 */ /* 0x000fe200078e0203 */
[----:B------:R-:W-:Y:S02]  /*0500*/  LOP3.LUT R2, R16, 0x7ffffffc, RZ, 0xc0, !PT ;  /* 0x7ffffffc10027812 */ /* 0x000fe400078ec0ff */
[----:B------:R-:W-:Y:S01]  /*0510*/  SHF.R.S32.HI R0, RZ, 0x6, R0 ;  /* 0x00000006ff007819 */ /* 0x000fe20000011400 */
[----:B------:R-:W-:Y:S01]  /*0520*/  IMAD.SHL.U32 R3, R3, 0x2, RZ ;  /* 0x0000000203037824 */ /* 0x000fe200078e00ff */
[----:B------:R-:W-:Y:S01]  /*0530*/  LOP3.LUT R7, R13, 0xfffffff8, RZ, 0xc0, !PT ;  /* 0xfffffff80d077812 */ /* 0x000fe200078ec0ff */
[----:B------:R-:W-:Y:S01]  /*0540*/  IMAD.IADD R5, R14, 0x1, -R2 ;  /* 0x000000010e057824 */ /* 0x000fe200078e0a02 */
[----:B------:R-:W-:Y:S01]  /*0550*/  LOP3.LUT R6, R10, 0x1, RZ, 0xc0, !PT ;  /* 0x000000010a067812 */ /* 0x000fe200078ec0ff */
[----:B------:R-:W-:Y:S01]  /*0560*/  IMAD R12, R0, 0x200, R12 ;  /* 0x00000200000c7824 */ /* 0x000fe200078e020c */
[----:B------:R-:W-:Y:S01]  /*0570*/  SEL R216, R222, 0xffffffc0, !P3 ;  /* 0xffffffc0ded87807 */ /* 0x000fe20005800000 */
[----:B------:R-:W-:Y:S01]  /*0580*/  IMAD.SHL.U32 R2, R0, 0x8, RZ ;  /* 0x0000000800027824 */ /* 0x000fe200078e00ff */
[----:B------:R-:W-:Y:S01]  /*0590*/  ISETP.NE.U32.AND P0, PT, R6, 0x1, PT ;  /* 0x000000010600780c */ /* 0x000fe20003f05070 */
[----:B------:R-:W-:Y:S01]  /*05a0*/  IMAD.SHL.U32 R0, R10, 0x40, RZ ;  /* 0x000000400a007824 */ /* 0x000fe200078e00ff */
[----:B------:R-:W-:Y:S01]  /*05b0*/  LEA R219, R219, UR5, 0x1 ;  /* 0x00000005dbdb7c11 */ /* 0x000fe2000f8e08ff */
[----:B------:R-:W-:Y:S01]  /*05c0*/  IMAD.IADD R8, R4, 0x1, -R7 ;  /* 0x0000000104087824 */ /* 0x000fe200078e0a07 */
[----:B------:R-:W-:Y:S01]  /*05d0*/  LOP3.LUT R2, R2, 0x18, RZ, 0xc0, !PT ;  /* 0x0000001802027812 */ /* 0x000fe200078ec0ff */
[----:B------:R-:W-:Y:S01]  /*05e0*/  IMAD.SHL.U32 R4, R9, 0x20, RZ ;  /* 0x0000002009047824 */ /* 0x000fe200078e00ff */
[----:B------:R-:W-:Y:S01]  /*05f0*/  LOP3.LUT R0, R0, 0x1c0, RZ, 0xc0, !PT ;  /* 0x000001c000007812 */ /* 0x000fe200078ec0ff */
[----:B------:R-:W-:Y:S01]  /*0600*/  IMAD.SHL.U32 R7, R11, 0x20, RZ ;  /* 0x000000200b077824 */ /* 0x000fe200078e00ff */
[----:B------:R-:W-:Y:S01]  /*0610*/  R2P PR, R10, 0x6 ;  /* 0x000000060a007804 */ /* 0x000fe20000000000 */
[----:B------:R-:W-:Y:S01]  /*0620*/  IMAD.SHL.U32 R5, R5, 0x2, RZ ;  /* 0x0000000205057824 */ /* 0x000fe200078e00ff */
[----:B------:R-:W-:Y:S01]  /*0630*/  LOP3.LUT R248, R4, 0x6, R248, 0xf8, !PT ;  /* 0x0000000604f87812 */ /* 0x000fe200078ef8f8 */
[----:B------:R-:W-:Y:S01]  /*0640*/  IMAD.IADD R221, R216, 0x1, R219 ;  /* 0x00000001d8dd7824 */ /* 0x000fe200078e02db */
[----:B------:R-:W-:Y:S01]  /*0650*/  LOP3.LUT R6, R0, 0x20, R4, 0xf8, !PT ;  /* 0x0000002000067812 */ /* 0x000fe200078ef804 */
[----:B------:R-:W-:Y:S01]  /*0660*/  IMAD R9, R218, 0x400, R5 ;  /* 0x00000400da097824 */ /* 0x000fe200078e0205 */
[----:B------:R-:W-:-:S02]  /*0670*/  SHF.R.U32.HI R4, RZ, 0x3, R0 ;  /* 0x00000003ff047819 */ /* 0x000fc40000011600 */
[C---:B------:R-:W-:Y:S02]  /*0680*/  LOP3.LUT P6, RZ, R8.reuse, 0x2, RZ, 0xc0, !PT ;  /* 0x0000000208ff7812 */ /* 0x040fe400078cc0ff */
[C---:B------:R-:W-:Y:S01]  /*0690*/  LOP3.LUT P5, RZ, R8.reuse, 0x4, RZ, 0xc0, !PT ;  /* 0x0000000408ff7812 */ /* 0x040fe200078ac0ff */
[----:B------:R-:W-:Y:S01]  /*06a0*/  IMAD.SHL.U32 R8, R8, 0x40, RZ ;  /* 0x0000004008087824 */ /* 0x000fe200078e00ff */
[----:B------:R-:W-:Y:S02]  /*06b0*/  LOP3.LUT R10, R2, 0x20, R7, 0xf8, !PT ;  /* 0x00000020020a7812 */ /* 0x000fe400078ef807 */
[----:B------:R-:W-:Y:S02]  /*06c0*/  LOP3.LUT R7, R6, R4, RZ, 0x3c, !PT ;  /* 0x0000000406077212 */ /* 0x000fe400078e3cff */
[----:B------:R-:W-:Y:S01]  /*06d0*/  LOP3.LUT R6, R4, R0, R2, 0x1e, !PT ;  /* 0x0000000004067212 */ /* 0x000fe200078e1e02 */
[----:B------:R-:W-:Y:S01]  /*06e0*/  IMAD R4, R224, 0x400, R5 ;  /* 0x00000400e0047824 */ /* 0x000fe200078e0205 */
[----:B------:R-:W-:Y:S01]  /*06f0*/  LOP3.LUT R0, R8, 0x1c0, RZ, 0xc0, !PT ;  /* 0x000001c008007812 */ /* 0x000fe200078ec0ff */
[----:B------:R-:W-:Y:S01]  /*0700*/  IMAD.SHL.U32 R5, R11, 0x8, RZ ;  /* 0x000000080b057824 */ /* 0x000fe200078e00ff */
[----:B------:R-:W-:Y:S01]  /*0710*/  SEL R222, R222, 0xffffffc0, !P5 ;  /* 0xffffffc0dede7807 */ /* 0x000fe20006800000 */
[----:B------:R-:W-:Y:S01]  /*0720*/  IMAD.IADD R244, R4, 0x1, R6 ;  /* 0x0000000104f47824 */ /* 0x000fe200078e0206 */
[--C-:B------:R-:W-:Y:S01]  /*0730*/  SHF.R.U32.HI R2, RZ, 0x3, R0.reuse ;  /* 0x00000003ff027819 */ /* 0x100fe20000011600 */
[----:B------:R-:W-:Y:S01]  /*0740*/  IMAD.SHL.U32 R4, R13, 0x40, RZ ;  /* 0x000000400d047824 */ /* 0x000fe200078e00ff */
[----:B------:R-:W-:Y:S01]  /*0750*/  LOP3.LUT R5, R0, 0x8, R5, 0xf8, !PT ;  /* 0x0000000800057812 */ /* 0x000fe200078ef805 */
[----:B------:R-:W-:Y:S01]  /*0760*/  IMAD.IADD R7, R9, 0x1, R7 ;  /* 0x0000000109077824 */ /* 0x000fe200078e0207 */
[----:B------:R-:W-:-:S02]  /*0770*/  LOP3.LUT R6, R2, R10, R0, 0x1e, !PT ;  /* 0x0000000a02067212 */ /* 0x000fc400078e1e00 */
[----:B------:R-:W-:Y:S01]  /*0780*/  LOP3.LUT R0, R4, 0xfffffe00, RZ, 0xc0, !PT ;  /* 0xfffffe0004007812 */ /* 0x000fe200078ec0ff */
[----:B------:R-:W-:Y:S01]  /*0790*/  IMAD.U32 R4, RZ, RZ, UR7 ;  /* 0x00000007ff047e24 */ /* 0x000fe2000f8e00ff */
[----:B------:R-:W-:Y:S01]  /*07a0*/  LOP3.LUT R2, R5, R2, RZ, 0x3c, !PT ;  /* 0x0000000205027212 */ /* 0x000fe200078e3cff */
[----:B------:R-:W-:Y:S01]  /*07b0*/  USHF.L.U32 UR7, UR46, 0x7, URZ ;  /* 0x000000072e077899 */ /* 0x000fe2000800063f */
[----:B------:R-:W-:Y:S01]  /*07c0*/  LEA R237, R7, UR5, 0x1 ;  /* 0x0000000507ed7c11 */ /* 0x000fe2000f8e08ff */
[--C-:B------:R-:W-:Y:S01]  /*07d0*/  IMAD R218, R218, 0x400, R0.reuse ;  /* 0x00000400dada7824 */ /* 0x100fe200078e0200 */
[----:B------:R-:W-:Y:S01]  /*07e0*/  SEL R238, R238, 0x10, !P0 ;  /* 0x00000010eeee7807 */ /* 0x000fe20004000000 */
[----:B------:R-:W-:Y:S01]  /*07f0*/  IMAD R224, R224, 0x400, R0 ;  /* 0x00000400e0e07824 */ /* 0x000fe200078e0200 */
[----:B------:R-:W-:Y:S01]  /*0800*/  LOP3.LUT R0, R6, R0, RZ, 0xfc, !PT ;  /* 0x0000000006007212 */ /* 0x000fe200078efcff */
[----:B------:R-:W-:Y:S01]  /*0810*/  IMAD.IADD R218, R218, 0x1, R2 ;  /* 0x00000001dada7824 */ /* 0x000fe200078e0202 */
[----:B------:R-:W-:Y:S01]  /*0820*/  LEA R231, R12, UR5, 0x1 ;  /* 0x000000050ce77c11 */ /* 0x000fe2000f8e08ff */
[----:B------:R-:W-:Y:S01]  /*0830*/  IMAD.IADD R224, R2, 0x1, R224 ;  /* 0x0000000102e07824 */ /* 0x000fe200078e02e0 */
[----:B------:R-:W-:Y:S01]  /*0840*/  LEA R0, R0, UR5, 0x1 ;  /* 0x0000000500007c11 */ /* 0x000fe2000f8e08ff */
[----:B------:R-:W-:Y:S01]  /*0850*/  IMAD.U32 R2, RZ, RZ, UR7 ;  /* 0x00000007ff027e24 */ /* 0x000fe2000f8e00ff */
[----:B------:R-:W-:Y:S01]  /*0860*/  USHF.R.S32.HI UR7, URZ, 0x1f, UR46 ;  /* 0x0000001f3f077899 */ /* 0x000fe2000801142e */
[C---:B------:R-:W-:Y:S01]  /*0870*/  SEL R2, R226.reuse, 0xffffffe0, !P4 ;  /* 0xffffffe0e2027807 */ /* 0x040fe20006000000 */
[C---:B------:R-:W-:Y:S01]  /*0880*/  VIADD R236, R237.reuse, 0x20 ;  /* 0x00000020edec7836 */ /* 0x040fe20000000000 */
[----:B------:R-:W-:Y:S01]  /*0890*/  SEL R226, R226, 0xffffffe0, !P6 ;  /* 0xffffffe0e2e27807 */ /* 0x000fe20007000000 */
[C---:B------:R-:W-:Y:S01]  /*08a0*/  @P1 VIADD R236, R237.reuse, 0xffffffe0 ;  /* 0xffffffe0edec1836 */ /* 0x040fe20000000000 */
[----:B------:R-:W-:Y:S01]  /*08b0*/  LEA R218, R218, UR5, 0x1 ;  /* 0x00000005dada7c11 */ /* 0x000fe2000f8e08ff */
[----:B------:R-:W-:Y:S01]  /*08c0*/  IMAD.U32 R252, RZ, RZ, UR7 ;  /* 0x00000007fffc7e24 */ /* 0x000fe2000f8e00ff */
[----:B------:R-:W-:Y:S01]  /*08d0*/  UIADD3 UR7, UR5, 0x10000, URZ ;  /* 0x0001000005077890 */ /* 0x000fe2000fffe03f */
[----:B------:R-:W-:Y:S01]  /*08e0*/  LEA R224, R224, UR6, 0x1 ;  /* 0x00000006e0e07c11 */ /* 0x000fe2000f8e08ff */
[----:B------:R-:W-:-:S02]  /*08f0*/  IMAD.IADD R239, R237, 0x1, R238 ;  /* 0x00000001edef7824 */ /* 0x000fc400078e02ee */
[----:B------:R-:W-:Y:S02]  /*0900*/  IMAD.IADD R220, R218, 0x1, R226 ;  /* 0x00000001dadc7824 */ /* 0x000fe400078e02e2 */
[----:B------:R-:W-:Y:S01]  /*0910*/  VIADD R217, R3, UR7 ;  /* 0x0000000703d97c36 */ /* 0x000fe20008000000 */
[----:B------:R-:W-:Y:S01]  /*0920*/  LEA R244, R244, UR7, 0x1 ;  /* 0x00000007f4f47c11 */ /* 0x000fe2000f8e08ff */
[----:B------:R-:W-:Y:S01]  /*0930*/  IMAD.IADD R225, R222, 0x1, R224 ;  /* 0x00000001dee17824 */ /* 0x000fe200078e02e0 */
[----:B------:R-:W-:Y:S01]  /*0940*/  ULDC.64 UR6, c[0x0][0x208] ;  /* 0x0000820000067ab9 */ /* 0x000fe20000000a00 */
[C---:B------:R-:W-:Y:S02]  /*0950*/  IMAD.IADD R2, R217.reuse, 0x1, R2 ;  /* 0x00000001d9027824 */ /* 0x040fe400078e0202 */
        /* <DEDUP_REMOVED lines=9> */
.L_x_619:
        /* <DEDUP_REMOVED lines=67> */
.L_x_591:
        /* <DEDUP_REMOVED lines=15> */
[----:B------:R-:W-:Y:S02]  /*0f10*/  UIMAD UR33, UR46, UR13, UR12 ;  /* 0x0000000d2e2172a4 */ /* 0x000fe4000f8e020c */
[----:B------:R-:W-:Y:S01]  /*0f20*/  USHF.L.U32 UR16, UR46, 0x7, URZ ;  /* 0x000000072e107899 */ /* 0x000fe2000800063f */
[----:B------:R-:W-:Y:S01]  /*0f30*/  @!UP0 ULDC.64 UR12, c[0x0][0x418] ;  /* 0x00010600000c8ab9 */ /* 0x000fe20000000a00 */
[----:B------:R-:W-:Y:S02]  /*0f40*/  ULDC.64 UR40, c[0x0][0x240] ;  /* 0x0000900000287ab9 */ /* 0x000fe40000000a00 */
[----:B------:R-:W-:Y:S01]  /*0f50*/  USEL UR35, UR16, URZ, UP2 ;  /* 0x0000003f10237287 */ /* 0x000fe20009000000 */
[----:B------:R-:W-:Y:S01]  /*0f60*/  ULDC UR60, c[0x0][0x2d4] ;  /* 0x0000b500003c7ab9 */ /* 0x000fe20000000800 */
[----:B------:R-:W-:Y:S01]  /*0f70*/  ULDC UR26, c[0x0][0x2dc] ;  /* 0x0000b700001a7ab9 */ /* 0x000fe20000000800 */
[----:B------:R-:W-:Y:S01]  /*0f80*/  ULDC UR61, c[0x0][0x270] ;  /* 0x00009c00003d7ab9 */ /* 0x000fe20000000800 */
[----:B-1----:R-:W-:Y:S01]  /*0f90*/  IABS R8, R9 ;  /* 0x0000000900087213 */ /* 0x002fe20000000000 */
[----:B------:R-:W-:Y:S01]  /*0fa0*/  UIMAD.WIDE.U32 UR16, UR5, UR40, URZ ;  /* 0x00000028051072a5 */ /* 0x000fe2000f8e003f */
[----:B------:R-:W-:Y:S01]  /*0fb0*/  ISETP.NE.AND P3, PT, R9, RZ, PT ;  /* 0x000000ff0900720c */ /* 0x000fe20003f65270 */
[----:B------:R-:W-:Y:S01]  /*0fc0*/  @!UP0 UIMAD.WIDE.U32 UR36, UR46, UR12, URZ ;  /* 0x0000000c2e2482a5 */ /* 0x000fe2000f8e003f */
[----:B------:R-:W1:Y:S01]  /*0fd0*/  I2F.RP R4, R8 ;  /* 0x0000000800047306 */ /* 0x000e620000209400 */
[----:B------:R-:W-:-:S02]  /*0fe0*/  USHF.R.S32.HI UR34, URZ, 0x1f, UR60 ;  /* 0x0000001f3f227899 */ /* 0x000fc4000801143c */
[----:B------:R-:W-:Y:S02]  /*0ff0*/  UIMAD UR50, UR57, UR26, URZ ;  /* 0x0000001a393272a4 */ /* 0x000fe4000f8e023f */
[----:B--2---:R-:W-:Y:S02]  /*1000*/  UIMAD.WIDE.U32 UR28, UR8, UR14, URZ ;  /* 0x0000000e081c72a5 */ /* 0x004fe4000f8e003f */
[----:B------:R-:W-:Y:S02]  /*1010*/  USEL UR56, UR20, UR16, !UP0 ;  /* 0x0000001014387287 */ /* 0x000fe4000c000000 */
[----:B------:R-:W-:Y:S02]  /*1020*/  UIMAD UR43, UR8, UR15, UR29 ;  /* 0x0000000f082b72a4 */ /* 0x000fe4000f8e021d */
[----:B------:R-:W-:Y:S01]  /*1030*/  @!UP0 UIMAD UR8, UR59, UR12, URZ ;  /* 0x0000000c3b0882a4 */ /* 0x000fe2000f8e023f */
[----:B------:R-:W-:Y:S01]  /*1040*/  @UP0 ULDC.64 UR14, c[0x0][0x420] ;  /* 0x00010800000e0ab9 */ /* 0x000fe20000000a00 */
[----:B------:R-:W-:Y:S01]  /*1050*/  UIADD3 UR48, UR21, UR33, URZ ;  /* 0x0000002115307290 */ /* 0x000fe2000fffe03f */
[----:B-1----:R-:W1:Y:S01]  /*1060*/  MUFU.RCP R4, R4 ;  /* 0x0000000400047308 */ /* 0x002e620000001000 */
[----:B------:R-:W-:-:S02]  /*1070*/  @!UP0 UIMAD UR42, UR46, UR13, UR8 ;  /* 0x0000000d2e2a82a4 */ /* 0x000fc4000f8e0208 */
[----:B------:R-:W-:Y:S02]  /*1080*/  @UP1 UIADD3 UR8, UR19, UR30, URZ ;  /* 0x0000001e13081290 */ /* 0x000fe4000fffe03f */
[----:B------:R-:W-:Y:S02]  /*1090*/  UIMAD.WIDE UR12, UR26, UR61, URZ ;  /* 0x0000003d1a0c72a5 */ /* 0x000fe4000f8e023f */
[----:B------:R-:W-:Y:S01]  /*10a0*/  @UP0 UIMAD.WIDE.U32 UR38, UR5, UR14, URZ ;  /* 0x0000000e052602a5 */ /* 0x000fe2000f8e003f */
[----:B------:R-:W-:Y:S01]  /*10b0*/  @UP1 ULDC.64 UR26, c[0x0][0x248] ;  /* 0x00009200001a1ab9 */ /* 0x000fe20000000a00 */
[----:B------:R-:W-:Y:S02]  /*10c0*/  UIADD3 UR11, UR31, 0x3f, URZ ;  /* 0x0000003f1f0b7890 */ /* 0x000fe4000fffe03f */
[----:B------:R-:W-:Y:S02]  /*10d0*/  @UP1 UIMAD.WIDE.U32 UR20, UR8, UR26, URZ ;  /* 0x0000001a081412a5 */ /* 0x000fe4000f8e003f */
[----:B------:R-:W-:-:S02]  /*10e0*/  @UP1 UIMAD UR45, UR8, UR27, URZ ;  /* 0x0000001b082d12a4 */ /* 0x000fc4000f8e023f */
[----:B------:R-:W-:Y:S01]  /*10f0*/  UIMAD UR8, UR34, UR46, URZ ;  /* 0x0000002e220872a4 */ /* 0x000fe2000f8e023f */
[----:B-1----:R-:W-:Y:S01]  /*1100*/  VIADD R4, R4, 0xffffffe ;  /* 0x0ffffffe04047836 */ /* 0x002fe20000000000 */
[----:B------:R-:W-:Y:S02]  /*1110*/  @UP0 UIMAD UR51, UR5, UR15, UR39 ;  /* 0x0000000f053302a4 */ /* 0x000fe4000f8e0227 */
[----:B------:R-:W-:Y:S01]  /*1120*/  USHF.R.S32.HI UR22, URZ, 0x1f, UR11 ;  /* 0x0000001f3f167899 */ /* 0x000fe2000801140b */
        /* <DEDUP_REMOVED lines=9> */
[----:B------:R-:W-:Y:S02]  /*11c0*/  UIMAD.WIDE.U32 UR16, UR12, UR14, URZ ;  /* 0x0000000e0c1072a5 */ /* 0x000fe4000f8e003f */
[----:B------:R-:W-:Y:S01]  /*11d0*/  UIMAD UR8, UR12, UR8, UR11 ;  /* 0x000000080c0872a4 */ /* 0x000fe2000f8e020b */
[----:B------:R-:W-:Y:S01]  /*11e0*/  IMAD R6, R4, R8, RZ ;  /* 0x0000000804067224 */ /* 0x000fe200078e02ff */
[----:B------:R-:W-:Y:S01]  /*11f0*/  UIMAD.WIDE.U32 UR14, UR12, UR5, URZ ;  /* 0x000000050c0e72a5 */ /* 0x000fe2000f8e003f */
[----:B------:R-:W-:Y:S01]  /*1200*/  IMAD.MOV.U32 R4, RZ, RZ, RZ ;  /* 0x000000ffff047224 */ /* 0x000fe200078e00ff */
[----:B------:R-:W-:Y:S01]  /*1210*/  ULDC.U8 UR24, c[0x0][0x3d8] ;  /* 0x0000f60000187ab9 */ /* 0x000fe20000000000 */
[----:B------:R-:W-:-:S02]  /*1220*/  ULOP3.LUT UR11, UR22, 0xffffffc0, URZ, 0xc0, !UPT ;  /* 0xffffffc0160b7892 */ /* 0x000fc4000f8ec03f */
[----:B------:R-:W-:Y:S01]  /*1230*/  IMAD.HI.U32 R4, R5, R6, R4 ;  /* 0x0000000605047227 */ /* 0x000fe200078e0004 */
[----:B------:R-:W-:Y:S01]  /*1240*/  MOV R5, R7 ;  /* 0x0000000700057202 */ /* 0x000fe20000000f00 */
[----:B------:R-:W-:Y:S02]  /*1250*/  UISETP.NE.AND UP3, UPT, UR24, URZ, UPT ;  /* 0x0000003f1800728c */ /* 0x000fe4000bf65270 */
[----:B------:R-:W-:Y:S02]  /*1260*/  UIADD3 UR49, UR17, UR8, URZ ;  /* 0x0000000811317290 */ /* 0x000fe4000fffe03f */
[----:B------:R-:W-:Y:S01]  /*1270*/  IMAD.HI.U32 R4, R4, R5, RZ ;  /* 0x0000000504047227 */ /* 0x000fe200078e00ff */
[----:B------:R-:W-:Y:S02]  /*1280*/  USHF.L.U64.HI UR18, UR46, 0x7, UR59 ;  /* 0x000000072e127899 */ /* 0x000fe4000801023b */
[----:B------:R-:W-:Y:S01]  /*1290*/  USEL UR58, UR16, UR14, !UP0 ;  /* 0x0000000e103a7287 */ /* 0x000fe2000c000000 */
[----:B------:R-:W-:Y:S01]  /*12a0*/  IMAD.MOV R6, RZ, RZ, -R4 ;  /* 0x000000ffff067224 */ /* 0x000fe200078e0a04 */
[----:B------:R-:W-:-:S02]  /*12b0*/  UIMAD UR8, UR13, UR5, URZ ;  /* 0x000000050d0872a4 */ /* 0x000fc4000f8e023f */
[----:B------:R-:W-:Y:S01]  /*12c0*/  UIADD3 UR16, UR11, -0x40, URZ ;  /* 0xffffffc00b107890 */ /* 0x000fe2000fffe03f */
[C---:B------:R-:W-:Y:S01]  /*12d0*/  IMAD R5, R8.reuse, R6, R5 ;  /* 0x0000000608057224 */ /* 0x040fe200078e0205 */
[----:B------:R-:W-:Y:S02]  /*12e0*/  USEL UR18, UR18, URZ, UP2 ;  /* 0x0000003f12127287 */ /* 0x000fe40009000000 */
[----:B------:R-:W-:Y:S02]  /*12f0*/  @UP0 UIADD3 UR49, UR15, UR8, URZ ;  /* 0x000000080f310290 */ /* 0x000fe4000fffe03f */
[----:B------:R-:W-:Y:S01]  /*1300*/  ISETP.GT.U32.AND P1, PT, R8, R5, PT ;  /* 0x000000050800720c */ /* 0x000fe20003f24070 */
[----:B------:R-:W-:Y:S02]  /*1310*/  USHF.R.S32.HI UR34, URZ, 0x1f, UR16 ;  /* 0x0000001f3f227899 */ /* 0x000fe40008011410 */
[----:B------:R-:W-:Y:S01]  /*1320*/  UIADD3 UR8, UP2, UR16, UR35, URZ ;  /* 0x0000002310087290 */ /* 0x000fe2000ff5e03f */
[----:B------:R-:W-:Y:S01]  /*1330*/  ULDC.U8 UR25, c[0x0][0x480] ;  /* 0x0001200000197ab9 */ /* 0x000fe20000000000 */
[----:B------:R-:W-:Y:S01]  /*1340*/  ULDC UR52, c[0x0][0x2c4] ;  /* 0x0000b10000347ab9 */ /* 0x000fe20000000800 */
[----:B------:R-:W-:-:S02]  /*1350*/  @UP1 UIADD3 UR29, UR19, UR30, URZ ;  /* 0x0000001e131d1290 */ /* 0x000fc4000fffe03f */
[----:B------:R-:W-:Y:S02]  /*1360*/  UIADD3.X UR17, UR34, UR18, URZ, UP2, !UPT ;  /* 0x0000001222117290 */ /* 0x000fe400097fe43f */
[----:B------:R-:W-:-:S03]  /*1370*/  UIMAD UR11, UR13, UR8, URZ ;  /* 0x000000080d0b72a4 */ /* 0x000fc6000f8e023f */
[----:B------:R-:W-:Y:S01]  /*1380*/  @!P1 IMAD.IADD R5, R5, 0x1, -R8 ;  /* 0x0000000105059824 */ /* 0x000fe200078e0a08 */
[----:B------:R-:W-:Y:S01]  /*1390*/  @!P1 IADD3 R4, R4, 0x1, RZ ;  /* 0x0000000104049810 */ /* 0x000fe20007ffe0ff */
[----:B------:R-:W-:Y:S01]  /*13a0*/  UISETP.NE.AND UP4, UPT, UR25, URZ, UPT ;  /* 0x0000003f1900728c */ /* 0x000fe2000bf85270 */
[----:B------:R-:W-:Y:S01]  /*13b0*/  PLOP3.LUT P1, PT, PT, PT, UP3, 0x80, 0x0 ;  /* 0x000000000000781c */ /* 0x000fe20003f2f038 */
[----:B------:R-:W-:Y:S01]  /*13c0*/  @UP3 UIMAD UR13, UR46, UR52, URZ ;  /* 0x000000342e0d32a4 */ /* 0x000fe2000f8e023f */
[----:B------:R-:W-:Y:S01]  /*13d0*/  ISETP.GE.U32.AND P0, PT, R5, R8, PT ;  /* 0x000000080500720c */ /* 0x000fe20003f06070 */
[----:B------:R-:W-:Y:S01]  /*13e0*/  @UP1 ULDC.64 UR24, c[0x0][0x250] ;  /* 0x0000940000181ab9 */ /* 0x000fe20000000a00 */
[----:B------:R-:W-:Y:S01]  /*13f0*/  LOP3.LUT R5, R9, UR57, RZ, 0x3c, !PT ;  /* 0x0000003909057c12 */ /* 0x000fe2000f8e3cff */
[----:B------:R-:W-:Y:S02]  /*1400*/  @UP1 UIMAD.WIDE.U32 UR14, UR29, UR24, URZ ;  /* 0x000000181d0e12a5 */ /* 0x000fe4000f8e003f */
[----:B------:R-:W-:Y:S01]  /*1410*/  UIMAD UR17, UR12, UR17, UR11 ;  /* 0x000000110c1172a4 */ /* 0x000fe2000f8e020b */
        /* <DEDUP_REMOVED lines=10> */
[----:B------:R-:W-:-:S02]  /*14c0*/  @!UP0 UIADD3 UR51, UR37, UR42, URZ ;  /* 0x0000002a25338290 */ /* 0x000fc4000fffe03f */
[----:B------:R-:W-:Y:S01]  /*14d0*/  USEL UR53, UR43, URZ, UP4 ;  /* 0x0000003f2b357287 */ /* 0x000fe2000a000000 */
[----:B------:R-:W-:Y:S01]  /*14e0*/  @!P2 IADD3 R5, -R5, RZ, RZ ;  /* 0x000000ff0505a210 */ /* 0x000fe20007ffe1ff */
[----:B------:R-:W-:Y:S01]  /*14f0*/  @!UP3 UIMAD UR18, UR11, UR52, URZ ;  /* 0x000000340b12b2a4 */ /* 0x000fe2000f8e023f */
[----:B------:R-:W-:Y:S01]  /*1500*/  @!P3 LOP3.LUT R5, RZ, R9, RZ, 0x33, !PT ;  /* 0x00000009ff05b212 */ /* 0x000fe200078e33ff */
[----:B------:R-:W-:Y:S02]  /*1510*/  USHF.R.S32.HI UR44, URZ, 0x1f, UR23 ;  /* 0x0000001f3f2c7899 */ /* 0x000fe40008011417 */
[----:B------:R-:W-:Y:S02]  /*1520*/  USEL UR55, UR28, URZ, UP4 ;  /* 0x0000003f1c377287 */ /* 0x000fe4000a000000 */
[----:B------:R-:W-:Y:S02]  /*1530*/  USHF.R.S32.HI UR54, URZ, 0x1f, UR50 ;  /* 0x0000001f3f367899 */ /* 0x000fe40008011432 */
[----:B------:R-:W-:-:S02]  /*1540*/  USHF.R.S32.HI UR42, URZ, 0x6, UR22 ;  /* 0x000000063f2a7899 */ /* 0x000fc40008011416 */
        /* <DEDUP_REMOVED lines=18> */
.L_x_593:
        /* <DEDUP_REMOVED lines=13> */
.L_x_594:
        /* <DEDUP_REMOVED lines=11> */
.L_x_595:
[----:B------:R-:W-:-:S04]  /*17f0*/  UIMAD UR5, UR46, UR61, UR57 ;  /* 0x0000003d2e0572a4 */ /* 0x000fc8000f8e0239 */
[----:B------:R-:W-:-:S12]  /*1800*/  UIMAD UR5, UR5, UR60, URZ ;  /* 0x0000003c050572a4 */ /* 0x000fd8000f8e023f */
.L_x_596:
[----:B------:R-:W1:Y:S01]  /*1810*/  S2R R15, SR_TID.X ;  /* 0x00000000000f7919 */ /* 0x000e620000002100 */
[----:B------:R-:W2:Y:S01]  /*1820*/  LDC.64 R16, c[0x0][0x420] ;  /* 0x00010800ff107b82 */ /* 0x000ea20000000a00 */
[----:B------:R-:W-:Y:S01]  /*1830*/  UIADD3 UR33, UR16, UR5, URZ ;  /* 0x0000000510217290 */ /* 0x000fe2000fffe03f */
[----:B------:R-:W-:Y:S01]  /*1840*/  BSSY B1, `(.L_x_592) ;  /* 0x000074a000017945 */ /* 0x000fe20003800000 */
[----:B------:R-:W-:Y:S01]  /*1850*/  ULDC UR11, c[0x0][0x2dc] ;  /* 0x0000b700000b7ab9 */ /* 0x000fe20000000800 */
[----:B------:R-:W-:Y:S02]  /*1860*/  UIADD3 UR5, -UR9, UR31, UR23 ;  /* 0x0000001f09057290 */ /* 0x000fe4000fffe117 */
[----:B------:R-:W-:Y:S02]  /*1870*/  UIMAD UR15, UR11, UR61, URZ ;  /* 0x0000003d0b0f72a4 */ /* 0x000fe4000f8e023f */
[----:B------:R-:W-:Y:S01]  /*1880*/  UIADD3 UR22, UR16, UR18, URZ ;  /* 0x0000001210167290 */ /* 0x000fe2000fffe03f */
[----:B------:R-:W-:Y:S01]  /*1890*/  ULDC UR11, c[0x0][0x398] ;  /* 0x0000e600000b7ab9 */ /* 0x000fe20000000800 */
[----:B------:R-:W-:Y:S01]  /*18a0*/  ULDC.64 UR20, c[0x0][0x258] ;  /* 0x0000960000147ab9 */ /* 0x000fe20000000a00 */
[----:B------:R-:W-:Y:S01]  /*18b0*/  UIADD3 UR5, UR5, -UR11, URZ ;  /* 0x8000000b05057290 */ /* 0x000fe2000fffe03f */
[----:B------:R-:W-:Y:S01]  /*18c0*/  ULDC.64 UR12, c[0x0][0x428] ;  /* 0x00010a00000c7ab9 */ /* 0x000fe20000000a00 */
[----:B------:R-:W-:-:S02]  /*18d0*/  USHF.R.S32.HI UR14, URZ, 0x1f, UR57 ;  /* 0x0000001f3f0e7899 */ /* 0x000fc40008011439 */
[----:B------:R-:W-:Y:S02]  /*18e0*/  USHF.R.S32.HI UR18, URZ, 0x1f, UR5 ;  /* 0x0000001f3f127899 */ /* 0x000fe40008011405 */
[----:B------:R-:W-:Y:S02]  /*18f0*/  UIMAD UR11, UR14, UR12, URZ ;  /* 0x0000000c0e0b72a4 */ /* 0x000fe4000f8e023f */
[----:B------:R-:W-:Y:S01]  /*1900*/  ULEA.HI UR18, UR18, UR5, URZ, 0x6 ;  /* 0x0000000512127291 */ /* 0x000fe2000f8f303f */
[----:B------:R-:W-:Y:S01]  /*1910*/  ULDC.64 UR28, c[0x0][0x400] ;  /* 0x00010000001c7ab9 */ /* 0x000fe20000000a00 */
[----:B--2---:R-:W-:Y:S02]  /*1920*/  IMAD R12, R16, UR34, RZ ;  /* 0x00000022100c7c24 */ /* 0x004fe4000f8e02ff */
[----:B------:R-:W-:Y:S02]  /*1930*/  USHF.R.S32.HI UR18, URZ, 0x6, UR18 ;  /* 0x000000063f127899 */ /* 0x000fe40008011412 */
[----:B------:R-:W-:Y:S01]  /*1940*/  UIMAD UR11, UR57, UR13, UR11 ;  /* 0x0000000d390b72a4 */ /* 0x000fe2000f8e020b */
[----:B------:R-:W-:Y:S01]  /*1950*/  IMAD R12, R17, UR16, R12 ;  /* 0x00000010110c7c24 */ /* 0x000fe2000f8e020c */
        /* <DEDUP_REMOVED lines=8> */
[----:B------:R-:W-:Y:S02]  /*19e0*/  SHF.R.S32.HI R4, RZ, 0x3, R6 ;  /* 0x00000003ff047819 */ /* 0x000fe40000011406 */
[----:B------:R-:W-:Y:S02]  /*19f0*/  LOP3.LUT R6, R6, 0xfffffff8, RZ, 0xc0, !PT ;  /* 0xfffffff806067812 */ /* 0x000fe400078ec0ff */
[----:B------:R-:W-:Y:S02]  /*1a00*/  SHF.R.S32.HI R22, RZ, 0x1f, R4 ;  /* 0x0000001fff167819 */ /* 0x000fe40000011404 */
[----:B------:R-:W-:Y:S01]  /*1a10*/  IADD3 R8, P1, R4, UR16, RZ ;  /* 0x0000001004087c10 */ /* 0x000fe2000ff3e0ff */
[----:B------:R-:W-:Y:S01]  /*1a20*/  IMAD.IADD R6, R15, 0x1, -R6 ;  /* 0x000000010f067824 */ /* 0x000fe200078e0a06 */
[----:B------:R-:W-:Y:S01]  /*1a30*/  LOP3.LUT R13, R14, 0xffffffe0, RZ, 0xc0, !PT ;  /* 0xffffffe00e0d7812 */ /* 0x000fe200078ec0ff */
[C---:B------:R-:W-:Y:S01]  /*1a40*/  IMAD R18, R22.reuse, R16, RZ ;  /* 0x0000001016127224 */ /* 0x040fe200078e02ff */
[----:B------:R-:W-:Y:S01]  /*1a50*/  IADD3.X R7, R22, UR34, RZ, P1, !PT ;  /* 0x0000002216077c10 */ /* 0x000fe20008ffe4ff */
[----:B------:R-:W-:Y:S01]  /*1a60*/  IMAD.SHL.U32 R6, R6, 0x8, RZ ;  /* 0x0000000806067824 */ /* 0x000fe200078e00ff */
[----:B------:R-:W-:Y:S01]  /*1a70*/  SHF.R.S32.HI R20, RZ, 0x5, R14 ;  /* 0x00000005ff147819 */ /* 0x000fe2000001140e */
[----:B------:R-:W-:-:S02]  /*1a80*/  IMAD R18, R4, R17, R18 ;  /* 0x0000001104127224 */ /* 0x000fc400078e0212 */
        /* <DEDUP_REMOVED lines=14> */
[----:B------:R-:W-:Y:S01]  /*1b70*/  UIADD3 UR8, UP3, UP2, UR55, UR17, UR58 ;  /* 0x0000001137087290 */ /* 0x000fe2000fa7e03a */
[----:B------:R-:W-:Y:S01]  /*1b80*/  IMAD.IADD R12, R15, 0x1, -R13 ;  /* 0x000000010f0c7824 */ /* 0x000fe200078e0a0d */
[----:B------:R-:W-:Y:S01]  /*1b90*/  UISETP.LT.AND UP0, UPT, URZ, UR18, UPT ;  /* 0x000000123f00728c */ /* 0x000fe2000bf01270 */
[----:B------:R-:W-:Y:S01]  /*1ba0*/  IMAD.U32 R15, RZ, RZ, UR20 ;  /* 0x00000014ff0f7e24 */ /* 0x000fe2000f8e00ff */
[----:B------:R-:W-:Y:S01]  /*1bb0*/  UIADD3.X UR5, UR53, UR5, UR49, UP3, UP2 ;  /* 0x0000000535057290 */ /* 0x000fe20009fe4431 */
[----:B------:R-:W-:Y:S01]  /*1bc0*/  IMAD.U32 R13, RZ, RZ, UR12 ;  /* 0x0000000cff0d7e24 */ /* 0x000fe2000f8e00ff */
[----:B------:R-:W-:Y:S01]  /*1bd0*/  USEL UR18, URZ, UR18, !UP0 ;  /* 0x000000123f127287 */ /* 0x000fe2000c000000 */
[----:B------:R-:W-:Y:S01]  /*1be0*/  IMAD.WIDE.U32 R10, R15, UR57, R10 ;  /* 0x000000390f0a7c25 */ /* 0x000fe2000f8e000a */
[----:B------:R-:W-:-:S02]  /*1bf0*/  UIMAD.WIDE UR12, UR22, 0x4, UR60 ;  /* 0x00000004160c78a5 */ /* 0x000fc4000f8e023c */
[----:B------:R-:W-:Y:S01]  /*1c00*/  UISETP.GT.AND UP0, UPT, UR42, UR18, UPT ;  /* 0x000000122a00728c */ /* 0x000fe2000bf04270 */
[----:B------:R-:W-:Y:S01]  /*1c10*/  IMAD R15, R20, UR15, R12 ;  /* 0x0000000f140f7c24 */ /* 0x000fe2000f8e020c */
[----:B------:R-:W-:Y:S01]  /*1c20*/  ULDC.64 UR60, c[0x0][0x478] ;  /* 0x00011e00003c7ab9 */ /* 0x000fe20000000a00 */
[----:B------:R-:W-:Y:S01]  /*1c30*/  IMAD.WIDE.U32 R8, R13, UR57, R8 ;  /* 0x000000390d087c25 */ /* 0x000fe2000f8e0008 */
[----:B------:R-:W-:Y:S02]  /*1c40*/  LEA R234, P3, R10, UR38, 0x1 ;  /* 0x000000260aea7c11 */ /* 0x000fe4000f8608ff */
[----:B------:R-:W-:Y:S01]  /*1c50*/  IADD3 R13, P1, R15, UR8, RZ ;  /* 0x000000080f0d7c10 */ /* 0x000fe2000ff3e0ff */
[----:B------:R-:W-:Y:S01]  /*1c60*/  VIADD R9, R9, UR11 ;  /* 0x0000000b09097c36 */ /* 0x000fe20008000000 */
[----:B------:R-:W-:Y:S01]  /*1c70*/  UMOV UR11, UR13 ;  /* 0x0000000d000b7c82 */ /* 0x000fe20008000000 */
[----:B------:R-:W-:Y:S01]  /*1c80*/  VIADD R11, R11, UR14 ;  /* 0x0000000e0b0b7c36 */ /* 0x000fe20008000000 */
[----:B------:R-:W-:Y:S01]  /*1c90*/  LEA.HI.X.SX32 R15, R15, UR5, 0x1, P1 ;  /* 0x000000050f0f7c11 */ /* 0x000fe200088f0eff */
[----:B------:R-:W-:Y:S01]  /*1ca0*/  IMAD.WIDE.U32 R8, R4, R16, R8 ;  /* 0x0000001004087225 */ /* 0x000fe200078e0008 */
[----:B------:R-:W-:Y:S01]  /*1cb0*/  LEA R228, P1, R13, UR28, 0x2 ;  /* 0x0000001c0de47c11 */ /* 0x000fe2000f8210ff */
[----:B------:R-:W-:Y:S01]  /*1cc0*/  UIMAD.WIDE UR14, UR33, 0x4, UR60 ;  /* 0x00000004210e78a5 */ /* 0x000fe2000f8e023c */
[----:B------:R-:W-:Y:S01]  /*1cd0*/  LEA.HI.X R235, R10, UR39, R11, 0x1, P3 ;  /* 0x000000270aeb7c11 */ /* 0x000fe200098f0c0b */
[----:B------:R-:W-:Y:S01]  /*1ce0*/  IMAD.IADD R9, R9, 0x1, R18 ;  /* 0x0000000109097824 */ /* 0x000fe200078e0212 */
[----:B------:R-:W-:Y:S01]  /*1cf0*/  LEA.HI.X R229, R13, UR29, R15, 0x2, P1 ;  /* 0x0000001d0de57c11 */ /* 0x000fe200088f140f */
[----:B------:R-:W-:Y:S01]  /*1d00*/  UIADD3 UR5, UR42, -0x1, URZ ;  /* 0xffffffff2a057890 */ /* 0x000fe2000fffe03f */
[----:B------:R-:W-:-:S02]  /*1d10*/  PLOP3.LUT P1, PT, PT, PT, UP0, 0x80, 0x0 ;  /* 0x000000000000781c */ /* 0x000fc40003f2f008 */
[----:B------:R-:W-:Y:S01]  /*1d20*/  LEA R232, P2, R8, UR36, 0x1 ;  /* 0x0000002408e87c11 */ /* 0x000fe2000f8408ff */
[----:B------:R-:W-:-:S03]  /*1d30*/  UMOV UR13, UR15 ;  /* 0x0000000f000d7c82 */ /* 0x000fc60008000000 */
[----:B------:R-:W-:-:S07]  /*1d40*/  LEA.HI.X R233, R8, UR37, R9, 0x1, P2 ;  /* 0x0000002508e97c11 */ /* 0x000fce00090f0c09 */
        /* <DEDUP_REMOVED lines=20> */
.L_x_598:
        /* <DEDUP_REMOVED lines=19> */
.L_x_599:
        /* <DEDUP_REMOVED lines=33> */
.L_x_601:
[----:B------:R-:W-:Y:S05]  /*21d0*/  BSYNC B0 ;  /* 0x0000000000007941 */ /* 0x000fea0003800000 */
.L_x_600:
        /* <DEDUP_REMOVED lines=16> */
.L_x_603:
[----:B------:R-:W-:Y:S05]  /*22e0*/  BSYNC B0 ;  /* 0x0000000000007941 */ /* 0x000fea0003800000 */
.L_x_602:
        /* <DEDUP_REMOVED lines=29> */
.L_x_605:
[----:B------:R-:W-:Y:S05]  /*24c0*/  BSYNC B0 ;  /* 0x0000000000007941 */ /* 0x000fea0003800000 */
.L_x_604:
        /* <DEDUP_REMOVED lines=17> */
.L_x_597:
[----:B------:R-:W-:Y:S01]  /*25e0*/  UIMAD UR15, UR44, UR26, URZ ;  /* 0x0000001a2c0f72a4 */ /* 0x000fe2000f8e023f */
[----:B------:R-:W-:Y:S01]  /*25f0*/  IMAD.U32 R8, RZ, RZ, UR26 ;  /* 0x0000001aff087e24 */ /* 0x000fe2000f8e00ff */
[----:B------:R-:W-:Y:S01]  /*2600*/  SHF.R.S32.HI R18, RZ, 0x1f, R12 ;  /* 0x0000001fff127819 */ /* 0x000fe2000001140c */
[----:B------:R-:W-:Y:S01]  /*2610*/  VIADD R13, R4, 0x20 ;  /* 0x00000020040d7836 */ /* 0x000fe20000000000 */
[----:B------:R-:W-:Y:S01]  /*2620*/  UIMAD UR17, UR23, UR27, UR15 ;  /* 0x0000001b171172a4 */ /* 0x000fe2000f8e020f */
[----:B------:R-:W-:Y:S01]  /*2630*/  IMAD.U32 R10, RZ, RZ, UR24 ;  /* 0x00000018ff0a7e24 */ /* 0x000fe2000f8e00ff */
[----:B------:R-:W-:Y:S01]  /*2640*/  UIMAD UR15, UR10, -0x40, UR9 ;  /* 0xffffffc00a0f78a4 */ /* 0x000fe2000f8e0209 */
[----:B------:R-:W-:Y:S01]  /*2650*/  SHF.R.S32.HI R11, RZ, 0x1f, R14 ;  /* 0x0000001fff0b7819 */ /* 0x000fe2000001140e */
[----:B------:R-:W-:Y:S01]  /*2660*/  UIMAD UR16, UR44, UR24, URZ ;  /* 0x000000182c1072a4 */ /* 0x000fe2000f8e023f */
[--C-:B------:R-:W-:Y:S01]  /*2670*/  IMAD.WIDE.U32 R8, R8, UR23, R6.reuse ;  /* 0x0000001708087c25 */ /* 0x100fe2000f8e0006 */
[----:B------:R-:W-:Y:S01]  /*2680*/  LEA.HI R18, R18, R12, RZ, 0x2 ;  /* 0x0000000c12127211 */ /* 0x000fe200078f10ff */
[----:B------:R-:W-:Y:S01]  /*2690*/  UIMAD UR8, UR5, -0x40, UR31 ;  /* 0xffffffc0050878a4 */ /* 0x000fe2000f8e021f */
[----:B------:R-:W-:Y:S01]  /*26a0*/  ISETP.GE.AND P2, PT, R13, UR15, PT ;  /* 0x0000000f0d007c0c */ /* 0x000fe2000bf46270 */
[----:B------:R-:W-:Y:S01]  /*26b0*/  IMAD.WIDE.U32 R6, R10, UR23, R6 ;  /* 0x000000170a067c25 */ /* 0x000fe2000f8e0006 */
[----:B------:R-:W-:Y:S01]  /*26c0*/  LEA.HI R11, R11, R20, RZ, 0x2 ;  /* 0x000000140b0b7211 */ /* 0x000fe200078f10ff */
[----:B------:R-:W-:Y:S01]  /*26d0*/  UIMAD UR16, UR23, UR25, UR16 ;  /* 0x00000019171072a4 */ /* 0x000fe2000f8e0210 */
[----:B------:R-:W-:Y:S01]  /*26e0*/  IADD3 R10, P0, R8, UR43, RZ ;  /* 0x0000002b080a7c10 */ /* 0x000fe2000ff1e0ff */
[----:B------:R-:W-:Y:S01]  /*26f0*/  IMAD.U32 R12, RZ, RZ, UR17 ;  /* 0x00000011ff0c7e24 */ /* 0x000fe2000f8e00ff */
[----:B------:R-:W-:Y:S01]  /*2700*/  LOP3.LUT R8, R11, 0xfffffffc, RZ, 0xc0, !PT ;  /* 0xfffffffc0b087812 */ /* 0x000fe200078ec0ff */
[----:B------:R-:W-:Y:S01]  /*2710*/  IMAD.WIDE.U32 R14, R16, 0x40, RZ ;  /* 0x00000040100e7825 */ /* 0x000fe200078e00ff */
[----:B------:R-:W-:Y:S01]  /*2720*/  ISETP.GE.AND P4, PT, R13, UR8, PT ;  /* 0x000000080d007c0c */ /* 0x000fe2000bf86270 */
[----:B------:R-:W-:Y:S01]  /*2730*/  ULDC.64 UR20, c[0x0][0x260] ;  /* 0x0000980000147ab9 */ /* 0x000fe20000000a00 */
[----:B------:R-:W-:Y:S01]  /*2740*/  IADD3.X R11, R9, UR45, R12, P0, !PT ;  /* 0x0000002d090b7c10 */ /* 0x000fe200087fe40c */
[----:B------:R-:W-:Y:S01]  /*2750*/  IMAD.U32 R9, RZ, RZ, UR16 ;  /* 0x00000010ff097e24 */ /* 0x000fe2000f8e00ff */
[----:B------:R-:W-:Y:S01]  /*2760*/  IADD3 R6, P0, R6, UR35, RZ ;  /* 0x0000002306067c10 */ /* 0x000fe2000ff1e0ff */
[----:B------:R-:W-:Y:S01]  /*2770*/  IMAD.IADD R8, R20, 0x1, -R8 ;  /* 0x0000000114087824 */ /* 0x000fe200078e0a08 */
[----:B------:R-:W-:Y:S01]  /*2780*/  SHF.R.S32.HI R18, RZ, 0x2, R18 ;  /* 0x00000002ff127819 */ /* 0x000fe20000011412 */
[----:B------:R-:W-:Y:S01]  /*2790*/  ULDC.64 UR16, c[0x0][0x268] ;  /* 0x00009a0000107ab9 */ /* 0x000fe20000000a00 */
[----:B------:R-:W-:Y:S01]  /*27a0*/  IADD3.X R7, R7, UR47, R9, P0, !PT ;  /* 0x0000002f07077c10 */ /* 0x000fe200087fe409 */
[C---:B------:R-:W-:Y:S01]  /*27b0*/  IMAD R9, R19.reuse, UR20, RZ ;  /* 0x0000001413097c24 */ /* 0x040fe2000f8e02ff */
[----:B------:R-:W-:Y:S01]  /*27c0*/  @!P2 IADD3 R16, P0, R4, 0x20, RZ ;  /* 0x000000200410a810 */ /* 0x000fe20007f1e0ff */
[----:B------:R-:W-:Y:S01]  /*27d0*/  IMAD R18, R8, 0x10, R18 ;  /* 0x0000001008127824 */ /* 0x000fe200078e0212 */
[----:B------:R-:W-:Y:S01]  /*27e0*/  ISETP.GE.AND P3, PT, R4, UR15, PT ;  /* 0x0000000f04007c0c */ /* 0x000fe2000bf66270 */
[----:B------:R-:W-:Y:S01]  /*27f0*/  IMAD R8, R19, UR16, RZ ;  /* 0x0000001013087c24 */ /* 0x000fe2000f8e02ff */
[----:B------:R-:W-:Y:S01]  /*2800*/  USHF.L.U32 UR15, UR41, 0x6, URZ ;  /* 0x00000006290f7899 */ /* 0x000fe2000800063f */
[----:B------:R-:W-:Y:S01]  /*2810*/  @!P2 IMAD.X R12, RZ, RZ, R22, P0 ;  /* 0x000000ffff0ca224 */ /* 0x000fe200000e0616 */
[----:B------:R-:W-:Y:S01]  /*2820*/  PLOP3.LUT P0, PT, PT, PT, UP4, 0x80, 0x0 ;  /* 0x000000000000781c */ /* 0x000fe20003f0f048 */
[C---:B------:R-:W-:Y:S01]  /*2830*/  IMAD R9, R5.reuse, UR21, R9 ;  /* 0x0000001505097c24 */ /* 0x040fe2000f8e0209 */
[----:B------:R-:W1:Y:S01]  /*2840*/  @!P2 LDC.64 R24, c[0x0][0x218] ;  /* 0x00008600ff18ab82 */ /* 0x000e620000000a00 */
[----:B------:R-:W-:-:S04]  /*2850*/  IMAD.WIDE.U32 R10, R5, UR20, R10 ;  /* 0x00000014050a7c25 */ /* 0x000fc8000f8e000a */
[----:B------:R-:W-:Y:S02]  /*2860*/  IMAD.SHL.U32 R17, R17, 0x40, RZ ;  /* 0x0000004011117824 */ /* 0x000fe400078e00ff */
[----:B------:R-:W-:Y:S01]  /*2870*/  IMAD.MOV.U32 R240, RZ, RZ, 0x7f800000 ;  /* 0x7f800000fff07424 */ /* 0x000fe200078e00ff */
[----:B------:R-:W2:Y:S01]  /*2880*/  LDC R247, c[0x0][0x270] ;  /* 0x00009c00fff77b82 */ /* 0x000ea20000000800 */
[C---:B------:R-:W-:Y:S01]  /*2890*/  IMAD R13, R5.reuse, UR17, R8 ;  /* 0x00000011050d7c24 */ /* 0x040fe2000f8e0208 */
[----:B------:R-:W-:Y:S01]  /*28a0*/  @!P4 IADD3 R8, P1, R232, R14, RZ ;  /* 0x0000000ee808c210 */ /* 0x000fe20007f3e0ff */
[----:B------:R-:W-:Y:S01]  /*28b0*/  IMAD.WIDE.U32 R6, R5, UR16, R6 ;  /* 0x0000001005067c25 */ /* 0x000fe2000f8e0006 */
[----:B------:R-:W-:-:S03]  /*28c0*/  UIMAD.WIDE.U32 UR16, UR40, 0x40, URZ ;  /* 0x00000040281078a5 */ /* 0x000fc6000f8e003f */
[----:B------:R-:W-:Y:S01]  /*28d0*/  IMAD.MOV.U32 R241, RZ, RZ, 0x7f800000 ;  /* 0x7f800000fff17424 */ /* 0x000fe200078e00ff */
[----:B------:R-:W-:Y:S01]  /*28e0*/  CS2R R190, SRZ ;  /* 0x0000000000be7805 */ /* 0x000fe2000001ff00 */
[----:B------:R-:W-:Y:S01]  /*28f0*/  VIADD R5, R18, 0x8 ;  /* 0x0000000812057836 */ /* 0x000fe20000000000 */
[----:B------:R-:W-:Y:S01]  /*2900*/  CS2R R188, SRZ ;  /* 0x0000000000bc7805 */ /* 0x000fe2000001ff00 */
[----:B------:R-:W-:Y:S01]  /*2910*/  IMAD.IADD R11, R11, 0x1, R9 ;  /* 0x000000010b0b7824 */ /* 0x000fe200078e0209 */
[----:B------:R-:W-:Y:S01]  /*2920*/  @!P4 IADD3.X R9, R233, R15, R17, P1, !PT ;  /* 0x0000000fe909c210 */ /* 0x000fe20000ffe411 */
[----:B------:R-:W-:Y:S01]  /*2930*/  @!P3 IMAD R19, R22, UR24, RZ ;  /* 0x000000181613bc24 */ /* 0x000fe2000f8e02ff */
[----:B------:R-:W-:Y:S01]  /*2940*/  ISETP.GE.AND P5, PT, R5, UR8, PT ;  /* 0x0000000805007c0c */ /* 0x000fe2000bfa6270 */
[----:B------:R-:W-:Y:S01]  /*2950*/  @!P2 IMAD R5, R12, UR26, RZ ;  /* 0x0000001a0c05ac24 */ /* 0x000fe2000f8e02ff */
[----:B------:R-:W-:Y:S01]  /*2960*/  @!P2 IADD3 R14, P1, R4, 0x20, RZ ;  /* 0x00000020040ea810 */ /* 0x000fe20007f3e0ff */
[----:B------:R-:W-:Y:S01]  /*2970*/  IMAD.IADD R7, R7, 0x1, R13 ;  /* 0x0000000107077824 */ /* 0x000fe200078e020d */
[----:B------:R-:W-:Y:S01]  /*2980*/  CS2R R194, SRZ ;  /* 0x0000000000c27805 */ /* 0x000fe2000001ff00 */
[----:B------:R-:W-:Y:S01]  /*2990*/  @!P2 IMAD R28, R16, UR27, R5 ;  /* 0x0000001b101cac24 */ /* 0x000fe2000f8e0205 */
[----:B------:R-:W-:Y:S01]  /*29a0*/  CS2R R192, SRZ ;  /* 0x0000000000c07805 */ /* 0x000fe2000001ff00 */
[----:B------:R-:W-:Y:S01]  /*29b0*/  @!P3 IMAD R5, R22, UR26, RZ ;  /* 0x0000001a1605bc24 */ /* 0x000fe2000f8e02ff */
[----:B------:R-:W-:Y:S01]  /*29c0*/  CS2R R186, SRZ ;  /* 0x0000000000ba7805 */ /* 0x000fe2000001ff00 */
[----:B------:R-:W-:Y:S01]  /*29d0*/  @!P2 IMAD.X R15, RZ, RZ, R22, P1 ;  /* 0x000000ffff0fa224 */ /* 0x000fe200008e0616 */
[----:B------:R-:W-:Y:S01]  /*29e0*/  ISETP.GE.AND P1, PT, R4, UR8, PT ;  /* 0x0000000804007c0c */ /* 0x000fe2000bf26270 */
[----:B------:R-:W-:Y:S01]  /*29f0*/  @P0 BAR.SYNC.DEFER_BLOCKING 0x0 ;  /* 0x0000000000000b1d */ /* 0x000fe20000010000 */
[----:B------:R-:W-:-:S02]  /*2a00*/  @!P2 IMAD.MOV.U32 R12, RZ, RZ, R10 ;  /* 0x000000ffff0ca224 */ /* 0x000fc400078e000a */
[----:B------:R-:W-:Y:S02]  /*2a10*/  @!P2 IMAD.MOV.U32 R13, RZ, RZ, R11 ;  /* 0x000000ffff0da224 */ /* 0x000fe400078e000b */
[----:B------:R-:W-:-:S03]  /*2a20*/  @!P3 IMAD R26, R4, UR27, R5 ;  /* 0x0000001b041abc24 */ /* 0x000fc6000f8e0205 */
[----:B------:R-:W3:Y:S01]  /*2a30*/  @!P3 LDC.64 R22, c[0x0][0x218] ;  /* 0x00008600ff16bb82 */ /* 0x000ee20000000a00 */
[----:B------:R-:W-:Y:S01]  /*2a40*/  @!P2 IMAD.MOV.U32 R20, RZ, RZ, R6 ;  /* 0x000000ffff14a224 */ /* 0x000fe200078e0006 */
[----:B------:R-:W-:Y:S01]  /*2a50*/  CS2R R184, SRZ ;  /* 0x0000000000b87805 */ /* 0x000fe2000001ff00 */
[----:B------:R-:W-:Y:S01]  /*2a60*/  @!P2 IMAD.MOV.U32 R21, RZ, RZ, R7 ;  /* 0x000000ffff15a224 */ /* 0x000fe200078e0007 */
[----:B------:R-:W-:Y:S01]  /*2a70*/  CS2R R182, SRZ ;  /* 0x0000000000b67805 */ /* 0x000fe2000001ff00 */
[----:B------:R-:W-:Y:S01]  /*2a80*/  @!P2 IMAD.WIDE.U32 R16, R16, UR26, R12 ;  /* 0x0000001a1010ac25 */ /* 0x000fe2000f8e000c */
[----:B------:R-:W-:Y:S02]  /*2a90*/  CS2R R180, SRZ ;  /* 0x0000000000b47805 */ /* 0x000fe4000001ff00 */
[----:B------:R-:W-:Y:S02]  /*2aa0*/  CS2R R174, SRZ ;  /* 0x0000000000ae7805 */ /* 0x000fe4000001ff00 */
[----:B------:R-:W-:Y:S01]  /*2ab0*/  CS2R R172, SRZ ;  /* 0x0000000000ac7805 */ /* 0x000fe2000001ff00 */
[----:B------:R-:W-:Y:S01]  /*2ac0*/  @!P2 IMAD R5, R15, UR24, RZ ;  /* 0x000000180f05ac24 */ /* 0x000fe2000f8e02ff */
[----:B------:R-:W-:Y:S01]  /*2ad0*/  CS2R R178, SRZ ;  /* 0x0000000000b27805 */ /* 0x000fe2000001ff00 */
[----:B------:R-:W-:Y:S01]  /*2ae0*/  @!P3 IMAD.WIDE.U32 R12, R4, UR26, R10 ;  /* 0x0000001a040cbc25 */ /* 0x000fe2000f8e000a */
[----:B------:R-:W-:-:S02]  /*2af0*/  CS2R R176, SRZ ;  /* 0x0000000000b07805 */ /* 0x000fc4000001ff00 */
[----:B------:R-:W-:Y:S02]  /*2b00*/  CS2R R170, SRZ ;  /* 0x0000000000aa7805 */ /* 0x000fe4000001ff00 */
[----:B------:R-:W-:Y:S01]  /*2b10*/  CS2R R168, SRZ ;  /* 0x0000000000a87805 */ /* 0x000fe2000001ff00 */
[C---:B------:R-:W-:Y:S01]  /*2b20*/  @!P3 IMAD R27, R4.reuse, UR25, R19 ;  /* 0x00000019041bbc24 */ /* 0x040fe2000f8e0213 */
[----:B------:R-:W-:Y:S01]  /*2b30*/  CS2R R166, SRZ ;  /* 0x0000000000a67805 */ /* 0x000fe2000001ff00 */
[----:B------:R-:W-:Y:S01]  /*2b40*/  @!P3 IMAD.WIDE.U32 R10, R4, UR24, R6 ;  /* 0x00000018040abc25 */ /* 0x000fe2000f8e0006 */
[----:B------:R4:W-:Y:S01]  /*2b50*/  @P1 STS.128 [R231+0x8000], RZ ;  /* 0x008000ffe7001388 */ /* 0x0009e20000000c00 */
[----:B------:R-:W-:Y:S02]  /*2b60*/  @!P4 IADD3 R6, P0, R234, UR16, RZ ;  /* 0x00000010ea06cc10 */ /* 0x000fe4000ff1e0ff */
[----:B------:R-:W-:Y:S01]  /*2b70*/  IMAD.SHL.U32 R243, R18, 0x4, RZ ;  /* 0x0000000412f37824 */ /* 0x000fe200078e00ff */
[----:B------:R4:W-:Y:S01]  /*2b80*/  @P1 STS.128 [R231+0xa000], RZ ;  /* 0x00a000ffe7001388 */ /* 0x0009e20000000c00 */
[----:B------:R-:W-:Y:S01]  /*2b90*/  IMAD.U32 R4, RZ, RZ, UR15 ;  /* 0x0000000fff047e24 */ /* 0x000fe2000f8e00ff */
[----:B------:R-:W-:Y:S01]  /*2ba0*/  UIADD3 UR20, UR31, 0x40, UR23 ;  /* 0x000000401f147890 */ /* 0x000fe2000fffe017 */
[C---:B------:R-:W-:Y:S01]  /*2bb0*/  @!P2 IMAD R19, R14.reuse, UR25, R5 ;  /* 0x000000190e13ac24 */ /* 0x040fe2000f8e0205 */
[----:B------:R4:W-:Y:S01]  /*2bc0*/  @P1 STS.128 [R231+0xc000], RZ ;  /* 0x00c000ffe7001388 */ /* 0x0009e20000000c00 */
[----:B------:R-:W-:Y:S01]  /*2bd0*/  @!P2 IMAD.WIDE.U32 R14, R14, UR24, R20 ;  /* 0x000000180e0eac25 */ /* 0x000fe2000f8e0014 */
[----:B------:R-:W-:Y:S01]  /*2be0*/  @!P4 IADD3.X R7, R235, UR17, R4, P0, !PT ;  /* 0x00000011eb07cc10 */ /* 0x000fe200087fe404 */
[----:B------:R-:W2:Y:S01]  /*2bf0*/  @!P3 LDC.64 R20, c[0x0][0x220] ;  /* 0x00008800ff14bb82 */ /* 0x000ea20000000a00 */
[----:B------:R4:W-:Y:S01]  /*2c00*/  @P1 STS.128 [R231+0xe000], RZ ;  /* 0x00e000ffe7001388 */ /* 0x0009e20000000c00 */
[----:B------:R-:W-:Y:S01]  /*2c10*/  @!P3 IMAD.IADD R5, R13, 0x1, R26 ;  /* 0x000000010d05b824 */ /* 0x000fe200078e021a */
[----:B---3--:R-:W-:Y:S01]  /*2c20*/  @!P3 LEA R4, P0, R12, R22, 0x1 ;  /* 0x000000160c04b211 */ /* 0x008fe200078008ff */
[----:B------:R-:W-:Y:S01]  /*2c30*/  IMAD.MOV.U32 R250, RZ, RZ, 0x8 ;  /* 0x00000008fffa7424 */ /* 0x000fe200078e00ff */
[----:B------:R-:W-:Y:S01]  /*2c40*/  @!PT LDS RZ, [RZ] ;  /* 0x00000000fffff984 */ /* 0x000fe20000000800 */
[----:B------:R-:W-:Y:S01]  /*2c50*/  @!PT LDS RZ, [RZ] ;  /* 0x00000000fffff984 */ /* 0x000fe20000000800 */
[----:B------:R-:W-:Y:S01]  /*2c60*/  @!PT LDS RZ, [RZ] ;  /* 0x00000000fffff984 */ /* 0x000fe20000000800 */
[----:B------:R-:W-:Y:S01]  /*2c70*/  @!P1 LDGSTS.E.BYPASS.LTC128B.128 [R231+0x8000], desc[UR6][R232.64] ;  /* 0x08000000e8e79fae */ /* 0x000fe2000b901d46 */
[----:B------:R-:W-:-:S02]  /*2c80*/  CS2R R164, SRZ ;  /* 0x0000000000a47805 */ /* 0x000fc4000001ff00 */
[----:B------:R-:W-:Y:S02]  /*2c90*/  @!P3 LEA.HI.X R5, R12, R23, R5, 0x1, P0 ;  /* 0x000000170c05b211 */ /* 0x000fe400000f0c05 */
[----:B------:R-:W-:Y:S01]  /*2ca0*/  CS2R R158, SRZ ;  /* 0x00000000009e7805 */ /* 0x000fe2000001ff00 */
[----:B------:R-:W-:Y:S01]  /*2cb0*/  @!P1 LDGSTS.E.BYPASS.LTC128B.128 [R231+0xa000], desc[UR6][R232.64+0x80] ;  /* 0x0a000080e8e79fae */ /* 0x000fe2000b901d46 */
[----:B------:R-:W3:Y:S01]  /*2cc0*/  @!P2 LDC.64 R12, c[0x0][0x220] ;  /* 0x00008800ff0cab82 */ /* 0x000ee20000000a00 */
        /* <DEDUP_REMOVED lines=26> */
[----:B------:R-:W-:Y:S01]  /*2e70*/  @!PT LDS RZ, [RZ] ;  /* 0x00000000fffff984 */ /* 0x000fe20000000800 */
[----:B------:R-:W-:Y:S01]  /*2e80*/  @!PT LDS RZ, [RZ] ;  /* 0x00000000fffff984 */ /* 0x000fe20000000800 */
[----:B------:R-:W-:Y:S01]  /*2e90*/  @!PT LDS RZ, [RZ] ;  /* 0x00000000fffff984 */ /* 0x000fe20000000800 */
        /* <DEDUP_REMOVED lines=12> */
[----:B------:R1:W-:Y:S01]  /*2f60*/  @!P4 LDGSTS.E.BYPASS.LTC128B.128 [R231+0xf000], desc[UR6][R8.64+0x180] ;  /* 0x0f00018008e7cfae */ /* 0x0003e2000b901d46 */
[----:B------:R-:W-:Y:S02]  /*2f70*/  CS2R R54, SRZ ;  /* 0x0000000000367805 */ /* 0x000fe4000001ff00 */
[----:B------:R-:W-:Y:S02]  /*2f80*/  CS2R R52, SRZ ;  /* 0x0000000000347805 */ /* 0x000fe4000001ff00 */
[----:B------:R-:W-:Y:S01]  /*2f90*/  CS2R R46, SRZ ;  /* 0x00000000002e7805 */ /* 0x000fe2000001ff00 */
[----:B------:R4:W-:Y:S01]  /*2fa0*/  @P1 STS.128 [R231], RZ ;  /* 0x000000ffe7001388 */ /* 0x0009e20000000c00 */
        /* <DEDUP_REMOVED lines=12> */
[----:B------:R-:W-:Y:S01]  /*3070*/  CS2R R32, SRZ ;  /* 0x0000000000207805 */ /* 0x000fe2000001ff00 */
[----:B------:R-:W-:Y:S01]  /*3080*/  ULDC UR21, c[0x0][0x2dc] ;  /* 0x0000b70000157ab9 */ /* 0x000fe20000000800 */
[----:B------:R-:W-:Y:S01]  /*3090*/  ULDC UR16, c[0x0][0x2ec] ;  /* 0x0000bb0000107ab9 */ /* 0x000fe20000000800 */
[----:B------:R-:W-:Y:S01]  /*30a0*/  @!PT LDS RZ, [RZ] ;  /* 0x00000000fffff984 */ /* 0x000fe20000000800 */
[----:B------:R-:W-:Y:S01]  /*30b0*/  @!PT LDS RZ, [RZ] ;  /* 0x00000000fffff984 */ /* 0x000fe20000000800 */
[----:B------:R-:W-:Y:S01]  /*30c0*/  @!PT LDS RZ, [RZ] ;  /* 0x00000000fffff984 */ /* 0x000fe20000000800 */
[----:B------:R-:W-:Y:S04]  /*30d0*/  @!P1 LDGSTS.E.BYPASS.LTC128B.128 [R231], desc[UR6][R234.64] ;  /* 0x00000000eae79fae */ /* 0x000fe8000b901d46 */
[----:B------:R-:W-:Y:S01]  /*30e0*/  @!P1 LDGSTS.E.BYPASS.LTC128B.128 [R231+0x2000], desc[UR6][R234.64+0x80] ;  /* 0x02000080eae79fae */ /* 0x000fe2000b901d46 */
[----:B-1----:R-:W-:-:S03]  /*30f0*/  @!P2 IMAD.IADD R9, R17, 0x1, R28 ;  /* 0x000000011109a824 */ /* 0x002fc600078e021c */
[----:B------:R-:W-:Y:S01]  /*3100*/  @!P1 LDGSTS.E.BYPASS.LTC128B.128 [R231+0x4000], desc[UR6][R234.64+0x100] ;  /* 0x04000100eae79fae */ /* 0x000fe2000b901d46 */
[----:B------:R-:W-:-:S03]  /*3110*/  @!P2 LEA R8, P0, R16, R24, 0x1 ;  /* 0x000000181008a211 */ /* 0x000fc600078008ff */
[----:B------:R-:W-:Y:S01]  /*3120*/  @!P1 LDGSTS.E.BYPASS.LTC128B.128 [R231+0x6000], desc[UR6][R234.64+0x180] ;  /* 0x06000180eae79fae */ /* 0x000fe2000b901d46 */
[----:B------:R-:W-:Y:S02]  /*3130*/  @!P2 LEA.HI.X R9, R16, R25, R9, 0x1, P0 ;  /* 0x000000191009a211 */ /* 0x000fe400000f0c09 */
[----:B------:R-:W-:Y:S01]  /*3140*/  ISETP.GE.AND P1, PT, R18, UR8, PT ;  /* 0x0000000812007c0c */ /* 0x000fe2000bf26270 */
[----:B------:R4:W-:Y:S04]  /*3150*/  @P4 STS.128 [R231+0x1000], RZ ;  /* 0x001000ffe7004388 */ /* 0x0009e80000000c00 */
[----:B------:R4:W-:Y:S04]  /*3160*/  @P4 STS.128 [R231+0x3000], RZ ;  /* 0x003000ffe7004388 */ /* 0x0009e80000000c00 */
[----:B------:R4:W-:Y:S04]  /*3170*/  @P4 STS.128 [R231+0x5000], RZ ;  /* 0x005000ffe7004388 */ /* 0x0009e80000000c00 */
        /* <DEDUP_REMOVED lines=8> */
[----:B------:R-:W-:Y:S01]  /*3200*/  UIADD3 UR20, UR20, -UR9, URZ ;  /* 0x8000000914147290 */ /* 0x000fe2000fffe03f */
        /* <DEDUP_REMOVED lines=13> */
[----:B--2---:R-:W-:-:S03]  /*32e0*/  @!P3 LEA R6, P0, R10, R20, 0x1 ;  /* 0x000000140a06b211 */ /* 0x004fc600078008ff */
        /* <DEDUP_REMOVED lines=27> */
[----:B-1----:R-:W-:-:S03]  /*34a0*/  SHF.R.S32.HI R8, RZ, 0x1f, R18 ;  /* 0x0000001fff087819 */ /* 0x002fc60000011412 */
[----:B------:R-:W-:Y:S01]  /*34b0*/  @!P3 LDGSTS.E.BYPASS.LTC128B.128 [R231+0x1c000], desc[UR6][R6.64+0x100] ;  /* 0x1c00010006e7bfae */ /* 0x000fe2000b901d46 */
[----:B------:R-:W-:-:S03]  /*34c0*/  SHF.L.U64.HI R242, R18, 0x2, R8 ;  /* 0x0000000212f27819 */ /* 0x000fc60000010208 */
        /* <DEDUP_REMOVED lines=12> */
[----:B------:R-:W-:-:S03]  /*3590*/  IADD3.X R7, R242, UR11, RZ, P0, !PT ;  /* 0x0000000bf2077c10 */ /* 0x000fc600087fe4ff */
[----:B------:R1:W-:Y:S04]  /*35a0*/  @!P2 LDGSTS.E.BYPASS.LTC128B.128 [R231+0x1f000], desc[UR6][R4.64+0x180] ;  /* 0x1f00018004e7afae */ /* 0x0003e8000b901d46 */
[----:B------:R-:W0:Y:S04]  /*35b0*/  LDGDEPBAR ;  /* 0x00000000000079af */ /* 0x000e280000000000 */
[----:B------:R4:W5:Y:S04]  /*35c0*/  @!P1 LDG.E R240, desc[UR6][R6.64] ;  /* 0x0000000606f09981 */ /* 0x000968000c1e1900 */
[----:B------:R4:W5:Y:S01]  /*35d0*/  @!P5 LDG.E R241, desc[UR6][R6.64+0x20] ;  /* 0x0000200606f1d981 */ /* 0x000962000c1e1900 */
[----:B------:R-:W-:Y:S01]  /*35e0*/  VIADD R18, R18, 0x1 ;  /* 0x0000000112127836 */ /* 0x000fe20000000000 */
[----:B------:R-:W-:-:S02]  /*35f0*/  CS2R R26, SRZ ;  /* 0x00000000001a7805 */ /* 0x000fc4000001ff00 */
[----:B------:R-:W-:Y:S01]  /*3600*/  CS2R R20, SRZ ;  /* 0x0000000000147805 */ /* 0x000fe2000001ff00 */
[----:B-1----:R-:W-:-:S05]  /*3610*/  IMAD.U32 R4, RZ, RZ, UR31 ;  /* 0x0000001fff047e24 */ /* 0x002fca000f8e00ff */
[----:B------:R-:W-:-:S07]  /*3620*/  IADD3 R246, R18, UR9, -R4 ;  /* 0x0000000912f67c10 */ /* 0x000fce000fffe804 */
.L_x_609:
        /* <DEDUP_REMOVED lines=10> */
[----:B------:R-:W-:Y:S01]  /*36d0*/  BAR.SYNC.DEFER_BLOCKING 0x0 ;  /* 0x0000000000007b1d */ /* 0x000fe20000010000 */
[----:B------:R-:W-:Y:S05]  /*36e0*/  PLOP3.LUT P3, PT, PT, PT, UP0, 0x80, 0x0 ;  /* 0x000000000000781c */ /* 0x000fea0003f6f008 */
[----:B------:R-:W-:Y:S05]  /*36f0*/  LDSM.16.M88.4 R16, [R218] ;  /* 0x00000000da10783b */ /* 0x000fea0000000200 */
[----:B------:R-:W4:Y:S05]  /*3700*/  LDSM.16.M88.4 R8, [R3+UR4+0x10000] ;  /* 0x010000040308783b */ /* 0x000f2a0008000200 */
[----:B-1----:R-:W1:Y:S05]  /*3710*/  LDSM.16.M88.4 R84, [R3+UR4+0x10800] ;  /* 0x010800040354783b */ /* 0x002e6a0008000200 */
[----:B------:R-:W-:Y:S05]  /*3720*/  LDSM.16.M88.4 R88, [R220] ;  /* 0x00000000dc58783b */ /* 0x000fea0000000200 */
[----:B------:R-:W2:Y:S05]  /*3730*/  LDSM.16.M88.4 R92, [R2] ;  /* 0x00000000025c783b */ /* 0x000eaa0000000200 */
[----:B------:R-:W3:Y:S05]  /*3740*/  LDSM.16.M88.4 R96, [R2+0x800] ;  /* 0x000800000260783b */ /* 0x000eea0000000200 */
[----:B------:R-:W-:Y:S05]  /*3750*/  LDSM.16.M88.4 R100, [R223] ;  /* 0x00000000df64783b */ /* 0x000fea0000000200 */
[----:B------:R-:W3:Y:S05]  /*3760*/  LDSM.16.M88.4 R104, [R217] ;  /* 0x00000000d968783b */ /* 0x000eea0000000200 */
[----:B------:R-:W-:Y:S01]  /*3770*/  LDSM.16.M88.4 R108, [R222] ;  /* 0x00000000de6c783b */ /* 0x000fe20000000200 */
[C---:B----4-:R-:W-:Y:S04]  /*3780*/  HMMA.16816.F32 R4, R16.reuse, R8, RZ ;  /* 0x000000081004723c */ /* 0x050fe800000018ff */
[----:B------:R-:W-:Y:S02]  /*3790*/  LDSM.16.M88.4 R112, [R216] ;  /* 0x00000000d870783b */ /* 0x000fe40000000200 */
        /* <DEDUP_REMOVED lines=234> */
[----:B------:R-:W-:Y:S07]  /*4640*/  IADD3.X R115, R242, UR13, RZ, P0, !PT ;  /* 0x0000000df2737c10 */ /* 0x000fee00087fe4ff */
        /* <DEDUP_REMOVED lines=338> */
.L_x_607:
        /* <DEDUP_REMOVED lines=426> */
.L_x_608:
        /* <DEDUP_REMOVED lines=224> */
.L_x_610:
        /* <DEDUP_REMOVED lines=21> */
.L_x_611:
        /* <DEDUP_REMOVED lines=51> */
.L_x_613:
[----:B------:R-:W-:Y:S05]  /*8890*/  BSYNC B0 ;  /* 0x0000000000007941 */ /* 0x000fea0003800000 */
.L_x_612:
        /* <DEDUP_REMOVED lines=17> */
.L_x_615:
[----:B------:R-:W-:Y:S05]  /*89b0*/  BSYNC B0 ;  /* 0x0000000000007941 */ /* 0x000fea0003800000 */
.L_x_614:
        /* <DEDUP_REMOVED lines=33> */
.L_x_617:
[----:B------:R-:W-:Y:S05]  /*8bd0*/  BSYNC B0 ;  /* 0x0000000000007941 */ /* 0x000fea0003800000 */
.L_x_616:
        /* <DEDUP_REMOVED lines=16> */
.L_x_606:
[----:B------:R-:W-:Y:S05]  /*8ce0*/  BSYNC B1 ;  /* 0x0000000000017941 */ /* 0x000fea0003800000 */
.L_x_592:
[----:B------:R-:W-:Y:S01]  /*8cf0*/  R2UR UR8, R249 ;  /* 0x00000000f90872ca */ /* 0x000fe200000e0000 */
[----:B------:R-:W-:Y:S02]  /*8d00*/  ULDC UR5, c[0x0][0xc] ;  /* 0x0000030000057ab9 */ /* 0x000fe40000000800 */
[----:B------:R-:W-:-:S10]  /*8d10*/  UIADD3 UR10, UR5, UR10, URZ ;  /* 0x0000000a050a7290 */ /* 0x000fd4000fffe03f */
[----:B------:R-:W-:-:S06]  /*8d20*/  UISETP.GE.AND UP0, UPT, UR10, UR8, UPT ;  /* 0x000000080a00728c */ /* 0x000fcc000bf06270 */
[----:B------:R-:W-:-:S13]  /*8d30*/  PLOP3.LUT P0, PT, PT, PT, UP0, 0x80, 0x0 ;  /* 0x000000000000781c */ /* 0x000fda0003f0f008 */
[----:B------:R-:W-:Y:S05]  /*8d40*/  @P0 BRA `(.L_x_618) ;  /* 0x0000000000040947 */ /* 0x000fea0003800000 */
[----:B------:R-:W-:Y:S05]  /*8d50*/  BRA `(.L_x_619) ;  /* 0xffffff7c00247947 */ /* 0x000fea000383ffff */
.L_x_618:
[----:B------:R-:W-:Y:S05]  /*8d60*/  EXIT ;  /* 0x000000000000794d */ /* 0x000fea0003800000 */
.L_x_620:
        /* <DEDUP_REMOVED lines=9> */
.L_x_1048:


//--------------------- .text._ZN5flash44flash_bwd_dq_dk_dv_loop_seqk_parallel_kernelI23Flash_bwd_kernel_traitsILi256ELi64ELi64ELi8ELi4ELi2ELi2ELb0ELb1EN7cutlass6half_tE19Flash_kernel_traitsILi256ELi64ELi64ELi8ES3_EELb1ELb1ELb0ELb1ELb0ELb0ELb0EEEvNS_16Flash_bwd_paramsE --------------------------
	.section	.text._ZN5flash44flash_bwd_dq_dk_dv_loop_seqk_parallel_kernelI23Flash_bwd_kernel_traitsILi256ELi64ELi64ELi8ELi4ELi2ELi2ELb0ELb1EN7cutlass6half_tE19Flash_kernel_traitsILi256ELi64ELi64ELi8ES3_EELb1ELb1ELb0ELb1ELb0ELb0ELb0EEEvNS_16Flash_bwd_paramsE,"ax",@progbits
	.align	128
        .global         _ZN5flash44flash_bwd_dq_dk_dv_loop_seqk_parallel_kernelI23Flash_bwd_kernel_traitsILi256ELi64ELi64ELi8ELi4ELi2ELi2ELb0ELb1EN7cutlass6half_tE19Flash_kernel_traitsILi256ELi64ELi64ELi8ES3_EELb1ELb1ELb0ELb1ELb0ELb0ELb0EEEvNS_16Flash_bwd_paramsE
        .type           _ZN5flash44flash_bwd_dq_dk_dv_loop_seqk_parallel_kernelI23Flash_bwd_kernel_traitsILi256ELi64ELi64ELi8ELi4ELi2ELi2ELb0ELb1EN7cutlass6half_tE19Flash_kernel_traitsILi256ELi64ELi64ELi8ES3_EELb1ELb1ELb0ELb1ELb0ELb0ELb0EEEvNS_16Flash_bwd_paramsE,@function
        .size           _ZN5flash44flash_bwd_dq_dk_dv_loop_seqk_parallel_kernelI23Flash_bwd_kernel_traitsILi256ELi64ELi64ELi8ELi4ELi2ELi2ELb0ELb1EN7cutlass6half_tE19Flash_kernel_traitsILi256ELi64ELi64ELi8ES3_EELb1ELb1ELb0ELb1ELb0ELb0ELb0EEEvNS_16Flash_bwd_paramsE,(.L_x_1049 - _ZN5flash44flash_bwd_dq_dk_dv_loop_seqk_parallel_kernelI23Flash_bwd_kernel_traitsILi256ELi64ELi64ELi8ELi4ELi2ELi2ELb0ELb1EN7cutlass6half_tE19Flash_kernel_traitsILi256ELi64ELi64ELi8ES3_EELb1ELb1ELb0ELb1ELb0ELb0ELb0EEEvNS_16Flash_bwd_paramsE)
        .other          _ZN5flash44flash_bwd_dq_dk_dv_loop_seqk_parallel_kernelI23Flash_bwd_kernel_traitsILi256ELi64ELi64ELi8ELi4ELi2ELi2ELb0ELb1EN7cutlass6half_tE19Flash_kernel_traitsILi256ELi64ELi64ELi8ES3_EELb1ELb1ELb0ELb1ELb0ELb0ELb0EEEvNS_16Flash_bwd_paramsE,@"STO_CUDA_ENTRY STV_DEFAULT"
_ZN5flash44flash_bwd_dq_dk_dv_loop_seqk_parallel_kernelI23Flash_bwd_kernel_traitsILi256ELi64ELi64ELi8ELi4ELi2ELi2ELb0ELb1EN7cutlass6half_tE19Flash_kernel_traitsILi256ELi64ELi64ELi8ES3_EELb1ELb1ELb0ELb1ELb0ELb0ELb0EEEvNS_16Flash_bwd_paramsE:
.text._ZN5flash44flash_bwd_dq_dk_dv_loop_seqk_parallel_kernelI23Flash_bwd_kernel_traitsILi256ELi64ELi64ELi8ELi4ELi2ELi2ELb0ELb1EN7cutlass6half_tE19Flash_kernel_traitsILi256ELi64ELi64ELi8ES3_EELb1ELb1ELb0ELb1ELb0ELb0ELb0EEEvNS_16Flash_bwd_paramsE:
        /* <DEDUP_REMOVED lines=17> */
[----:B------:R-:W-:Y:S02]  /*0110*/  IMAD.MOV.U32 R222, RZ, RZ, 0x40 ;  /* 0x00000040ffde7424 */ /* 0x000fe400078e00ff */
[----:B------:R-:W-:Y:S02]  /*0120*/  IMAD.MOV.U32 R242, RZ, RZ, -0x10 ;  /* 0xfffffff0fff27424 */ /* 0x000fe400078e00ff */
[----:B------:R-:W4:Y:S08]  /*0130*/  S2UR UR50, SR_CTAID.Y ;  /* 0x00000000003279c3 */ /* 0x000f300000002600 */
[----:B------:R-:W5:Y:S01]  /*0140*/  S2UR UR58, SR_CTAID.Z ;  /* 0x00000000003a79c3 */ /* 0x000f620000002700 */
[----:B---3--:R-:W-:Y:S01]  /*0150*/  ULEA UR4, UR5, UR4, 0x18 ;  /* 0x0000000405047291 */ /* 0x008fe2000f8ec03f */
[----:B--2---:R-:W-:Y:S01]  /*0160*/  SHF.R.S32.HI R2, RZ, 0x1f, R8 ;  /* 0x0000001fff027819 */ /* 0x004fe20000011408 */
[----:B----4-:R-:W-:-:S02]  /*0170*/  USHF.L.U32 UR5, UR50, 0x7, URZ ;  /* 0x0000000732057899 */ /* 0x010fc4000800063f */
[----:B------:R-:W-:Y:S01]  /*0180*/  USHF.R.S32.HI UR6, URZ, 0x1f, UR50 ;  /* 0x0000001f3f067899 */ /* 0x000fe20008011432 */
[CC--:B-1----:R-:W-:Y:S02]  /*0190*/  LEA.HI R0, R2.reuse, R8.reuse, RZ, 0x5 ;  /* 0x0000000802007211 */ /* 0x0c2fe400078f28ff */
        /* <DEDUP_REMOVED lines=15> */
[--C-:B------:R-:W-:Y:S01]  /*0290*/  SHF.R.S32.HI R9, RZ, 0x2, R2.reuse ;  /* 0x00000002ff097819 */ /* 0x100fe20000011402 */
[----:B------:R-:W-:Y:S01]  /*02a0*/  IMAD.SHL.U32 R236, R5, 0x8, RZ ;  /* 0x0000000805ec7824 */ /* 0x000fe200078e00ff */
[----:B------:R-:W-:-:S02]  /*02b0*/  SHF.R.S32.HI R8, RZ, 0x1f, R2 ;  /* 0x0000001fff087819 */ /* 0x000fc40000011402 */
[-C--:B------:R-:W-:Y:S01]  /*02c0*/  LEA.HI R2, R7, R4.reuse, RZ, 0x2 ;  /* 0x0000000407027211 */ /* 0x080fe200078f10ff */
[C---:B------:R-:W-:Y:S01]  /*02d0*/  VIADD R247, R236.reuse, 0x40 ;  /* 0x00000040ecf77836 */ /* 0x040fe20000000000 */
[----:B------:R-:W-:Y:S01]  /*02e0*/  SHF.R.S32.HI R10, RZ, 0x3, R13 ;  /* 0x00000003ff0a7819 */ /* 0x000fe2000001140d */
[C---:B------:R-:W-:Y:S01]  /*02f0*/  VIADD R246, R236.reuse, 0x80 ;  /* 0x00000080ecf67836 */ /* 0x040fe20000000000 */
[----:B------:R-:W-:Y:S01]  /*0300*/  SHF.R.S32.HI R6, RZ, 0x4, R3 ;  /* 0x00000004ff067819 */ /* 0x000fe20000011403 */
[----:B------:R-:W-:Y:S01]  /*0310*/  VIADD R248, R236, 0xc0 ;  /* 0x000000c0ecf87836 */ /* 0x000fe20000000000 */
[----:B------:R-:W-:Y:S01]  /*0320*/  LEA.HI R0, R0, R4, RZ, 0x1 ;  /* 0x0000000400007211 */ /* 0x000fe200078f08ff */
[----:B------:R-:W-:Y:S01]  /*0330*/  IMAD.SHL.U32 R10, R10, 0x40, RZ ;  /* 0x000000400a0a7824 */ /* 0x000fe200078e00ff */
[----:B------:R-:W-:Y:S02]  /*0340*/  LOP3.LUT R7, R2, 0xfffffffc, RZ, 0xc0, !PT ;  /* 0xfffffffc02077812 */ /* 0x000fe400078ec0ff */
[----:B------:R-:W-:-:S02]  /*0350*/  LEA.HI R3, R3, R6, RZ, 0x1 ;  /* 0x0000000603037211 */ /* 0x000fc400078f08ff */
[----:B------:R-:W-:Y:S01]  /*0360*/  LOP3.LUT R0, R0, 0xfffffffe, RZ, 0xc0, !PT ;  /* 0xfffffffe00007812 */ /* 0x000fe200078ec0ff */
[----:B------:R-:W-:Y:S01]  /*0370*/  IMAD.IADD R18, R4, 0x1, -R7 ;  /* 0x0000000104127824 */ /* 0x000fe200078e0a07 */
[----:B------:R-:W-:Y:S02]  /*0380*/  LEA.HI R2, R8, R9, RZ, 0x3 ;  /* 0x0000000908027211 */ /* 0x000fe400078f18ff */
[----:B------:R-:W-:Y:S01]  /*0390*/  LOP3.LUT R3, R3, 0xfffffffe, RZ, 0xc0, !PT ;  /* 0xfffffffe03037812 */ /* 0x000fe200078ec0ff */
[----:B------:R-:W-:Y:S01]  /*03a0*/  IMAD.IADD R224, R4, 0x1, -R0 ;  /* 0x0000000104e07824 */ /* 0x000fe200078e0a00 */
[----:B------:R-:W-:Y:S01]  /*03b0*/  LOP3.LUT R2, R2, 0xfffffff8, RZ, 0xc0, !PT ;  /* 0xfffffff802027812 */ /* 0x000fe200078ec0ff */
[----:B------:R-:W-:Y:S01]  /*03c0*/  STL [R1+0x3c], R18 ;  /* 0x00003c1201007387 */ /* 0x000fe20000100800 */
[----:B------:R-:W-:Y:S01]  /*03d0*/  LOP3.LUT R0, R10, 0x1c0, RZ, 0xc0, !PT ;  /* 0x000001c00a007812 */ /* 0x000fe200078ec0ff */
[----:B------:R-:W-:Y:S01]  /*03e0*/  IMAD.IADD R14, R6, 0x1, -R3 ;  /* 0x00000001060e7824 */ /* 0x000fe200078e0a03 */
[----:B------:R-:W-:Y:S01]  /*03f0*/  SHF.R.S32.HI R4, RZ, 0x1f, R11 ;  /* 0x0000001fff047819 */ /* 0x000fe2000001140b */
[----:B------:R-:W-:Y:S01]  /*0400*/  IMAD.IADD R7, R9, 0x1, -R2 ;  /* 0x0000000109077824 */ /* 0x000fe200078e0a02 */
[----:B------:R-:W-:Y:S01]  /*0410*/  LOP3.LUT R3, R0, 0x38, R236, 0xf8, !PT ;  /* 0x0000003800037812 */ /* 0x000fe200078ef8ec */
[----:B------:R-:W-:Y:S01]  /*0420*/  IMAD.SHL.U32 R219, R14, 0x200, RZ ;  /* 0x000002000edb7824 */ /* 0x000fe200078e00ff */
[----:B------:R-:W-:Y:S01]  /*0430*/  SHF.R.U32.HI R2, RZ, 0x3, R0 ;  /* 0x00000003ff027819 */ /* 0x000fe20000011600 */
        /* <DEDUP_REMOVED lines=42> */
[----:B------:R-:W-:Y:S01]  /*06e0*/  IMAD.IADD R10, R10, 0x1, R8 ;  /* 0x000000010a0a7824 */ /* 0x000fe200078e0208 */
[----:B------:R-:W-:Y:S01]  /*06f0*/  LOP3.LUT R7, R3, 0x20, R7, 0xf8, !PT ;  /* 0x0000002003077812 */ /* 0x000fe200078ef807 */
[----:B------:R-:W-:Y:S01]  /*0700*/  IMAD.SHL.U32 R6, R14, 0x8, RZ ;  /* 0x000000080e067824 */ /* 0x000fe200078e00ff */
[----:B------:R-:W-:Y:S01]  /*0710*/  SHF.R.U32.HI R3, RZ, 0x3, R0 ;  /* 0x00000003ff037819 */ /* 0x000fe20000011600 */
[----:B------:R-:W-:Y:S01]  /*0720*/  IMAD.IADD R8, R4, 0x1, R5 ;  /* 0x0000000104087824 */ /* 0x000fe200078e0205 */
[----:B------:R-:W-:Y:S01]  /*0730*/  SEL R221, R222, 0xffffffc0, !P4 ;  /* 0xffffffc0dedd7807 */ /* 0x000fe20006000000 */
[----:B------:R-:W-:Y:S01]  /*0740*/  IMAD.SHL.U32 R4, R11, 0x40, RZ ;  /* 0x000000400b047824 */ /* 0x000fe200078e00ff */
[----:B------:R-:W-:-:S02]  /*0750*/  LOP3.LUT R5, R0, 0x8, R6, 0xf8, !PT ;  /* 0x0000000800057812 */ /* 0x000fc400078ef806 */
[----:B------:R-:W-:Y:S02]  /*0760*/  LOP3.LUT R6, R3, R7, R0, 0x1e, !PT ;  /* 0x0000000703067212 */ /* 0x000fe400078e1e00 */
[----:B------:R-:W-:Y:S01]  /*0770*/  LOP3.LUT R0, R4, 0xfffffe00, RZ, 0xc0, !PT ;  /* 0xfffffe0004007812 */ /* 0x000fe200078ec0ff */
[----:B------:R-:W-:Y:S01]  /*0780*/  IMAD.U32 R4, RZ, RZ, UR5 ;  /* 0x00000005ff047e24 */ /* 0x000fe2000f8e00ff */
[----:B------:R-:W-:Y:S01]  /*0790*/  LOP3.LUT R3, R5, R3, RZ, 0x3c, !PT ;  /* 0x0000000305037212 */ /* 0x000fe200078e3cff */
[----:B-----5:R-:W-:Y:S01]  /*07a0*/  USHF.R.S32.HI UR5, URZ, 0x1f, UR58 ;  /* 0x0000001f3f057899 */ /* 0x020fe2000801143a */
[----:B------:R-:W-:Y:S01]  /*07b0*/  LEA R2, R2, UR4, 0x1 ;  /* 0x0000000402027c11 */ /* 0x000fe2000f8e08ff */
[--C-:B------:R-:W-:Y:S01]  /*07c0*/  IMAD R218, R18, 0x400, R0.reuse ;  /* 0x0000040012da7824 */ /* 0x100fe200078e0200 */
[----:B------:R-:W-:Y:S01]  /*07d0*/  LEA R240, R10, UR4, 0x1 ;  /* 0x000000040af07c11 */ /* 0x000fe2000f8e08ff */
[----:B------:R-:W-:Y:S01]  /*07e0*/  IMAD R224, R224, 0x400, R0 ;  /* 0x00000400e0e07824 */ /* 0x000fe200078e0200 */
[----:B------:R-:W-:Y:S01]  /*07f0*/  SEL R222, R222, 0xffffffc0, !P6 ;  /* 0xffffffc0dede7807 */ /* 0x000fe20007000000 */
[----:B------:R-:W-:Y:S01]  /*0800*/  IMAD.IADD R218, R218, 0x1, R3 ;  /* 0x00000001dada7824 */ /* 0x000fe200078e0203 */
[----:B------:R-:W-:Y:S01]  /*0810*/  SEL R242, R242, 0x10, !P0 ;  /* 0x00000010f2f27807 */ /* 0x000fe20004000000 */
[----:B------:R-:W-:Y:S01]  /*0820*/  IMAD.IADD R224, R3, 0x1, R224 ;  /* 0x0000000103e07824 */ /* 0x000fe200078e02e0 */
[----:B------:R-:W-:Y:S01]  /*0830*/  SHF.R.S32.HI R239, RZ, 0x2, R239 ;  /* 0x00000002ffef7819 */ /* 0x000fe200000114ef */
[----:B------:R-:W-:Y:S01]  /*0840*/  IMAD.U32 R3, RZ, RZ, UR5 ;  /* 0x00000005ff037e24 */ /* 0x000fe2000f8e00ff */
[----:B------:R-:W-:Y:S01]  /*0850*/  LEA R218, R218, UR4, 0x1 ;  /* 0x00000004dada7c11 */ /* 0x000fe2000f8e08ff */
[----:B------:R-:W-:Y:S01]  /*0860*/  IMAD.U32 R3, RZ, RZ, UR6 ;  /* 0x00000006ff037e24 */ /* 0x000fe2000f8e00ff */
[----:B------:R-:W-:Y:S01]  /*0870*/  UIADD3 UR6, UR4, 0x10000, URZ ;  /* 0x0001000004067890 */ /* 0x000fe2000fffe03f */
[----:B------:R-:W-:Y:S01]  /*0880*/  IMAD.U32 R3, RZ, RZ, UR5 ;  /* 0x00000005ff037e24 */ /* 0x000fe2000f8e00ff */
[----:B------:R-:W-:Y:S01]  /*0890*/  UIADD3 UR5, UR4, 0x20000, URZ ;  /* 0x0002000004057890 */ /* 0x000fe2000fffe03f */
[----:B------:R-:W-:Y:S01]  /*08a0*/  SEL R3, R226, 0xffffffe0, !P3 ;  /* 0xffffffe0e2037807 */ /* 0x000fe20005800000 */
[----:B------:R-:W-:Y:S01]  /*08b0*/  VIADD R241, R240, 0x20 ;  /* 0x00000020f0f17836 */ /* 0x000fe20000000000 */
[----:B------:R-:W-:Y:S01]  /*08c0*/  SEL R226, R226, 0xffffffe0, !P5 ;  /* 0xffffffe0e2e27807 */ /* 0x000fe20006800000 */
[----:B------:R-:W-:Y:S01]  /*08d0*/  @P1 VIADD R241, R240, 0xffffffe0 ;  /* 0xffffffe0f0f11836 */ /* 0x000fe20000000000 */
[----:B------:R-:W-:Y:S01]  /*08e0*/  LEA R5, R8, UR6, 0x1 ;  /* 0x0000000608057c11 */ /* 0x000fe2000f8e08ff */
[----:B------:R-:W-:Y:S01]  /*08f0*/  UMOV UR6, URZ ;  /* 0x0000003f00067c82 */ /* 0x000fe20008000000 */
[----:B------:R-:W-:Y:S01]  /*0900*/  LEA R224, R224, UR5, 0x1 ;  /* 0x00000005e0e07c11 */ /* 0x000fe2000f8e08ff */
[----:B------:R-:W-:Y:S01]  /*0910*/  IMAD.IADD R3, R3, 0x1, R2 ;  /* 0x0000000103037824 */ /* 0x000fe200078e0202 */
[----:B------:R-:W-:Y:S01]  /*0920*/  LEA R219, R219, UR4, 0x1 ;  /* 0x00000004dbdb7c11 */ /* 0x000fe2000f8e08ff */
[C---:B------:R-:W-:Y:S01]  /*0930*/  VIADD R4, R5.reuse, 0x40 ;  /* 0x0000004005047836 */ /* 0x040fe20000000000 */
[----:B------:R-:W-:Y:S01]  /*0940*/  STL [R1+0x30], R5 ;  /* 0x0000300501007387 */ /* 0x000fe20000100800 */
[----:B------:R-:W-:Y:S01]  /*0950*/  @P2 VIADD R4, R5, 0xffffffc0 ;  /* 0xffffffc005042836 */ /* 0x000fe20000000000 */
[----:B------:R-:W-:Y:S01]  /*0960*/  LOP3.LUT R0, R6, R0, RZ, 0xfc, !PT ;  /* 0x0000000006007212 */ /* 0x000fe200078efcff */
[----:B------:R-:W-:Y:S01]  /*0970*/  IMAD.IADD R220, R218, 0x1, R226 ;  /* 0x00000001dadc7824 */ /* 0x000fe200078e02e2 */
[----:B------:R-:W-:Y:S01]  /*0980*/  LEA R230, R230, UR4, 0x1 ;  /* 0x00000004e6e67c11 */ /* 0x000fe2000f8e08ff */
[----:B------:R-:W-:Y:S01]  /*0990*/  IMAD.IADD R225, R222, 0x1, R224 ;  /* 0x00000001dee17824 */ /* 0x000fe200078e02e0 */
[----:B------:R1:W-:Y:S01]  /*09a0*/  STL [R1+0x34], R4 ;  /* 0x0000340401007387 */ /* 0x0003e20000100800 */
[C---:B------:R-:W-:Y:S01]  /*09b0*/  IMAD.IADD R217, R221.reuse, 0x1, R2 ;  /* 0x00000001ddd97824 */ /* 0x040fe200078e0202 */
[----:B------:R-:W-:Y:S01]  /*09c0*/  LEA R0, R0, UR4, 0x1 ;  /* 0x0000000400007c11 */ /* 0x000fe2000f8e08ff */
[----:B------:R-:W-:Y:S01]  /*09d0*/  IMAD.IADD R216, R221, 0x1, R3 ;  /* 0x00000001ddd87824 */ /* 0x000fe200078e0203 */
[----:B------:R-:W-:Y:S01]  /*09e0*/  ULDC.64 UR4, c[0x0][0x208] ;  /* 0x0000820000047ab9 */ /* 0x000fe20000000a00 */
[----:B------:R-:W-:-:S02]  /*09f0*/  IMAD.IADD R243, R240, 0x1, R242 ;  /* 0x00000001f0f37824 */ /* 0x000fc400078e02f2 */
[----:B------:R-:W-:Y:S02]  /*0a00*/  IMAD.IADD R223, R218, 0x1, R222 ;  /* 0x00000001dadf7824 */ /* 0x000fe400078e02de */
[----:B------:R-:W-:Y:S02]  /*0a10*/  IMAD.IADD R227, R226, 0x1, R224 ;  /* 0x00000001e2e37824 */ /* 0x000fe400078e02e0 */
[----:B------:R-:W-:Y:S02]  /*0a20*/  IMAD R239, R18, 0x10, R239 ;  /* 0x0000001012ef7824 */ /* 0x000fe400078e02ef */
[----:B------:R-:W-:Y:S02]  /*0a30*/  IMAD.IADD R221, R221, 0x1, R219 ;  /* 0x00000001dddd7824 */ /* 0x000fe400078e02db */
[----:B------:R-:W-:Y:S02]  /*0a40*/  IMAD.IADD R242, R242, 0x1, R241 ;  /* 0x00000001f2f27824 */ /* 0x000fe400078e02f1 */
[----:B------:R-:W-:-:S02]  /*0a50*/  IMAD.IADD R222, R220, 0x1, R222 ;  /* 0x00000001dcde7824 */ /* 0x000fc400078e02de */
[----:B------:R-:W-:Y:S02]  /*0a60*/  IMAD.IADD R226, R226, 0x1, R225 ;  /* 0x00000001e2e27824 */ /* 0x000fe400078e02e1 */
[----:B-1----:R-:W-:-:S05]  /*0a70*/  IMAD.U32 R4, RZ, RZ, UR6 ;  /* 0x00000006ff047e24 */ /* 0x002fca000f8e00ff */
[----:B------:R1:W-:Y:S02]  /*0a80*/  STL [R1+0x40], R4 ;  /* 0x0000400401007387 */ /* 0x0003e40000100800 */
.L_x_665:
        /* <DEDUP_REMOVED lines=27> */
[----:B-1----:R-:W-:Y:S01]  /*0c40*/  IMAD.U32 R4, RZ, RZ, UR8 ;  /* 0x00000008ff047e24 */ /* 0x002fe2000f8e00ff */
[----:B------:R-:W-:Y:S01]  /*0c50*/  UIADD3 UR8, UP0, UR15, UR12, URZ ;  /* 0x0000000c0f087290 */ /* 0x000fe2000ff1e03f */
[----:B------:R-:W-:Y:S01]  /*0c60*/  IMAD.U32 R5, RZ, RZ, UR9 ;  /* 0x00000009ff057e24 */ /* 0x000fe2000f8e00ff */
[----:B------:R-:W-:Y:S01]  /*0c70*/  UISETP.EQ.OR.EX UP1, UPT, UR13, URZ, !UP4, UP1 ;  /* 0x0000003f0d00728c */ /* 0x000fe2000e722710 */
[----:B------:R-:W2:Y:S01]  /*0c80*/  @P0 LDG.E R8, desc[UR4][R6.64] ;  /* 0x0000000406080981 */ /* 0x000ea2000c1e1900 */
[----:B------:R-:W-:Y:S01]  /*0c90*/  UIADD3.X UR10, UR10, UR13, URZ, UP0, !UPT ;  /* 0x0000000d0a0a7290 */ /* 0x000fe200087fe43f */
[----:B------:R-:W1:Y:S03]  /*0ca0*/  S2R R25, SR_TID.X ;  /* 0x0000000000197919 */ /* 0x000e660000002100 */
[----:B------:R-:W-:Y:S01]  /*0cb0*/  PLOP3.LUT P2, PT, PT, PT, UP1, 0x80, 0x0 ;  /* 0x000000000000781c */ /* 0x000fe20003f4f018 */
[----:B------:R-:W3:Y:S01]  /*0cc0*/  S2UR UR53, SR_CTAID.X ;  /* 0x00000000003579c3 */ /* 0x000ee20000002500 */
        /* <DEDUP_REMOVED lines=37> */
.L_x_621:
[----:B------:R-:W2:Y:S01]  /*0f20*/  LDL R4, [R1+0x40] ;  /* 0x0000400001047983 */ /* 0x000ea20000100800 */
[----:B------:R-:W-:-:S04]  /*0f30*/  @!UP3 UIADD3 UR10, UR8, UR7, -UR34 ;  /* 0x00000007080ab290 */ /* 0x000fc8000fffe822 */
[----:B------:R-:W-:-:S06]  /*0f40*/  UISETP.GT.AND UP0, UPT, UR10, UR32, UPT ;  /* 0x000000200a00728c */ /* 0x000fcc000bf04270 */
[----:B------:R-:W-:Y:S02]  /*0f50*/  PLOP3.LUT P0, PT, PT, PT, UP0, 0x80, 0x0 ;  /* 0x000000000000781c */ /* 0x000fe40003f0f008 */
[----:B--2---:R-:W-:Y:S02]  /*0f60*/  R2UR UR13, R4 ;  /* 0x00000000040d72ca */ /* 0x004fe400000e0000 */
[----:B------:R-:W-:-:S04]  /*0f70*/  LEA.HI R4, R10, R25, RZ, 0x3 ;  /* 0x000000190a047211 */ /* 0x000fc800078f18ff */
[----:B------:R-:W-:-:S04]  /*0f80*/  SHF.R.S32.HI R4, RZ, 0x3, R4 ;  /* 0x00000003ff047819 */ /* 0x000fc80000011404 */
[----:B------:R-:W-:-:S03]  /*0f90*/  SHF.R.S32.HI R27, RZ, 0x1f, R4 ;  /* 0x0000001fff1b7819 */ /* 0x000fc60000011404 */
[----:B------:R-:W-:Y:S02]  /*0fa0*/  UIMAD UR7, UR11, UR13, UR12 ;  /* 0x0000000d0b0772a4 */ /* 0x000fe4000f8e020c */
[----:B------:R-:W-:-:S04]  /*0fb0*/  @UP2 UIADD3 UR13, UR9, -UR6, URZ ;  /* 0x80000006090d2290 */ /* 0x000fc8000fffe03f */
[----:B------:R-:W-:Y:S01]  /*0fc0*/  IMAD.U32 R5, RZ, RZ, UR7 ;  /* 0x00000007ff057e24 */ /* 0x000fe2000f8e00ff */
[----:B------:R-:W-:Y:S02]  /*0fd0*/  IADD3 R22, P1, R4, UR7, RZ ;  /* 0x0000000704167c10 */ /* 0x000fe4000ff3e0ff */
[----:B------:R-:W-:Y:S02]  /*0fe0*/  @!UP2 ULDC UR13, c[0x0][0x2c4] ;  /* 0x0000b100000daab9 */ /* 0x000fe40000000800 */
[----:B------:R-:W-:Y:S01]  /*0ff0*/  LEA.HI.X.SX32 R24, R5, R27, 0x1, P1 ;  /* 0x0000001b05187211 */ /* 0x000fe200008f0eff */
[----:B------:R-:W-:Y:S08]  /*1000*/  @!P0 BRA `(.L_x_622) ;  /* 0x000000a000e48947 */ /* 0x000ff00003800000 */
        /* <DEDUP_REMOVED lines=10> */
[----:B------:R-:W-:-:S02]  /*10b0*/  UISETP.NE.AND UP0, UPT, UR40, -0x1, UPT ;  /* 0xffffffff2800788c */ /* 0x000fc4000bf05270 */
[----:B------:R-:W-:Y:S02]  /*10c0*/  @!UP1 UIMAD UR7, UR60, UR8, URZ ;  /* 0x000000083c0792a4 */ /* 0x000fe4000f8e023f */
[----:B------:R-:W-:Y:S02]  /*10d0*/  UIMAD UR53, UR53, UR15, UR37 ;  /* 0x0000000f353572a4 */ /* 0x000fe4000f8e0225 */
[----:B------:R-:W-:Y:S01]  /*10e0*/  @!UP1 UIMAD UR37, UR50, UR9, UR7 ;  /* 0x00000009322592a4 */ /* 0x000fe2000f8e0207 */
[----:B------:R-:W-:Y:S01]  /*10f0*/  @UP1 ULDC.64 UR14, c[0x0][0x420] ;  /* 0x00010800000e1ab9 */ /* 0x000fe20000000a00 */
[----:B------:R-:W-:Y:S01]  /*1100*/  UIADD3 UR7, UR13, 0x3f, URZ ;  /* 0x0000003f0d077890 */ /* 0x000fe2000fffe03f */
[----:B-1----:R-:W-:Y:S01]  /*1110*/  IABS R9, R11 ;  /* 0x0000000b00097213 */ /* 0x002fe20000000000 */
[----:B------:R-:W-:Y:S01]  /*1120*/  @UP1 UIMAD.WIDE.U32 UR46, UR6, UR14, URZ ;  /* 0x0000000e062e12a5 */ /* 0x000fe2000f8e003f */
[----:B------:R-:W-:Y:S01]  /*1130*/  ISETP.NE.AND P3, PT, R11, RZ, PT ;  /* 0x000000ff0b00720c */ /* 0x000fe20003f65270 */
[----:B------:R-:W-:Y:S01]  /*1140*/  USHF.L.U32 UR11, UR50, 0x7, URZ ;  /* 0x00000007320b7899 */ /* 0x000fe2000800063f */
[----:B------:R-:W1:Y:S01]  /*1150*/  I2F.RP R6, R9 ;  /* 0x0000000900067306 */ /* 0x000e620000209400 */
[----:B------:R-:W-:Y:S01]  /*1160*/  ULDC UR61, c[0x0][0x2d4] ;  /* 0x0000b500003d7ab9 */ /* 0x000fe20000000800 */
[----:B------:R-:W-:-:S02]  /*1170*/  USHF.R.S32.HI UR21, URZ, 0x1f, UR7 ;  /* 0x0000001f3f157899 */ /* 0x000fc40008011407 */
[----:B------:R-:W-:Y:S01]  /*1180*/  @UP1 UIMAD UR42, UR6, UR15, UR47 ;  /* 0x0000000f062a12a4 */ /* 0x000fe2000f8e022f */
[----:B------:R-:W-:Y:S01]  /*1190*/  ULDC.64 UR26, c[0x0][0x240] ;  /* 0x00009000001a7ab9 */ /* 0x000fe20000000a00 */
[----:B------:R-:W-:Y:S01]  /*11a0*/  USHF.R.S32.HI UR41, URZ, 0x1f, UR61 ;  /* 0x0000001f3f297899 */ /* 0x000fe2000801143d */
[----:B------:R-:W-:Y:S01]  /*11b0*/  ULDC UR16, c[0x0][0x2dc] ;  /* 0x0000b70000107ab9 */ /* 0x000fe20000000800 */
[----:B------:R-:W-:Y:S01]  /*11c0*/  ULDC UR43, c[0x0][0x270] ;  /* 0x00009c00002b7ab9 */ /* 0x000fe20000000800 */
[----:B------:R-:W-:Y:S01]  /*11d0*/  USEL UR45, UR11, URZ, UP2 ;  /* 0x0000003f0b2d7287 */ /* 0x000fe20009000000 */
[----:B------:R-:W-:Y:S01]  /*11e0*/  ULDC.U8 UR15, c[0x0][0x480] ;  /* 0x00012000000f7ab9 */ /* 0x000fe20000000000 */
[----:B------:R-:W-:Y:S01]  /*11f0*/  ULDC.U8 UR14, c[0x0][0x3d8] ;  /* 0x0000f600000e7ab9 */ /* 0x000fe20000000000 */
[----:B-1----:R-:W1:Y:S01]  /*1200*/  MUFU.RCP R6, R6 ;  /* 0x0000000600067308 */ /* 0x002e620000001000 */
[----:B------:R-:W-:Y:S02]  /*1210*/  @!UP1 UIMAD.WIDE.U32 UR38, UR50, UR8, URZ ;  /* 0x00000008322692a5 */ /* 0x000fe4000f8e003f */
[----:B------:R-:W-:-:S02]  /*1220*/  UIMAD.WIDE.U32 UR22, UR6, UR26, URZ ;  /* 0x0000001a061672a5 */ /* 0x000fc4000f8e003f */
[----:B------:R-:W-:Y:S02]  /*1230*/  @UP0 UIADD3 UR11, UR34, UR40, URZ ;  /* 0x00000028220b0290 */ /* 0x000fe4000fffe03f */
[----:B------:R-:W-:Y:S02]  /*1240*/  UIMAD.WIDE UR8, UR16, UR43, URZ ;  /* 0x0000002b100872a5 */ /* 0x000fe4000f8e023f */
[----:B------:R-:W-:Y:S02]  /*1250*/  UIMAD.WIDE.U32 UR18, UR50, UR61, URZ ;  /* 0x0000003d321272a5 */ /* 0x000fe4000f8e003f */
[----:B------:R-:W-:Y:S02]  /*1260*/  UISETP.NE.AND UP4, UPT, UR15, URZ, UPT ;  /* 0x0000003f0f00728c */ /* 0x000fe4000bf85270 */
[----:B------:R-:W-:Y:S02]  /*1270*/  UISETP.NE.AND UP3, UPT, UR14, URZ, UPT ;  /* 0x0000003f0e00728c */ /* 0x000fe4000bf65270 */
[----:B------:R-:W-:Y:S01]  /*1280*/  ULEA.HI UR29, UR21, UR7, URZ, 0x6 ;  /* 0x00000007151d7291 */ /* 0x000fe2000f8f303f */
[----:B-1----:R-:W-:Y:S01]  /*1290*/  VIADD R6, R6, 0xffffffe ;  /* 0x0ffffffe06067836 */ /* 0x002fe20000000000 */
[----:B------:R-:W-:Y:S01]  /*12a0*/  @UP0 ULDC.64 UR14, c[0x0][0x248] ;  /* 0x00009200000e0ab9 */ /* 0x000fe20000000a00 */
[----:B------:R-:W-:-:S02]  /*12b0*/  UIMAD UR7, UR41, UR50, URZ ;  /* 0x00000032290772a4 */ /* 0x000fc4000f8e023f */
[----:B------:R-:W1:Y:S01]  /*12c0*/  F2I.FTZ.U32.TRUNC.NTZ R7, R6 ;  /* 0x0000000600077305 */ /* 0x000e62000021f000 */
[----:B------:R-:W-:Y:S02]  /*12d0*/  USEL UR48, UR24, UR22, !UP1 ;  /* 0x0000001618307287 */ /* 0x000fe4000c800000 */
[----:B------:R-:W-:Y:S02]  /*12e0*/  @UP0 UIMAD.WIDE.U32 UR30, UR11, UR14, URZ ;  /* 0x0000000e0b1e02a5 */ /* 0x000fe4000f8e003f */
[----:B------:R-:W-:Y:S02]  /*12f0*/  @UP0 UIMAD UR49, UR11, UR15, URZ ;  /* 0x0000000f0b3102a4 */ /* 0x000fe4000f8e023f */
[----:B------:R-:W-:Y:S02]  /*1300*/  UIADD3 UR41, UR25, UR35, URZ ;  /* 0x0000002319297290 */ /* 0x000fe4000fffe03f */
[----:B------:R-:W-:Y:S02]  /*1310*/  UIMAD.WIDE.U32 UR24, UR8, UR18, URZ ;  /* 0x00000012081872a5 */ /* 0x000fe4000f8e003f */
[----:B------:R-:W-:-:S02]  /*1320*/  UIMAD UR11, UR9, UR18, URZ ;  /* 0x00000012090b72a4 */ /* 0x000fc4000f8e023f */
[----:B------:R-:W-:Y:S01]  /*1330*/  UIMAD UR18, UR60, UR61, UR7 ;  /* 0x0000003d3c1272a4 */ /* 0x000fe2000f8e0207 */
[--C-:B-1----:R-:W-:Y:S01]  /*1340*/  IMAD.MOV R5, RZ, RZ, -R7.reuse ;  /* 0x000000ffff057224 */ /* 0x102fe200078e0a07 */
[----:B------:R-:W-:Y:S01]  /*1350*/  ULDC UR51, c[0x0][0x2c4] ;  /* 0x0000b10000337ab9 */ /* 0x000fe20000000800 */
[----:B------:R-:W-:Y:S01]  /*1360*/  IMAD.MOV.U32 R6, RZ, RZ, RZ ;  /* 0x000000ffff067224 */ /* 0x000fe200078e00ff */
[----:B------:R-:W-:Y:S01]  /*1370*/  UIADD3 UR18, UR19, UR18, URZ ;  /* 0x0000001213127290 */ /* 0x000fe2000fffe03f */
[----:B------:R-:W-:Y:S01]  /*1380*/  IMAD R5, R5, R9, RZ ;  /* 0x0000000905057224 */ /* 0x000fe200078e02ff */
[----:B------:R-:W-:Y:S02]  /*1390*/  UIMAD UR33, UR6, UR27, URZ ;  /* 0x0000001b062172a4 */ /* 0x000fe4000f8e023f */
[----:B------:R-:W-:Y:S01]  /*13a0*/  USHF.L.U64.HI UR12, UR50, 0x7, UR60 ;  /* 0x00000007320c7899 */ /* 0x000fe2000801023c */
[----:B------:R-:W-:Y:S01]  /*13b0*/  IMAD.HI.U32 R5, R7, R5, R6 ;  /* 0x0000000507057227 */ /* 0x000fe200078e0006 */
[----:B------:R-:W-:Y:S01]  /*13c0*/  MOV R6, R8 ;  /* 0x0000000800067202 */ /* 0x000fe20000000f00 */
[----:B------:R-:W-:-:S02]  /*13d0*/  @UP3 UIMAD UR7, UR50, UR51, URZ ;  /* 0x00000033320732a4 */ /* 0x000fc4000f8e023f */
[----:B------:R-:W-:Y:S02]  /*13e0*/  UIMAD UR18, UR8, UR18, UR11 ;  /* 0x00000012081272a4 */ /* 0x000fe4000f8e020b */
[----:B------:R-:W-:Y:S01]  /*13f0*/  IMAD.HI.U32 R5, R5, R6, RZ ;  /* 0x0000000605057227 */ /* 0x000fe200078e00ff */
[----:B------:R-:W-:Y:S02]  /*1400*/  ULOP3.LUT UR11, UR29, 0xffffffc0, URZ, 0xc0, !UPT ;  /* 0xffffffc01d0b7892 */ /* 0x000fe4000f8ec03f */
[----:B------:R-:W-:Y:S01]  /*1410*/  @UP1 UIADD3 UR41, UR23, UR33, URZ ;  /* 0x0000002117291290 */ /* 0x000fe2000fffe03f */
[----:B------:R-:W-:Y:S01]  /*1420*/  IMAD.MOV R7, RZ, RZ, -R5 ;  /* 0x000000ffff077224 */ /* 0x000fe200078e0a05 */
[----:B------:R-:W-:Y:S02]  /*1430*/  UIMAD.WIDE.U32 UR22, UR8, UR6, URZ ;  /* 0x00000006081672a5 */ /* 0x000fe4000f8e003f */
[----:B------:R-:W-:Y:S01]  /*1440*/  @UP3 USEL UR7, UR7, UR6, !UP1 ;  /* 0x0000000607073287 */ /* 0x000fe2000c800000 */
[----:B------:R-:W-:Y:S01]  /*1450*/  IMAD R6, R9, R7, R6 ;  /* 0x0000000709067224 */ /* 0x000fe200078e0206 */
[----:B------:R-:W-:-:S02]  /*1460*/  USEL UR44, UR12, URZ, UP2 ;  /* 0x0000003f0c2c7287 */ /* 0x000fc40009000000 */
[----:B------:R-:W-:Y:S02]  /*1470*/  UIADD3 UR11, UR11, -0x40, URZ ;  /* 0xffffffc00b0b7890 */ /* 0x000fe4000fffe03f */
[----:B------:R-:W-:Y:S01]  /*1480*/  ISETP.GT.U32.AND P1, PT, R9, R6, PT ;  /* 0x000000060900720c */ /* 0x000fe20003f24070 */
[----:B------:R-:W-:Y:S01]  /*1490*/  @UP3 ULDC UR12, c[0x0][0x2e4] ;  /* 0x0000b900000c3ab9 */ /* 0x000fe20000000800 */
[----:B------:R-:W-:Y:S02]  /*14a0*/  USEL UR59, UR24, UR22, !UP1 ;  /* 0x00000016183b7287 */ /* 0x000fe4000c800000 */
[----:B------:R-:W-:Y:S02]  /*14b0*/  @!UP3 UIMAD UR19, UR50, UR43, UR58 ;  /* 0x0000002b3213b2a4 */ /* 0x000fe4000f8e023a */
[----:B------:R-:W-:Y:S02]  /*14c0*/  @UP3 UIMAD UR24, UR58, UR12, UR7 ;  /* 0x0000000c3a1832a4 */ /* 0x000fe4000f8e0207 */
[----:B------:R-:W-:-:S02]  /*14d0*/  USHF.R.S32.HI UR43, URZ, 0x1f, UR11 ;  /* 0x0000001f3f2b7899 */ /* 0x000fc4000801140b */
[----:B------:R-:W-:Y:S02]  /*14e0*/  UIADD3 UR7, UP2, UR11, UR45, URZ ;  /* 0x0000002d0b077290 */ /* 0x000fe4000ff5e03f */
[----:B------:R-:W-:Y:S01]  /*14f0*/  @UP0 UIADD3 UR28, UR34, UR40, URZ ;  /* 0x00000028221c0290 */ /* 0x000fe2000fffe03f */
[----:B------:R-:W-:Y:S01]  /*1500*/  @!P1 IMAD.IADD R6, R6, 0x1, -R9 ;  /* 0x0000000106069824 */ /* 0x000fe200078e0a09 */
[----:B------:R-:W-:Y:S01]  /*1510*/  @!P1 IADD3 R5, R5, 0x1, RZ ;  /* 0x0000000105059810 */ /* 0x000fe20007ffe0ff */
[----:B------:R-:W-:Y:S01]  /*1520*/  UIMAD UR54, UR58, UR16, URZ ;  /* 0x000000103a3672a4 */ /* 0x000fe2000f8e023f */
[----:B------:R-:W-:Y:S01]  /*1530*/  PLOP3.LUT P1, PT, PT, PT, UP0, 0x80, 0x0 ;  /* 0x000000000000781c */ /* 0x000fe20003f2f008 */
[----:B------:R-:W-:Y:S01]  /*1540*/  @!UP3 UIMAD UR24, UR19, UR51, URZ ;  /* 0x000000331318b2a4 */ /* 0x000fe2000f8e023f */
[----:B------:R-:W-:Y:S01]  /*1550*/  ISETP.GE.U32.AND P0, PT, R6, R9, PT ;  /* 0x000000090600720c */ /* 0x000fe20003f06070 */
[----:B------:R-:W-:Y:S01]  /*1560*/  @UP0 ULDC.64 UR16, c[0x0][0x250] ;  /* 0x0000940000100ab9 */ /* 0x000fe20000000a00 */
[----:B------:R-:W-:Y:S01]  /*1570*/  LOP3.LUT R6, R11, UR58, RZ, 0x3c, !PT ;  /* 0x0000003a0b067c12 */ /* 0x000fe2000f8e3cff */
[----:B------:R-:W-:-:S02]  /*1580*/  UIADD3 UR52, UR25, UR18, URZ ;  /* 0x0000001219347290 */ /* 0x000fc4000fffe03f */
[----:B------:R-:W-:Y:S01]  /*1590*/  UIADD3.X UR21, UR43, UR44, URZ, UP2, !UPT ;  /* 0x0000002c2b157290 */ /* 0x000fe200097fe43f */
[----:B------:R-:W-:Y:S01]  /*15a0*/  ISETP.GE.AND P2, PT, R6, RZ, PT ;  /* 0x000000ff0600720c */ /* 0x000fe20003f46270 */
[----:B------:R-:W-:Y:S02]  /*15b0*/  UIMAD UR12, UR9, UR7, URZ ;  /* 0x00000007090c72a4 */ /* 0x000fe4000f8e023f */
[----:B------:R-:W-:Y:S02]  /*15c0*/  @UP0 UIMAD.WIDE.U32 UR18, UR28, UR16, URZ ;  /* 0x000000101c1202a5 */ /* 0x000fe4000f8e003f */
[----:B------:R-:W-:Y:S02]  /*15d0*/  @UP0 UIMAD UR22, UR28, UR17, URZ ;  /* 0x000000111c1602a4 */ /* 0x000fe4000f8e023f */
[----:B------:R-:W-:Y:S01]  /*15e0*/  @P0 VIADD R5, R5, 0x1 ;  /* 0x0000000105050836 */ /* 0x000fe20000000000 */
[----:B------:R-:W-:Y:S01]  /*15f0*/  UIMAD UR12, UR8, UR21, UR12 ;  /* 0x00000015080c72a4 */ /* 0x000fe2000f8e020c */
[----:B------:R-:W-:Y:S01]  /*1600*/  PLOP3.LUT P0, PT, PT, PT, UP3, 0x80, 0x0 ;  /* 0x000000000000781c */ /* 0x000fe20003f0f038 */
[----:B------:R-:W-:Y:S01]  /*1610*/  UIMAD UR9, UR9, UR6, URZ ;  /* 0x00000006090972a4 */ /* 0x000fe2000f8e023f */
[----:B------:R-:W-:Y:S01]  /*1620*/  IMAD.MOV.U32 R17, RZ, RZ, R5 ;  /* 0x000000ffff117224 */ /* 0x000fe200078e0005 */
[----:B------:R-:W-:-:S02]  /*1630*/  UIMAD.WIDE.U32 UR44, UR8, UR7, URZ ;  /* 0x00000007082c72a5 */ /* 0x000fc4000f8e003f */
[----:B------:R-:W-:Y:S02]  /*1640*/  USEL UR55, UR53, URZ, UP4 ;  /* 0x0000003f35377287 */ /* 0x000fe4000a000000 */
[----:B------:R-:W-:Y:S01]  /*1650*/  @!UP1 UIADD3 UR42, UR39, UR37, URZ ;  /* 0x00000025272a9290 */ /* 0x000fe2000fffe03f */
[----:B------:R-:W-:Y:S01]  /*1660*/  @!P2 IADD3 R17, -R17, RZ, RZ ;  /* 0x000000ff1111a210 */ /* 0x000fe20007ffe1ff */
[----:B------:R-:W-:Y:S01]  /*1670*/  USHF.R.S32.HI UR57, URZ, 0x1f, UR54 ;  /* 0x0000001f3f397899 */ /* 0x000fe20008011436 */
[----:B------:R-:W-:Y:S01]  /*1680*/  @!P3 LOP3.LUT R17, RZ, R11, RZ, 0x33, !PT ;  /* 0x0000000bff11b212 */ /* 0x000fe200078e33ff */
[----:B------:R-:W-:Y:S02]  /*1690*/  USEL UR56, UR36, URZ, UP4 ;  /* 0x0000003f24387287 */ /* 0x000fe4000a000000 */
[----:B------:R-:W-:Y:S02]  /*16a0*/  USHF.R.S32.HI UR51, URZ, 0x6, UR29 ;  /* 0x000000063f337899 */ /* 0x000fe4000801141d */
[----:B------:R-:W-:-:S02]  /*16b0*/  @UP0 UIADD3 UR35, UR19, UR22, URZ ;  /* 0x0000001613230290 */ /* 0x000fc4000fffe03f */
[----:B------:R-:W-:Y:S02]  /*16c0*/  @UP1 UIADD3 UR52, UR23, UR9, URZ ;  /* 0x0000000917341290 */ /* 0x000fe4000fffe03f */
[----:B------:R-:W-:Y:S02]  /*16d0*/  UIADD3 UR53, UR45, UR12, URZ ;  /* 0x0000000c2d357290 */ /* 0x000fe4000fffe03f */
        /* <DEDUP_REMOVED lines=15> */
.L_x_623:
        /* <DEDUP_REMOVED lines=13> */
.L_x_624:
        /* <DEDUP_REMOVED lines=11> */
.L_x_625:
[----:B------:R-:W-:Y:S02]  /*1950*/  ULDC UR6, c[0x0][0x270] ;  /* 0x00009c0000067ab9 */ /* 0x000fe40000000800 */
[----:B------:R-:W-:-:S04]  /*1960*/  UIMAD UR6, UR50, UR6, UR58 ;  /* 0x00000006320672a4 */ /* 0x000fc8000f8e023a */
[----:B------:R-:W-:-:S12]  /*1970*/  UIMAD UR6, UR6, UR61, URZ ;  /* 0x0000003d060672a4 */ /* 0x000fd8000f8e023f */
.L_x_626:
[----:B------:R-:W1:Y:S01]  /*1980*/  LDC.64 R6, c[0x0][0x420] ;  /* 0x00010800ff067b82 */ /* 0x000e620000000a00 */
[----:B------:R-:W-:Y:S01]  /*1990*/  ULDC UR7, c[0x0][0x2dc] ;  /* 0x0000b70000077ab9 */ /* 0x000fe20000000800 */
[----:B------:R-:W-:Y:S01]  /*19a0*/  ULDC UR8, c[0x0][0x270] ;  /* 0x00009c0000087ab9 */ /* 0x000fe20000000800 */
[--C-:B------:R-:W-:Y:S01]  /*19b0*/  SHF.R.S32.HI R237, RZ, 0x1f, R236.reuse ;  /* 0x0000001fffed7819 */ /* 0x100fe200000114ec */
[----:B------:R-:W-:Y:S01]  /*19c0*/  UIADD3 UR6, UR11, UR6, URZ ;  /* 0x000000060b067290 */ /* 0x000fe2000fffe03f */
[----:B------:R-:W-:Y:S01]  /*19d0*/  IADD3 R8, P0, R236, UR18, RZ ;  /* 0x00000012ec087c10 */ /* 0x000fe2000ff1e0ff */
[----:B------:R-:W-:Y:S01]  /*19e0*/  UIMAD UR29, UR7, UR8, URZ ;  /* 0x00000008071d72a4 */ /* 0x000fe2000f8e023f */
[----:B------:R-:W-:Y:S01]  /*19f0*/  LEA.HI R10, R10, R25, RZ, 0x5 ;  /* 0x000000190a0a7211 */ /* 0x000fe200078f28ff */
[----:B------:R-:W-:Y:S01]  /*1a00*/  UIADD3 UR8, -UR10, UR13, UR32 ;  /* 0x0000000d0a087290 */ /* 0x000fe2000fffe120 */
[----:B------:R-:W-:Y:S01]  /*1a10*/  IADD3.X R9, R237, UR42, RZ, P0, !PT ;  /* 0x0000002aed097c10 */ /* 0x000fe200087fe4ff */
[----:B------:R-:W-:Y:S01]  /*1a20*/  ULDC.64 UR36, c[0x0][0x478] ;  /* 0x00011e0000247ab9 */ /* 0x000fe20000000a00 */
[----:B------:R-:W-:Y:S01]  /*1a30*/  ULDC UR12, c[0x0][0x398] ;  /* 0x0000e600000c7ab9 */ /* 0x000fe20000000800 */
[----:B------:R-:W-:Y:S01]  /*1a40*/  UIMAD.WIDE UR36, UR6, 0x4, UR36 ;  /* 0x00000004062478a5 */ /* 0x000fe2000f8e0224 */
[----:B------:R-:W-:Y:S01]  /*1a50*/  IADD3 R16, P0, R4, UR11, RZ ;  /* 0x0000000b04107c10 */ /* 0x000fe2000ff1e0ff */
[----:B------:R-:W-:Y:S01]  /*1a60*/  UIADD3 UR6, UR8, -UR12, URZ ;  /* 0x8000000c08067290 */ /* 0x000fe2000fffe03f */
[----:B------:R-:W-:Y:S01]  /*1a70*/  LOP3.LUT R11, R10, 0xffffffe0, RZ, 0xc0, !PT ;  /* 0xffffffe00a0b7812 */ /* 0x000fe200078ec0ff */
[----:B------:R-:W-:Y:S01]  /*1a80*/  USHF.R.S32.HI UR19, URZ, 0x1f, UR58 ;  /* 0x0000001f3f137899 */ /* 0x000fe2000801143a */
[----:B------:R-:W-:Y:S01]  /*1a90*/  IADD3.X R14, R27, UR43, RZ, P0, !PT ;  /* 0x0000002b1b0e7c10 */ /* 0x000fe200087fe4ff */
[----:B------:R-:W-:Y:S01]  /*1aa0*/  UIADD3 UR9, UR11, UR24, URZ ;  /* 0x000000180b097290 */ /* 0x000fe2000fffe03f */
[----:B------:R-:W-:Y:S01]  /*1ab0*/  IMAD.WIDE.U32 R12, R16, UR26, R236 ;  /* 0x0000001a100c7c25 */ /* 0x000fe2000f8e00ec */
[----:B------:R-:W-:Y:S01]  /*1ac0*/  ULDC.64 UR38, c[0x0][0x258] ;  /* 0x0000960000267ab9 */ /* 0x000fe20000000a00 */
[----:B------:R-:W-:Y:S01]  /*1ad0*/  USHF.L.U32 UR12, UR29, 0x6, URZ ;  /* 0x000000061d0c7899 */ /* 0x000fe2000800063f */
[----:B------:R-:W-:Y:S01]  /*1ae0*/  BSSY B1, `(.L_x_622) ;  /* 0x000098b000017945 */ /* 0x000fe20003800000 */
[----:B------:R-:W-:Y:S01]  /*1af0*/  UIMAD UR28, UR19, UR38, URZ ;  /* 0x00000026131c72a4 */ /* 0x000fe2000f8e023f */
[C---:B-1----:R-:W-:Y:S01]  /*1b00*/  IMAD R5, R6.reuse, UR43, RZ ;  /* 0x0000002b06057c24 */ /* 0x042fe2000f8e02ff */
[----:B------:R-:W-:Y:S01]  /*1b10*/  ULDC.64 UR22, c[0x0][0x428] ;  /* 0x00010a0000167ab9 */ /* 0x000fe20000000a00 */
[----:B------:R-:W-:Y:S01]  /*1b20*/  IMAD.WIDE.U32 R8, R6, UR11, R8 ;  /* 0x0000000b06087c25 */ /* 0x000fe2000f8e0008 */
[----:B------:R-:W-:Y:S01]  /*1b30*/  UIMAD UR28, UR58, UR39, UR28 ;  /* 0x000000273a1c72a4 */ /* 0x000fe2000f8e021c */
[----:B------:R-:W-:Y:S01]  /*1b40*/  IADD3 R12, P0, R12, UR48, RZ ;  /* 0x000000300c0c7c10 */ /* 0x000fe2000ff1e0ff */
[----:B------:R-:W-:Y:S01]  /*1b50*/  UIADD3 UR39, UP2, UP1, UR44, UR12, UR54 ;  /* 0x0000000c2c277290 */ /* 0x000fe2000f95e036 */
[----:B------:R-:W-:Y:S01]  /*1b60*/  IMAD R5, R7, UR11, R5 ;  /* 0x0000000b07057c24 */ /* 0x000fe2000f8e0205 */
[----:B------:R-:W-:Y:S01]  /*1b70*/  USHF.R.S32.HI UR11, URZ, 0x1f, UR6 ;  /* 0x0000001f3f0b7899 */ /* 0x000fe20008011406 */
[----:B------:R-:W-:Y:S01]  /*1b80*/  IMAD.U32 R15, RZ, RZ, UR22 ;  /* 0x00000016ff0f7e24 */ /* 0x000fe2000f8e00ff */
[----:B------:R-:W-:Y:S01]  /*1b90*/  UIMAD UR21, UR19, UR22, URZ ;  /* 0x00000016131572a4 */ /* 0x000fe2000f8e023f */
[----:B------:R-:W-:Y:S01]  /*1ba0*/  IMAD.IADD R9, R9, 0x1, R5 ;  /* 0x0000000109097824 */ /* 0x000fe200078e0205 */
[----:B------:R-:W-:Y:S01]  /*1bb0*/  ULEA.HI UR11, UR11, UR6, URZ, 0x6 ;  /* 0x000000060b0b7291 */ /* 0x000fe2000f8f303f */
[----:B------:R-:W-:Y:S01]  /*1bc0*/  IMAD R5, R14, UR26, RZ ;  /* 0x0000001a0e057c24 */ /* 0x000fe2000f8e02ff */
[----:B------:R-:W-:Y:S01]  /*1bd0*/  USHF.R.S32.HI UR12, URZ, 0x1f, UR12 ;  /* 0x0000001f3f0c7899 */ /* 0x000fe2000801140c */
[----:B------:R-:W-:Y:S01]  /*1be0*/  IMAD.IADD R25, R25, 0x1, -R11 ;  /* 0x0000000119197824 */ /* 0x000fe200078e0a0b */
[----:B------:R-:W-:Y:S01]  /*1bf0*/  USHF.R.S32.HI UR19, URZ, 0x6, UR11 ;  /* 0x000000063f137899 */ /* 0x000fe2000801140b */
[----:B------:R-:W-:Y:S01]  /*1c00*/  IMAD R20, R16, UR27, R5 ;  /* 0x0000001b10147c24 */ /* 0x000fe2000f8e0205 */
[----:B------:R-:W-:Y:S01]  /*1c10*/  SHF.R.S32.HI R5, RZ, 0x5, R10 ;  /* 0x00000005ff057819 */ /* 0x000fe2000001140a */
[----:B------:R-:W-:Y:S01]  /*1c20*/  UIADD3.X UR6, UR53, UR12, UR57, UP2, UP1 ;  /* 0x0000000c35067290 */ /* 0x000fe200097e2439 */
[----:B------:R-:W-:Y:S01]  /*1c30*/  IMAD.WIDE.U32 R8, R15, UR58, R8 ;  /* 0x0000003a0f087c25 */ /* 0x000fe2000f8e0008 */
[----:B------:R-:W-:Y:S01]  /*1c40*/  UISETP.LT.AND UP1, UPT, URZ, UR19, UPT ;  /* 0x000000133f00728c */ /* 0x000fe2000bf21270 */
[----:B------:R-:W-:Y:S01]  /*1c50*/  IADD3.X R13, R13, UR41, R20, P0, !PT ;  /* 0x000000290d0d7c10 */ /* 0x000fe200087fe414 */
[----:B------:R-:W-:Y:S01]  /*1c60*/  UIADD3 UR11, UP3, UP2, UR56, UR39, UR59 ;  /* 0x00000027380b7290 */ /* 0x000fe2000fa7e03b */
[----:B------:R-:W-:Y:S01]  /*1c70*/  IMAD R5, R5, UR29, R25 ;  /* 0x0000001d05057c24 */ /* 0x000fe2000f8e0219 */
[----:B------:R-:W-:Y:S01]  /*1c80*/  USEL UR19, URZ, UR19, !UP1 ;  /* 0x000000133f137287 */ /* 0x000fe2000c800000 */
[----:B------:R-:W-:Y:S01]  /*1c90*/  MOV R10, R8 ;  /* 0x00000008000a7202 */ /* 0x000fe20000000f00 */
[----:B------:R-:W-:Y:S01]  /*1ca0*/  UIADD3.X UR6, UR55, UR6, UR52, UP3, UP2 ;  /* 0x0000000637067290 */ /* 0x000fe20009fe4434 */
[----:B------:R-:W-:Y:S01]  /*1cb0*/  IMAD.U32 R19, RZ, RZ, UR38 ;  /* 0x00000026ff137e24 */ /* 0x000fe2000f8e00ff */
[----:B------:R-:W-:Y:S01]  /*1cc0*/  UISETP.GT.AND UP1, UPT, UR51, UR19, UPT ;  /* 0x000000133300728c */ /* 0x000fe2000bf24270 */
[----:B------:R-:W-:Y:S01]  /*1cd0*/  IADD3 R8, P0, R5, UR11, RZ ;  /* 0x0000000b05087c10 */ /* 0x000fe2000ff1e0ff */
[----:B------:R-:W-:Y:S01]  /*1ce0*/  UIMAD UR21, UR58, UR23, UR21 ;  /* 0x000000173a1572a4 */ /* 0x000fe2000f8e0215 */
[-C--:B------:R-:W-:Y:S01]  /*1cf0*/  IMAD R18, R27, R6.reuse, RZ ;  /* 0x000000061b127224 */ /* 0x080fe200078e02ff */
[----:B------:R-:W-:Y:S01]  /*1d00*/  ULDC.64 UR44, c[0x0][0x400] ;  /* 0x00010000002c7ab9 */ /* 0x000fe20000000a00 */
[----:B------:R-:W-:Y:S01]  /*1d10*/  LEA.HI.X.SX32 R5, R5, UR6, 0x1, P0 ;  /* 0x0000000605057c11 */ /* 0x000fe200080f0eff */
[----:B------:R-:W-:Y:S01]  /*1d20*/  IMAD.WIDE.U32 R12, R19, UR58, R12 ;  /* 0x0000003a130c7c25 */ /* 0x000fe2000f8e000c */
[----:B------:R-:W-:Y:S01]  /*1d30*/  PLOP3.LUT P0, PT, PT, PT, UP1, 0x80, 0x0 ;  /* 0x000000000000781c */ /* 0x000fe20003f0f018 */
[----:B------:R-:W-:Y:S01]  /*1d40*/  ULDC.64 UR24, c[0x0][0x210] ;  /* 0x0000840000187ab9 */ /* 0x000fe20000000a00 */
[----:B------:R-:W-:Y:S01]  /*1d50*/  LEA R228, P2, R8, UR44, 0x2 ;  /* 0x0000002c08e47c11 */ /* 0x000fe2000f8410ff */
[----:B------:R-:W-:Y:S01]  /*1d60*/  VIADD R11, R9, UR21 ;  /* 0x00000015090b7c36 */ /* 0x000fe20008000000 */
[----:B------:R-:W-:Y:S01]  /*1d70*/  ULDC.64 UR22, c[0x0][0x3e0] ;  /* 0x0000f80000167ab9 */ /* 0x000fe20000000a00 */
[C---:B------:R-:W-:Y:S01]  /*1d80*/  IMAD R18, R4.reuse, R7, R18 ;  /* 0x0000000704127224 */ /* 0x040fe200078e0212 */
[----:B------:R-:W-:Y:S01]  /*1d90*/  ULDC.64 UR46, c[0x0][0x2b0] ;  /* 0x0000ac00002e7ab9 */ /* 0x000fe20000000a00 */
[----:B------:R-:W-:Y:S01]  /*1da0*/  IMAD.WIDE.U32 R10, R4, R6, R10 ;  /* 0x00000006040a7225 */ /* 0x000fe200078e000a */
[----:B------:R-:W-:Y:S01]  /*1db0*/  LEA R234, P4, R12, UR24, 0x1 ;  /* 0x000000180cea7c11 */ /* 0x000fe2000f8808ff */
[----:B------:R-:W-:Y:S01]  /*1dc0*/  UIADD3 UR7, UR51, -0x1, URZ ;  /* 0xffffffff33077890 */ /* 0x000fe2000fffe03f */
[----:B------:R-:W-:Y:S01]  /*1dd0*/  LEA.HI.X R229, R8, UR45, R5, 0x2, P2 ;  /* 0x0000002d08e57c11 */ /* 0x000fe200090f1405 */
[----:B------:R-:W-:Y:S01]  /*1de0*/  VIADD R21, R13, UR28 ;  /* 0x0000001c0d157c36 */ /* 0x000fe20008000000 */
[----:B------:R-:W-:Y:S01]  /*1df0*/  LEA R235, P3, R10, UR22, 0x1 ;  /* 0x000000160aeb7c11 */ /* 0x000fe2000f8608ff */
[----:B------:R-:W-:Y:S01]  /*1e00*/  UIMAD.WIDE UR8, UR9, 0x4, UR46 ;  /* 0x00000004090878a5 */ /* 0x000fe2000f8e022e */
[----:B------:R-:W-:Y:S01]  /*1e10*/  IADD3 R18, R11, R18, RZ ;  /* 0x000000120b127210 */ /* 0x000fe20007ffe0ff */
        /* <DEDUP_REMOVED lines=24> */
.L_x_628:
        /* <DEDUP_REMOVED lines=20> */
.L_x_629:
        /* <DEDUP_REMOVED lines=38> */
.L_x_631:
[----:B------:R-:W-:Y:S05]  /*2340*/  BSYNC B0 ;  /* 0x0000000000007941 */ /* 0x000fea0003800000 */
.L_x_630:
        /* <DEDUP_REMOVED lines=21> */
.L_x_633:
[----:B------:R-:W-:Y:S05]  /*24a0*/  BSYNC B0 ;  /* 0x0000000000007941 */ /* 0x000fea0003800000 */
.L_x_632:
        /* <DEDUP_REMOVED lines=34> */
.L_x_635:
[----:B------:R-:W-:Y:S05]  /*26d0*/  BSYNC B0 ;  /* 0x0000000000007941 */ /* 0x000fea0003800000 */
.L_x_634:
        /* <DEDUP_REMOVED lines=23> */
.L_x_627:
        /* <DEDUP_REMOVED lines=53> */
.L_x_638:
[----:B------:R-:W-:Y:S05]  /*2ba0*/  BSYNC B0 ;  /* 0x0000000000007941 */ /* 0x000fea0003800000 */
.L_x_637:
        /* <DEDUP_REMOVED lines=45> */
.L_x_640:
[----:B------:R-:W-:Y:S05]  /*2e80*/  BSYNC B0 ;  /* 0x0000000000007941 */ /* 0x000fea0003800000 */
.L_x_639:
        /* <DEDUP_REMOVED lines=44> */
.L_x_642:
[----:B------:R-:W-:Y:S05]  /*3150*/  BSYNC B0 ;  /* 0x0000000000007941 */ /* 0x000fea0003800000 */
.L_x_641:
        /* <DEDUP_REMOVED lines=47> */
.L_x_644:
[----:B------:R-:W-:Y:S05]  /*3450*/  BSYNC B0 ;  /* 0x0000000000007941 */ /* 0x000fea0003800000 */
.L_x_643:
        /* <DEDUP_REMOVED lines=69> */
.L_x_646:
[----:B------:R-:W-:Y:S05]  /*38b0*/  BSYNC B0 ;  /* 0x0000000000007941 */ /* 0x000fea0003800000 */
.L_x_645:
        /* <DEDUP_REMOVED lines=59> */
.L_x_648:
[----:B------:R-:W-:Y:S05]  /*3c70*/  BSYNC B0 ;  /* 0x0000000000007941 */ /* 0x000fea0003800000 */
.L_x_647:
        /* <DEDUP_REMOVED lines=64> */
.L_x_650:
[----:B------:R-:W-:Y:S05]  /*4080*/  BSYNC B0 ;  /* 0x0000000000007941 */ /* 0x000fea0003800000 */
.L_x_649:
        /* <DEDUP_REMOVED lines=56> */
.L_x_652:
[----:B------:R-:W-:Y:S05]  /*4410*/  BSYNC B0 ;  /* 0x0000000000007941 */ /* 0x000fea0003800000 */
.L_x_651:
[----:B------:R-:W-:Y:S01]  /*4420*/  ULDC.64 UR16, c[0x0][0x3c8] ;  /* 0x0000f20000107ab9 */ /* 0x000fe20000000a00 */
[----:B------:R-:W-:Y:S01]  /*4430*/  USHF.R.S32.HI UR14, URZ, 0x1f, UR58 ;  /* 0x0000001f3f0e7899 */ /* 0x000fe2000801143a */
[----:B-1----:R-:W3:Y:S01]  /*4440*/  LDC.64 R10, c[0x0][0x3b8] ;  /* 0x0000ee00ff0a7b82 */ /* 0x002ee20000000a00 */
[----:B------:R-:W-:Y:S01]  /*4450*/  UISETP.NE.U32.AND UP1, UPT, UR16, URZ, UPT ;  /* 0x0000003f1000728c */ /* 0x000fe2000bf25070 */
[----:B------:R-:W1:Y:S01]  /*4460*/  S2R R8, SR_TID.X ;  /* 0x0000000000087919 */ /* 0x000e620000002100 */
[----:B------:R-:W-:Y:S01]  /*4470*/  IMAD.MOV.U32 R244, RZ, RZ, 0x7f800000 ;  /* 0x7f800000fff47424 */ /* 0x000fe200078e00ff */
[----:B------:R-:W-:Y:S01]  /*4480*/  ULDC UR18, c[0x0][0x270] ;  /* 0x00009c0000127ab9 */ /* 0x000fe20000000800 */
[----:B------:R-:W-:Y:S01]  /*4490*/  UISETP.NE.AND.EX UP1, UPT, UR17, URZ, UPT, UP1 ;  /* 0x0000003f1100728c */ /* 0x000fe2000bf25310 */
[----:B------:R-:W2:Y:S01]  /*44a0*/  S2R R12, SR_TID.X ;  /* 0x00000000000c7919 */ /* 0x000ea20000002100 */
[----:B------:R-:W-:Y:S01]  /*44b0*/  IMAD.MOV.U32 R245, RZ, RZ, 0x7f800000 ;  /* 0x7f800000fff57424 */ /* 0x000fe200078e00ff */
[----:B------:R-:W-:Y:S01]  /*44c0*/  ULDC UR37, c[0x0][0x2dc] ;  /* 0x0000b70000257ab9 */ /* 0x000fe20000000800 */
[----:B------:R-:W0:Y:S02]  /*44d0*/  LDGDEPBAR ;  /* 0x00000000000079af */ /* 0x000e240000000000 */
[----:B------:R-:W-:-:S05]  /*44e0*/  PLOP3.LUT P0, PT, PT, PT, UP1, 0x80, 0x0 ;  /* 0x000000000000781c */ /* 0x000fca0003f0f018 */
[----:B------:R-:W-:Y:S01]  /*44f0*/  @UP1 ULDC.64 UR22, c[0x0][0x3d0] ;  /* 0x0000f40000161ab9 */ /* 0x000fe20000000a00 */
[----:B------:R-:W-:Y:S01]  /*4500*/  @UP1 UMOV UR15, UR14 ;  /* 0x0000000e000f1c82 */ /* 0x000fe20008000000 */
[----:B------:R-:W-:Y:S01]  /*4510*/  @UP1 UIMAD UR6, UR60, UR22, URZ ;  /* 0x000000163c0612a4 */ /* 0x000fe2000f8e023f */
[----:B------:R-:W-:Y:S02]  /*4520*/  @UP1 UMOV UR14, UR58 ;  /* 0x0000003a000e1c82 */ /* 0x000fe40008000000 */
[----:B------:R-:W-:Y:S02]  /*4530*/  @UP1 UIMAD.WIDE.U32 UR14, UR50, UR22, UR14 ;  /* 0x00000016320e12a5 */ /* 0x000fe4000f8e000e */
[----:B------:R-:W-:Y:S01]  /*4540*/  @UP1 UIMAD UR6, UR50, UR23, UR6 ;  /* 0x00000017320612a4 */ /* 0x000fe2000f8e0206 */
[----:B---3--:R-:W3:Y:S01]  /*4550*/  LDG.E.64 R6, desc[UR4][R10.64+0x8] ;  /* 0x000008040a067981 */ /* 0x008ee2000c1e1b00 */
[----:B------:R-:W-:Y:S02]  /*4560*/  @UP1 ULEA UR16, UP0, UR14, UR16, 0x2 ;  /* 0x000000100e101291 */ /* 0x000fe4000f80103f */
[----:B------:R-:W-:Y:S01]  /*4570*/  @UP1 UIADD3 UR6, UR15, UR6, URZ ;  /* 0x000000060f061290 */ /* 0x000fe2000fffe03f */
[----:B------:R-:W-:-:S02]  /*4580*/  CS2R R190, SRZ ;  /* 0x0000000000be7805 */ /* 0x000fc4000001ff00 */
[----:B------:R-:W-:Y:S02]  /*4590*/  CS2R R188, SRZ ;  /* 0x0000000000bc7805 */ /* 0x000fe4000001ff00 */
[----:B------:R-:W-:Y:S01]  /*45a0*/  CS2R R194, SRZ ;  /* 0x0000000000c27805 */ /* 0x000fe2000001ff00 */
[----:B------:R-:W-:Y:S01]  /*45b0*/  @UP1 ULEA.HI.X UR17, UR14, UR17, UR6, 0x2, UP0 ;  /* 0x000000110e111291 */ /* 0x000fe200080f1406 */
[----:B------:R-:W-:Y:S01]  /*45c0*/  IMAD.U32 R4, RZ, RZ, UR16 ;  /* 0x00000010ff047e24 */ /* 0x000fe2000f8e00ff */
[----:B-1----:R-:W-:Y:S01]  /*45d0*/  SHF.R.S32.HI R8, RZ, 0x1f, R8 ;  /* 0x0000001fff087819 */ /* 0x002fe20000011408 */
[----:B------:R-:W-:Y:S01]  /*45e0*/  @UP1 ULDC UR6, c[0x0][0x2e8] ;  /* 0x0000ba0000061ab9 */ /* 0x000fe20000000800 */
[----:B------:R-:W-:Y:S02]  /*45f0*/  CS2R R192, SRZ ;  /* 0x0000000000c07805 */ /* 0x000fe4000001ff00 */
[----:B------:R-:W-:Y:S01]  /*4600*/  CS2R R186, SRZ ;  /* 0x0000000000ba7805 */ /* 0x000fe2000001ff00 */
[----:B------:R-:W-:Y:S01]  /*4610*/  IMAD.U32 R5, RZ, RZ, UR17 ;  /* 0x00000011ff057e24 */ /* 0x000fe2000f8e00ff */
[----:B------:R-:W-:-:S02]  /*4620*/  CS2R R184, SRZ ;  /* 0x0000000000b87805 */ /* 0x000fc4000001ff00 */
[----:B------:R-:W-:Y:S02]  /*4630*/  CS2R R182, SRZ ;  /* 0x0000000000b67805 */ /* 0x000fe4000001ff00 */
[----:B------:R-:W-:Y:S02]  /*4640*/  CS2R R180, SRZ ;  /* 0x0000000000b47805 */ /* 0x000fe4000001ff00 */
[----:B------:R-:W-:Y:S01]  /*4650*/  CS2R R174, SRZ ;  /* 0x0000000000ae7805 */ /* 0x000fe2000001ff00 */
[----:B------:R1:W4:Y:S01]  /*4660*/  @P0 LDG.E R9, desc[UR4][R4.64] ;  /* 0x0000000404090981 */ /* 0x000322000c1e1900 */
[----:B------:R-:W-:Y:S02]  /*4670*/  CS2R R172, SRZ ;  /* 0x0000000000ac7805 */ /* 0x000fe4000001ff00 */
[----:B------:R-:W-:Y:S02]  /*4680*/  CS2R R178, SRZ ;  /* 0x0000000000b27805 */ /* 0x000fe4000001ff00 */
[----:B------:R-:W-:-:S02]  /*4690*/  CS2R R176, SRZ ;  /* 0x0000000000b07805 */ /* 0x000fc4000001ff00 */
[----:B------:R-:W-:Y:S02]  /*46a0*/  CS2R R170, SRZ ;  /* 0x0000000000aa7805 */ /* 0x000fe4000001ff00 */
[----:B------:R-:W-:Y:S02]  /*46b0*/  CS2R R168, SRZ ;  /* 0x0000000000a87805 */ /* 0x000fe4000001ff00 */
[----:B------:R-:W-:Y:S01]  /*46c0*/  CS2R R166, SRZ ;  /* 0x0000000000a67805 */ /* 0x000fe2000001ff00 */
[----:B------:R-:W4:Y:S01]  /*46d0*/  LDG.E.64 R10, desc[UR4][R10.64] ;  /* 0x000000040a0a7981 */ /* 0x000f22000c1e1b00 */
[----:B--2---:R-:W-:Y:S02]  /*46e0*/  LEA.HI R8, R8, R12, RZ, 0x7 ;  /* 0x0000000c08087211 */ /* 0x004fe400078f38ff */
        /* <DEDUP_REMOVED lines=16> */
[----:B-1----:R-:W-:Y:S01]  /*47f0*/  IMAD.MOV.U32 R4, RZ, RZ, 0x4 ;  /* 0x00000004ff047424 */ /* 0x002fe200078e00ff */
[----:B------:R-:W-:Y:S02]  /*4800*/  CS2R R132, SRZ ;  /* 0x0000000000847805 */ /* 0x000fe4000001ff00 */
[----:B------:R-:W-:Y:S02]  /*4810*/  CS2R R78, SRZ ;  /* 0x00000000004e7805 */ /* 0x000fe4000001ff00 */
[----:B------:R-:W-:Y:S01]  /*4820*/  CS2R R76, SRZ ;  /* 0x00000000004c7805 */ /* 0x000fe2000001ff00 */
[----:B------:R-:W-:Y:S01]  /*4830*/  IMAD.WIDE R4, R239, R4, UR8 ;  /* 0x00000008ef047e25 */ /* 0x000fe2000f8e0204 */
        /* <DEDUP_REMOVED lines=30> */
[----:B------:R-:W-:Y:S01]  /*4a20*/  CS2R R20, SRZ ;  /* 0x0000000000147805 */ /* 0x000fe2000001ff00 */
[----:B------:R-:W-:Y:S01]  /*4a30*/  ULDC UR23, c[0x0][0x2d0] ;  /* 0x0000b40000177ab9 */ /* 0x000fe20000000800 */
[----:B------:R-:W-:Y:S01]  /*4a40*/  ULDC.U8 UR17, c[0x0][0x388] ;  /* 0x0000e20000117ab9 */ /* 0x000fe20000000000 */
[----:B-1----:R-:W1:Y:S01]  /*4a50*/  S2R R5, SR_TID.X ;  /* 0x0000000000057919 */ /* 0x002e620000002100 */
[----:B------:R-:W4:Y:S01]  /*4a60*/  @P0 MUFU.RCP R4, UR6 ;  /* 0x0000000600040d08 */ /* 0x000f220008001000 */
[----:B------:R-:W-:Y:S01]  /*4a70*/  SHF.R.S32.HI R8, RZ, 0x7, R8 ;  /* 0x00000007ff087819 */ /* 0x000fe20000011408 */
[----:B------:R-:W-:Y:S01]  /*4a80*/  UIMAD UR6, UR50, UR18, UR58 ;  /* 0x00000012320672a4 */ /* 0x000fe2000f8e023a */
[----:B------:R-:W-:-:S03]  /*4a90*/  ULDC UR16, c[0x0][0x2ec] ;  /* 0x0000bb0000107ab9 */ /* 0x000fc60000000800 */
[----:B------:R-:W-:Y:S01]  /*4aa0*/  IMAD.SHL.U32 R8, R8, 0x20, RZ ;  /* 0x0000002008087824 */ /* 0x000fe200078e00ff */
[----:B------:R-:W-:-:S04]  /*4ab0*/  USHF.L.U32 UR6, UR6, 0x5, URZ ;  /* 0x0000000506067899 */ /* 0x000fc8000800063f */
[----:B------:R-:W-:Y:S01]  /*4ac0*/  USHF.R.S32.HI UR14, URZ, 0x1f, UR6 ;  /* 0x0000001f3f0e7899 */ /* 0x000fe20008011406 */
[----:B-1----:R-:W-:-:S05]  /*4ad0*/  IMAD.SHL.U32 R5, R5, 0x2, RZ ;  /* 0x0000000205057824 */ /* 0x002fca00078e00ff */
[----:B------:R-:W-:Y:S01]  /*4ae0*/  LOP3.LUT R8, R8, 0x6, R5, 0xf8, !PT ;  /* 0x0000000608087812 */ /* 0x000fe200078ef805 */
[----:B------:R-:W-:-:S04]  /*4af0*/  IMAD.U32 R5, RZ, RZ, UR20 ;  /* 0x00000014ff057e24 */ /* 0x000fc8000f8e00ff */
[----:B------:R-:W-:Y:S01]  /*4b00*/  IMAD R238, R5, 0x40, R8 ;  /* 0x0000004005ee7824 */ /* 0x000fe200078e0208 */
[----:B------:R-:W-:-:S03]  /*4b10*/  SHF.R.S32.HI R5, RZ, 0x1f, R25 ;  /* 0x0000001fff057819 */ /* 0x000fc60000011419 */
[C---:B------:R-:W-:Y:S02]  /*4b20*/  VIADD R252, R238.reuse, 0x11 ;  /* 0x00000011eefc7836 */ /* 0x040fe40000000000 */
[C---:B------:R-:W-:Y:S02]  /*4b30*/  VIADD R251, R238.reuse, 0x10 ;  /* 0x00000010eefb7836 */ /* 0x040fe40000000000 */
[C---:B------:R-:W-:Y:S02]  /*4b40*/  VIADD R250, R238.reuse, 0x9 ;  /* 0x00000009eefa7836 */ /* 0x040fe40000000000 */
[----:B------:R-:W-:Y:S01]  /*4b50*/  VIADD R249, R238, 0x8 ;  /* 0x00000008eef97836 */ /* 0x000fe20000000000 */
[----:B---3--:R-:W-:Y:S01]  /*4b60*/  IADD3 R6, P2, P1, R6, UR6, R25 ;  /* 0x0000000606067c10 */ /* 0x008fe2000f95e019 */
[----:B----4-:R-:W-:-:S05]  /*4b70*/  @P0 FMUL.FTZ R4, R9, R4 ;  /* 0x0000000409040220 */ /* 0x010fca0000410000 */
[----:B------:R-:W-:Y:S02]  /*4b80*/  @P0 R2UR UR15, R4 ;  /* 0x00000000040f02ca */ /* 0x000fe400000e0000 */
[----:B------:R-:W-:Y:S02]  /*4b90*/  IADD3.X R4, R7, UR14, R5, P2, P1 ;  /* 0x0000000e07047c10 */ /* 0x000fe400097e2405 */
[----:B------:R-:W-:Y:S01]  /*4ba0*/  I2FP.F32.S32 R5, R238 ;  /* 0x000000ee00057245 */ /* 0x000fe20000201400 */
[C---:B------:R-:W-:Y:S02]  /*4bb0*/  VIADD R7, R238.reuse, 0x19 ;  /* 0x00000019ee077836 */ /* 0x040fe40000000000 */
[----:B------:R1:W-:Y:S04]  /*4bc0*/  STL [R1+0x38], R4 ;  /* 0x0000380401007387 */ /* 0x0003e80000100800 */
[----:B------:R2:W-:Y:S04]  /*4bd0*/  STL [R1+0x28], R5 ;  /* 0x0000280501007387 */ /* 0x0005e80000100800 */
[----:B------:R3:W-:Y:S01]  /*4be0*/  STL [R1+0xc], R7 ;  /* 0x00000c0701007387 */ /* 0x0007e20000100800 */
[----:B-1----:R-:W-:-:S02]  /*4bf0*/  VIADD R4, R238, 0x1 ;  /* 0x00000001ee047836 */ /* 0x002fc40000000000 */
[----:B--2---:R-:W-:-:S03]  /*4c00*/  VIADD R5, R238, 0x18 ;  /* 0x00000018ee057836 */ /* 0x004fc60000000000 */
[----:B------:R-:W-:Y:S02]  /*4c10*/  I2FP.F32.S32 R8, R4 ;  /* 0x0000000400087245 */ /* 0x000fe40000201400 */
[----:B------:R-:W-:Y:S01]  /*4c20*/  I2FP.F32.S32 R4, R7 ;  /* 0x0000000700047245 */ /* 0x000fe20000201400 */
[----:B------:R1:W-:Y:S04]  /*4c30*/  STL [R1+0x8], R5 ;  /* 0x0000080501007387 */ /* 0x0003e80000100800 */
[----:B------:R-:W-:Y:S04]  /*4c40*/  STL [R1+0x2c], R8 ;  /* 0x00002c0801007387 */ /* 0x000fe80000100800 */
[----:B------:R2:W-:Y:S01]  /*4c50*/  STL [R1+0x24], R4 ;  /* 0x0000240401007387 */ /* 0x0005e20000100800 */
[----:B---3--:R-:W-:-:S02]  /*4c60*/  I2FP.F32.S32 R7, R249 ;  /* 0x000000f900077245 */ /* 0x008fc40000201400 */
[----:B-1----:R-:W-:Y:S02]  /*4c70*/  I2FP.F32.S32 R5, R5 ;  /* 0x0000000500057245 */ /* 0x002fe40000201400 */
[----:B--2---:R-:W-:-:S03]  /*4c80*/  I2FP.F32.S32 R4, R252 ;  /* 0x000000fc00047245 */ /* 0x004fc60000201400 */
[----:B------:R1:W-:Y:S04]  /*4c90*/  STL [R1+0x20], R5 ;  /* 0x0000200501007387 */ /* 0x0003e80000100800 */
[----:B------:R2:W-:Y:S01]  /*4ca0*/  STL [R1+0x1c], R4 ;  /* 0x00001c0401007387 */ /* 0x0005e20000100800 */
[----:B-1----:R-:W-:Y:S02]  /*4cb0*/  I2FP.F32.S32 R5, R251 ;  /* 0x000000fb00057245 */ /* 0x002fe40000201400 */
[----:B--2---:R-:W-:-:S03]  /*4cc0*/  I2FP.F32.S32 R4, R250 ;  /* 0x000000fa00047245 */ /* 0x004fc60000201400 */
[----:B------:R-:W-:Y:S04]  /*4cd0*/  STL [R1+0x18], R5 ;  /* 0x0000180501007387 */ /* 0x000fe80000100800 */
[----:B------:R1:W-:Y:S04]  /*4ce0*/  STL [R1+0x14], R4 ;  /* 0x0000140401007387 */ /* 0x0003e80000100800 */
[----:B------:R2:W-:Y:S01]  /*4cf0*/  STL [R1+0x10], R7 ;  /* 0x0000100701007387 */ /* 0x0005e20000100800 */
[----:B------:R-:W-:Y:S02]  /*4d00*/  R2UR UR21, R11 ;  /* 0x000000000b1572ca */ /* 0x000fe400000e0000 */
[----:B------:R-:W-:Y:S01]  /*4d10*/  R2UR UR22, R10 ;  /* 0x000000000a1672ca */ /* 0x000fe200000e0000 */
[----:B-1----:R-:W-:-:S05]  /*4d20*/  IMAD.WIDE.U32 R4, R6, -0x2daee0ad, RZ ;  /* 0xd2511f5306047825 */ /* 0x002fca00078e00ff */
[----:B------:R2:W-:Y:S01]  /*4d30*/  STL.64 [R1], R4 ;  /* 0x0000000401007387 */ /* 0x0005e20000100a00 */
[----:B------:R-:W-:Y:S01]  /*4d40*/  CS2R R24, SRZ ;  /* 0x0000000000187805 */ /* 0x000fe2000001ff00 */
[----:B------:R-:W-:-:S03]  /*4d50*/  UMOV UR6, URZ ;  /* 0x0000003f00067c82 */ /* 0x000fc60008000000 */
[----:B------:R-:W-:Y:S02]  /*4d60*/  UIADD3 UR36, UR21, 0x646e171e, URZ ;  /* 0x646e171e15247890 */ /* 0x000fe4000fffe03f */
[----:B------:R-:W-:Y:S02]  /*4d70*/  UIADD3 UR35, UR22, -0x4ab325aa, URZ ;  /* 0xb54cda5616237890 */ /* 0x000fe4000fffe03f */
[----:B------:R-:W-:Y:S02]  /*4d80*/  UIADD3 UR33, UR21, -0x56f99767, URZ ;  /* 0xa906689915217890 */ /* 0x000fe4000fffe03f */
[----:B------:R-:W-:Y:S02]  /*4d90*/  UIADD3 UR32, UR22, 0x1715609d, URZ ;  /* 0x1715609d16207890 */ /* 0x000fe4000fffe03f */
[----:B------:R-:W-:Y:S02]  /*4da0*/  UIADD3 UR31, UR21, -0x126145ec, URZ ;  /* 0xed9eba14151f7890 */ /* 0x000fe4000fffe03f */
[----:B------:R-:W-:-:S02]  /*4db0*/  UIADD3 UR30, UR22, 0x78dde6e4, URZ ;  /* 0x78dde6e4161e7890 */ /* 0x000fc4000fffe03f */
[----:B------:R-:W-:Y:S02]  /*4dc0*/  UIADD3 UR29, UR21, 0x32370b8f, URZ ;  /* 0x32370b8f151d7890 */ /* 0x000fe4000fffe03f */
[----:B------:R-:W-:Y:S02]  /*4dd0*/  UIADD3 UR28, UR22, -0x255992d5, URZ ;  /* 0xdaa66d2b161c7890 */ /* 0x000fe4000fffe03f */
[----:B------:R-:W-:Y:S02]  /*4de0*/  UIADD3 UR27, UR21, 0x76cf5d0a, URZ ;  /* 0x76cf5d0a151b7890 */ /* 0x000fe4000fffe03f */
[----:B------:R-:W-:Y:S02]  /*4df0*/  UIADD3 UR26, UR22, 0x3c6ef372, URZ ;  /* 0x3c6ef372161a7890 */ /* 0x000fe4000fffe03f */
[----:B------:R-:W-:Y:S02]  /*4e00*/  UIADD3 UR25, UR21, -0x4498517b, URZ ;  /* 0xbb67ae8515197890 */ /* 0x000fe4000fffe03f */
[----:B------:R-:W-:Y:S01]  /*4e10*/  UIADD3 UR24, UR22, -0x61c88647, URZ ;  /* 0x9e3779b916187890 */ /* 0x000fe2000fffe03f */
[----:B------:R-:W-:-:S11]  /*4e20*/  @UP1 UMOV UR6, UR15 ;  /* 0x0000000f00061c82 */ /* 0x000fd60008000000 */
.L_x_655:
[----:B------:R-:W0:Y:S01]  /*4e30*/  LDGDEPBAR ;  /* 0x00000000000079af */ /* 0x000e220000000000 */
[----:B------:R-:W-:Y:S01]  /*4e40*/  USHF.L.U32 UR14, UR20, 0x6, URZ ;  /* 0x00000006140e7899 */ /* 0x000fe2000800063f */
[----:B-----5:R-:W-:Y:S01]  /*4e50*/  FSETP.NEU.FTZ.AND P4, PT, R244, -INF , PT ;  /* 0xff800000f400780b */ /* 0x020fe20003f9d000 */
[----:B------:R-:W-:Y:S01]  /*4e60*/  USHF.L.U32 UR15, UR7, 0x6, URZ ;  /* 0x00000006070f7899 */ /* 0x000fe2000800063f */
[----:B------:R-:W3:Y:S01]  /*4e70*/  LDL.64 R112, [R1] ;  /* 0x0000000001707983 */ /* 0x000ee20000100a00 */
[----:B------:R-:W-:Y:S01]  /*4e80*/  UIADD3 UR18, UR13, 0x40, UR14 ;  /* 0x000000400d127890 */ /* 0x000fe2000fffe00e */
[----:B------:R-:W-:Y:S01]  /*4e90*/  FSETP.NEU.FTZ.AND P0, PT, R245, -INF , PT ;  /* 0xff800000f500780b */ /* 0x000fe20003f1d000 */
[----:B------:R-:W-:Y:S01]  /*4ea0*/  UIADD3 UR14, UR14, 0x40, URZ ;  /* 0x000000400e0e7890 */ /* 0x000fe2000fffe03f */
[----:B-1----:R-:W1:Y:S01]  /*4eb0*/  S2R R116, SR_TID.X ;  /* 0x0000000000747919 */ /* 0x002e620000002100 */
[----:B------:R-:W-:Y:S01]  /*4ec0*/  UIADD3 UR18, UR18, -UR10, URZ ;  /* 0x8000000a12127290 */ /* 0x000fe2000fffe03f */
[----:B------:R-:W4:Y:S03]  /*4ed0*/  S2R R117, SR_TID.X ;  /* 0x0000000000757919 */ /* 0x000f260000002100 */
[----:B------:R-:W-:Y:S01]  /*4ee0*/  UISETP.GE.AND UP0, UPT, UR15, UR18, UPT ;  /* 0x000000120f00728c */ /* 0x000fe2000bf06270 */
[----:B------:R-:W3:Y:S03]  /*4ef0*/  LDL R115, [R1+0x3c] ;  /* 0x00003c0001737983 */ /* 0x000ee60000100800 */
[----:B------:R-:W-:Y:S01]  /*4f00*/  UISETP.LT.AND UP0, UPT, UR14, UR10, UP0 ;  /* 0x0000000a0e00728c */ /* 0x000fe20008701270 */
[----:B------:R-:W3:Y:S05]  /*4f10*/  LDL R114, [R1+0x38] ;  /* 0x0000380001727983 */ /* 0x000eea0000100800 */
[----:B------:R-:W-:Y:S01]  /*4f20*/  PLOP3.LUT P2, PT, PT, PT, UP0, 0x80, 0x0 ;  /* 0x000000000000781c */ /* 0x000fe20003f4f008 */
[----:B------:R-:W-:Y:S01]  /*4f30*/  UISETP.GT.AND UP0, UPT, UR7, UR19, UPT ;  /* 0x000000130700728c */ /* 0x000fe2000bf04270 */
[----:B------:R-:W-:Y:S04]  /*4f40*/  DEPBAR.LE SB0, 0x0 ;  /* 0x000080000000791a */ /* 0x000fe80000000000 */
[----:B------:R-:W-:Y:S01]  /*4f50*/  BAR.SYNC.DEFER_BLOCKING 0x0 ;  /* 0x0000000000007b1d */ /* 0x000fe20000010000 */
[----:B-1----:R-:W-:Y:S04]  /*4f60*/  SHF.R.S32.HI R116, RZ, 0x1f, R116 ;  /* 0x0000001fff747819 */ /* 0x002fe80000011474 */
[----:B----4-:R-:W-:Y:S04]  /*4f70*/  LEA.HI R116, R116, R117, RZ, 0x7 ;  /* 0x0000007574747211 */ /* 0x010fe800078f38ff */
[----:B------:R-:W-:Y:S01]  /*4f80*/  SHF.R.S32.HI R116, RZ, 0x7, R116 ;  /* 0x00000007ff747819 */ /* 0x000fe20000011474 */
[----:B------:R-:W-:Y:S04]  /*4f90*/  LDSM.16.M88.4 R16, [R218] ;  /* 0x00000000da10783b */ /* 0x000fe80000000200 */
[----:B------:R-:W2:Y:S04]  /*4fa0*/  LDSM.16.M88.4 R8, [R2+0x10000] ;  /* 0x010000000208783b */ /* 0x000ea80000000200 */
[----:B------:R-:W1:Y:S04]  /*4fb0*/  LDSM.16.M88.4 R84, [R2+0x10800] ;  /* 0x010800000254783b */ /* 0x000e680000000200 */
[----:B------:R-:W-:Y:S04]  /*4fc0*/  LDSM.16.M88.4 R88, [R220] ;  /* 0x00000000dc58783b */ /* 0x000fe80000000200 */
[----:B------:R-:W4:Y:S04]  /*4fd0*/  LDSM.16.M88.4 R92, [R3+0x10000] ;  /* 0x01000000035c783b */ /* 0x000f280000000200 */
[----:B------:R-:W4:Y:S04]  /*4fe0*/  LDSM.16.M88.4 R96, [R3+0x10800] ;  /* 0x010800000360783b */ /* 0x000f280000000200 */
[----:B------:R-:W-:Y:S04]  /*4ff0*/  LDSM.16.M88.4 R100, [R223] ;  /* 0x00000000df64783b */ /* 0x000fe80000000200 */
[----:B------:R-:W4:Y:S04]  /*5000*/  LDSM.16.M88.4 R104, [R217+0x10000] ;  /* 0x01000000d968783b */ /* 0x000f280000000200 */
[----:B------:R-:W-:Y:S01]  /*5010*/  LDSM.16.M88.4 R108, [R216+0x10000] ;  /* 0x01000000d86c783b */ /* 0x000fe20000000200 */
[C---:B--2---:R-:W-:Y:S06]  /*5020*/  HMMA.16816.F32 R4, R16.reuse, R8, RZ ;  /* 0x000000081004723c */ /* 0x044fec00000018ff */
[C---:B------:R-:W-:Y:S06]  /*5030*/  HMMA.16816.F32 R8, R16.reuse, R10, RZ ;  /* 0x0000000a1008723c */ /* 0x040fec00000018ff */
[C---:B-1----:R-:W-:Y:S06]  /*5040*/  HMMA.16816.F32 R12, R16.reuse, R84, RZ ;  /* 0x00000054100c723c */ /* 0x042fec00000018ff */
[----:B------:R-:W-:Y:S01]  /*5050*/  HMMA.16816.F32 R16, R16, R86, RZ ;  /* 0x000000561010723c */ /* 0x000fe200000018ff */
[----:B------:R-:W1:Y:S05]  /*5060*/  LDSM.16.M88.4 R84, [R217+0x10800] ;  /* 0x01080000d954783b */ /* 0x000e6a0000000200 */
[C---:B----4-:R-:W-:Y:S06]  /*5070*/  HMMA.16816.F32 R4, R88.reuse, R92, R4 ;  /* 0x0000005c5804723c */ /* 0x050fec0000001804 */
[C---:B------:R-:W-:Y:S01]  /*5080*/  HMMA.16816.F32 R8, R88.reuse, R94, R8 ;  /* 0x0000005e5808723c */ /* 0x040fe20000001808 */
[----:B------:R-:W2:Y:S05]  /*5090*/  LDSM.16.M88.4 R92, [R222] ;  /* 0x00000000de5c783b */ /* 0x000eaa0000000200 */
[C---:B------:R-:W-:Y:S06]  /*50a0*/  HMMA.16816.F32 R12, R88.reuse, R96, R12 ;  /* 0x00000060580c723c */ /* 0x040fec000000180c */
[----:B------:R-:W-:Y:S01]  /*50b0*/  HMMA.16816.F32 R16, R88, R98, R16 ;  /* 0x000000625810723c */ /* 0x000fe20000001810 */
[----:B------:R-:W4:Y:S04]  /*50c0*/  LDSM.16.M88.4 R88, [R216+0x10800] ;  /* 0x01080000d858783b */ /* 0x000f280000000200 */
[----:B------:R-:W-:Y:S01]  /*50d0*/  LDSM.16.M88.4 R96, [R218+0x2000] ;  /* 0x00200000da60783b */ /* 0x000fe20000000200 */
[C---:B------:R-:W-:Y:S06]  /*50e0*/  HMMA.16816.F32 R4, R100.reuse, R104, R4 ;  /* 0x000000686404723c */ /* 0x040fec0000001804 */
        /* <DEDUP_REMOVED lines=43> */
[----:B------:R-:W3:Y:S05]  /*53a0*/  LDSM.16.M88.4 R104, [R217+0x14000] ;  /* 0x01400000d968783b */ /* 0x000eea0000000200 */
        /* <DEDUP_REMOVED lines=11> */
[C---:B---3--:R-:W-:Y:S06]  /*5460*/  HMMA.16816.F32 R4, R96.reuse, R104, R4 ;  /* 0x000000686004723c */ /* 0x048fec0000001804 */
        /* <DEDUP_REMOVED lines=25> */
[----:B------:R-:W-:Y:S04]  /*5600*/  IMAD.U32 R89, RZ, RZ, UR20 ;  /* 0x00000014ff597e24 */ /* 0x000fe8000f8e00ff */
[----:B------:R-:W-:Y:S01]  /*5610*/  IMAD R89, R89, 0x2, R116 ;  /* 0x0000000259597824 */ /* 0x000fe200078e0274 */
[C---:B---3--:R-:W-:Y:S01]  /*5620*/  HMMA.16816.F32 R4, R100.reuse, R104, R4 ;  /* 0x000000686404723c */ /* 0x048fe20000001804 */
[----:B------:R-:W-:Y:S04]  /*5630*/  IMAD.U32 R88, RZ, RZ, UR7 ;  /* 0x00000007ff587e24 */ /* 0x000fe8000f8e00ff */
[----:B------:R-:W-:Y:S01]  /*5640*/  LOP3.LUT R90, R89, UR21, RZ, 0x3c, !PT ;  /* 0x00000015595a7c12 */ /* 0x000fe2000f8e3cff */
[C---:B------:R-:W-:Y:S01]  /*5650*/  HMMA.16816.F32 R8, R100.reuse, R106, R8 ;  /* 0x0000006a6408723c */ /* 0x040fe20000001808 */
[----:B------:R-:W3:Y:S04]  /*5660*/  LDL R107, [R1+0x10] ;  /* 0x00001000016b7983 */ /* 0x000ee80000100800 */
[----:B------:R-:W-:Y:S01]  /*5670*/  LOP3.LUT R90, R90, R113, RZ, 0x3c, !PT ;  /* 0x000000715a5a7212 */ /* 0x000fe200078e3cff */
[C---:B-1----:R-:W-:Y:S01]  /*5680*/  HMMA.16816.F32 R12, R100.reuse, R84, R12 ;  /* 0x00000054640c723c */ /* 0x042fe2000000180c */
[----:B------:R-:W4:Y:S04]  /*5690*/  LDL R113, [R1+0x28] ;  /* 0x0000280001717983 */ /* 0x000f280000100800 */
[----:B------:R-:W-:Y:S01]  /*56a0*/  IMAD R88, R88, 0x4, R115 ;  /* 0x0000000458587824 */ /* 0x000fe200078e0273 */
[----:B------:R-:W-:Y:S01]  /*56b0*/  HMMA.16816.F32 R16, R100, R86, R16 ;  /* 0x000000566410723c */ /* 0x000fe20000001810 */
[----:B------:R-:W4:Y:S01]  /*56c0*/  LDL R106, [R1+0x14] ;  /* 0x00001400016a7983 */ /* 0x000f220000100800 */
[----:B------:R-:W-:Y:S03]  /*56d0*/  IMAD.U32 R84, RZ, RZ, UR13 ;  /* 0x0000000dff547e24 */ /* 0x000fe6000f8e00ff */
[----:B------:R-:W-:Y:S01]  /*56e0*/  IMAD.WIDE.U32 R88, R88, -0x326172a9, RZ ;  /* 0xcd9e8d5758587825 */ /* 0x000fe200078e00ff */
[C---:B--2---:R-:W-:Y:S01]  /*56f0*/  HMMA.16816.F32 R4, R92.reuse, R108, R4 ;  /* 0x0000006c5c04723c */ /* 0x044fe20000001804 */
[----:B------:R-:W2:Y:S04]  /*5700*/  LDL R103, [R1+0x18] ;  /* 0x0000180001677983 */ /* 0x000ea80000100800 */
[----:B------:R-:W-:Y:S01]  /*5710*/  LOP3.LUT R98, R89, UR22, R114, 0x96, !PT ;  /* 0x0000001659627c12 */ /* 0x000fe2000f8e9672 */
[C---:B------:R-:W-:Y:S01]  /*5720*/  HMMA.16816.F32 R8, R92.reuse, R110, R8 ;  /* 0x0000006e5c08723c */ /* 0x040fe20000001808 */
[----:B------:R-:W-:Y:S01]  /*5730*/  IMAD.MOV.U32 R114, RZ, RZ, 0x8 ;  /* 0x00000008ff727424 */ /* 0x000fe200078e00ff */
[----:B------:R-:W2:Y:S03]  /*5740*/  LDL R102, [R1+0x1c] ;  /* 0x00001c0001667983 */ /* 0x000ea60000100800 */
[----:B------:R-:W-:Y:S06]  /*5750*/  IMAD.WIDE.U32 R96, R90, -0x326172a9, RZ ;  /* 0xcd9e8d575a607825 */ /* 0x000fec00078e00ff */
[----:B------:R-:W-:Y:S01]  /*5760*/  IMAD.WIDE.U32 R98, R98, -0x2daee0ad, RZ ;  /* 0xd2511f5362627825 */ /* 0x000fe200078e00ff */
[----:B------:R-:W-:Y:S02]  /*5770*/  LOP3.LUT R97, R97, UR24, R88, 0x96, !PT ;  /* 0x0000001861617c12 */ /* 0x000fe4000f8e9658 */
[----:B------:R-:W1:Y:S02]  /*5780*/  LDSM.16.M88.4 R88, [R216+0x16800] ;  /* 0x01680000d858783b */ /* 0x000e640000000200 */
[----:B------:R-:W-:Y:S01]  /*5790*/  LOP3.LUT R104, R99, UR25, R112, 0x96, !PT ;  /* 0x0000001963687c12 */ /* 0x000fe2000f8e9670 */
[----:B------:R-:W-:Y:S01]  /*57a0*/  IMAD.WIDE.U32 R86, R97, -0x2daee0ad, RZ ;  /* 0xd2511f5361567825 */ /* 0x000fe200078e00ff */
[----:B------:R-:W2:Y:S03]  /*57b0*/  LDL R112, [R1+0x2c] ;  /* 0x00002c0001707983 */ /* 0x000ea60000100800 */
[----:B------:R-:W-:Y:S01]  /*57c0*/  IMAD.WIDE.U32 R104, R104, -0x326172a9, RZ ;  /* 0xcd9e8d5768687825 */ /* 0x000fe200078e00ff */
[----:B------:R-:W-:Y:S02]  /*57d0*/  LOP3.LUT R85, R87, UR27, R98, 0x96, !PT ;  /* 0x0000001b57557c12 */ /* 0x000fe4000f8e9662 */
[----:B------:R-:W-:Y:S01]  /*57e0*/  @!P2 IADD3 R87, -R84, 0x1, R239 ;  /* 0x000000015457a810 */ /* 0x000fe20007ffe1ef */
[----:B------:R-:W-:Y:S01]  /*57f0*/  IMAD.U32 R98, RZ, RZ, UR15 ;  /* 0x0000000fff627e24 */ /* 0x000fe2000f8e00ff */
[----:B------:R-:W-:Y:S01]  /*5800*/  LOP3.LUT R96, R105, UR26, R96, 0x96, !PT ;  /* 0x0000001a69607c12 */ /* 0x000fe2000f8e9660 */
[----:B------:R-:W-:Y:S01]  /*5810*/  IMAD.WIDE.U32 R84, R85, -0x326172a9, RZ ;  /* 0xcd9e8d5755547825 */ /* 0x000fe200078e00ff */
[----:B------:R-:W2:Y:S02]  /*5820*/  LDL R105, [R1+0x8] ;  /* 0x0000080001697983 */ /* 0x000ea40000100800 */
[----:B------:R-:W-:Y:S01]  /*5830*/  @!P2 IADD3 R98, R98, UR10, R87 ;  /* 0x0000000a6262ac10 */ /* 0x000fe2000fffe057 */
[----:B------:R-:W-:Y:S01]  /*5840*/  IMAD.WIDE.U32 R96, R96, -0x2daee0ad, RZ ;  /* 0xd2511f5360607825 */ /* 0x000fe200078e00ff */
[----:B------:R-:W-:Y:S02]  /*5850*/  LOP3.LUT R100, R85, UR28, R104, 0x96, !PT ;  /* 0x0000001c55647c12 */ /* 0x000fe4000f8e9668 */
[----:B------:R-:W-:Y:S01]  /*5860*/  @!P2 VIMNMX R87, R98, UR10, PT ;  /* 0x0000000a6257ac48 */ /* 0x000fe2000bfe0100 */
[----:B------:R-:W-:Y:S01]  /*5870*/  @!P2 VIADD R85, R238, 0x1 ;  /* 0x00000001ee55a836 */ /* 0x000fe20000000000 */
[----:B------:R-:W-:Y:S01]  /*5880*/  LOP3.LUT R99, R97, UR29, R86, 0x96, !PT ;  /* 0x0000001d61637c12 */ /* 0x000fe2000f8e9656 */
[----:B------:R-:W-:Y:S01]  /*5890*/  IMAD.WIDE.U32 R100, R100, -0x2daee0ad, RZ ;  /* 0xd2511f5364647825 */ /* 0x000fe200078e00ff */
[----:B------:R-:W-:Y:S01]  /*58a0*/  @!P2 VIADDMNMX R86, R98, R114, UR10, PT ;  /* 0x0000000a6256ae46 */ /* 0x000fe2000b800172 */
[----:B------:R-:W2:Y:S01]  /*58b0*/  LDL R104, [R1+0xc] ;  /* 0x00000c0001687983 */ /* 0x000ea20000100800 */
[-C--:B------:R-:W-:Y:S01]  /*58c0*/  @!P2 ISETP.GE.AND P3, PT, R85, R87.reuse, PT ;  /* 0x000000575500a20c */ /* 0x080fe20003f66270 */
[----:B------:R-:W-:Y:S01]  /*58d0*/  IMAD.WIDE.U32 R98, R99, -0x326172a9, RZ ;  /* 0xcd9e8d5763627825 */ /* 0x000fe200078e00ff */
[-C--:B------:R-:W-:Y:S03]  /*58e0*/  @!P2 ISETP.GE.AND P1, PT, R85, R86.reuse, PT ;  /* 0x000000565500a20c */ /* 0x080fe60003f26270 */
[----:B------:R-:W-:Y:S01]  /*58f0*/  FMUL.FTZ R85, R244, 1.4426950216293334961 ;  /* 0x3fb8aa3bf4557820 */ /* 0x000fe20000410000 */
[-C--:B------:R-:W-:Y:S02]  /*5900*/  @!P2 ISETP.GE.AND P6, PT, R238, R87.reuse, PT ;  /* 0x00000057ee00a20c */ /* 0x080fe40003fc6270 */
[----:B------:R-:W-:Y:S01]  /*5910*/  LOP3.LUT R97, R99, UR30, R84, 0x96, !PT ;  /* 0x0000001e63617c12 */ /* 0x000fe2000f8e9654 */
[----:B------:R-:W-:Y:S01]  /*5920*/  FMUL.FTZ R84, R245, 1.4426950216293334961 ;  /* 0x3fb8aa3bf5547820 */ /* 0x000fe20000410000 */
[----:B------:R-:W-:Y:S02]  /*5930*/  FSEL R85, R85, RZ, P4 ;  /* 0x000000ff55557208 */ /* 0x000fe40002000000 */
[----:B------:R-:W-:Y:S01]  /*5940*/  LOP3.LUT R99, R101, UR31, R96, 0x96, !PT ;  /* 0x0000001f65637c12 */ /* 0x000fe2000f8e9660 */
[----:B------:R-:W-:Y:S01]  /*5950*/  IMAD.WIDE.U32 R96, R97, -0x2daee0ad, RZ ;  /* 0xd2511f5361607825 */ /* 0x000fe200078e00ff */
[----:B------:R-:W-:Y:S01]  /*5960*/  FSEL R84, R84, RZ, P0 ;  /* 0x000000ff54547208 */ /* 0x000fe20000000000 */
[C---:B-1----:R-:W-:Y:S03]  /*5970*/  HMMA.16816.F32 R12, R92.reuse, R88, R12 ;  /* 0x000000585c0c723c */ /* 0x042fe6000000180c */
[-C--:B------:R-:W-:Y:S02]  /*5980*/  @!P2 ISETP.GE.AND P0, PT, R238, R86.reuse, PT ;  /* 0x00000056ee00a20c */ /* 0x080fe40003f06270 */
[-C--:B------:R-:W-:Y:S01]  /*5990*/  @!P2 ISETP.GE.AND P4, PT, R249, R87.reuse, PT ;  /* 0x00000057f900a20c */ /* 0x080fe20003f86270 */
[----:B------:R-:W-:Y:S03]  /*59a0*/  HMMA.16816.F32 R16, R92, R90, R16 ;  /* 0x0000005a5c10723c */ /* 0x000fe60000001810 */
[-C--:B------:R-:W-:Y:S02]  /*59b0*/  @!P2 ISETP.GE.AND P5, PT, R250, R87.reuse, PT ;  /* 0x00000057fa00a20c */ /* 0x080fe40003fa6270 */
[----:B------:R-:W-:Y:S01]  /*59c0*/  IMAD.WIDE.U32 R88, R99, -0x326172a9, RZ ;  /* 0xcd9e8d5763587825 */ /* 0x000fe200078e00ff */
[----:B------:R-:W-:Y:S01]  /*59d0*/  LOP3.LUT R100, R97, UR33, R100, 0x96, !PT ;  /* 0x0000002161647c12 */ /* 0x000fe2000f8e9664 */
[----:B------:R-:W2:Y:S04]  /*59e0*/  LDL R99, [R1+0x20] ;  /* 0x0000200001637983 */ /* 0x000ea80000100800 */
[C---:B---3--:R-:W-:Y:S01]  /*59f0*/  FFMA.FTZ R8, R107.reuse, UR6, R8 ;  /* 0x000000066b087c23 */ /* 0x048fe20008010008 */
[----:B------:R-:W-:Y:S04]  /*5a00*/  FFMA.FTZ R10, R107, UR6, R10 ;  /* 0x000000066b0a7c23 */ /* 0x000fe8000801000a */
[----:B------:R-:W-:Y:S01]  /*5a10*/  @!P2 FSEL R8, R8, -INF , !P4 ;  /* 0xff8000000808a808 */ /* 0x000fe20006000000 */
[C---:B----4-:R-:W-:Y:S01]  /*5a20*/  FFMA.FTZ R4, R113.reuse, UR6, R4 ;  /* 0x0000000671047c23 */ /* 0x050fe20008010004 */
[----:B------:R-:W-:Y:S01]  /*5a30*/  FFMA.FTZ R6, R113, UR6, R6 ;  /* 0x0000000671067c23 */ /* 0x000fe20008010006 */
[-C--:B------:R-:W-:Y:S02]  /*5a40*/  @!P2 ISETP.GE.AND P4, PT, R249, R86.reuse, PT ;  /* 0x00000056f900a20c */ /* 0x080fe40003f86270 */
[----:B------:R-:W-:Y:S01]  /*5a50*/  FFMA.FTZ R8, R8, UR16, -R85 ;  /* 0x0000001008087c23 */ /* 0x000fe20008010855 */
[----:B------:R-:W-:Y:S01]  /*5a60*/  @!P2 FSEL R4, R4, -INF , !P6 ;  /* 0xff8000000404a808 */ /* 0x000fe20007000000 */
[----:B------:R-:W-:Y:S01]  /*5a70*/  FFMA.FTZ R9, R106, UR6, R9 ;  /* 0x000000066a097c23 */ /* 0x000fe20008010009 */
[----:B------:R-:W-:Y:S01]  /*5a80*/  @!P2 FSEL R6, R6, -INF , !P0 ;  /* 0xff8000000606a808 */ /* 0x000fe20004000000 */
[----:B------:R-:W-:Y:S01]  /*5a90*/  MUFU.EX2 R124, R8 ;  /* 0x00000008007c7308 */ /* 0x000fe20000000800 */
[----:B------:R-:W-:Y:S01]  /*5aa0*/  @!P2 FSEL R10, R10, -INF , !P4 ;  /* 0xff8000000a0aa808 */ /* 0x000fe20006000000 */
[----:B------:R-:W-:Y:S01]  /*5ab0*/  FFMA.FTZ R4, R4, UR16, -R85 ;  /* 0x0000001004047c23 */ /* 0x000fe20008010855 */
[----:B------:R-:W-:Y:S01]  /*5ac0*/  @!P2 FSEL R9, R9, -INF , !P5 ;  /* 0xff8000000909a808 */ /* 0x000fe20006800000 */
[--C-:B------:R-:W-:Y:S01]  /*5ad0*/  FFMA.FTZ R6, R6, UR16, -R84.reuse ;  /* 0x0000001006067c23 */ /* 0x100fe20008010854 */
[----:B------:R-:W-:Y:S01]  /*5ae0*/  FFMA.FTZ R11, R106, UR6, R11 ;  /* 0x000000066a0b7c23 */ /* 0x000fe2000801000b */
[----:B------:R-:W-:Y:S01]  /*5af0*/  FFMA.FTZ R10, R10, UR16, -R84 ;  /* 0x000000100a0a7c23 */ /* 0x000fe20008010854 */
[----:B--2---:R-:W-:Y:S03]  /*5b00*/  FFMA.FTZ R12, R103, UR6, R12 ;  /* 0x00000006670c7c23 */ /* 0x004fe6000801000c */
[----:B------:R1:W2:Y:S01]  /*5b10*/  MUFU.EX2 R129, R4 ;  /* 0x0000000400817308 */ /* 0x0002a20000000800 */
[----:B------:R-:W-:Y:S01]  /*5b20*/  FFMA.FTZ R9, R9, UR16, -R85 ;  /* 0x0000001009097c23 */ /* 0x000fe20008010855 */
[-C--:B------:R-:W-:Y:S01]  /*5b30*/  @!P2 ISETP.GE.AND P6, PT, R251, R87.reuse, PT ;  /* 0x00000057fb00a20c */ /* 0x080fe20003fc6270 */
[----:B------:R-:W-:Y:S01]  /*5b40*/  FFMA.FTZ R13, R102, UR6, R13 ;  /* 0x00000006660d7c23 */ /* 0x000fe2000801000d */
[-C--:B------:R-:W-:Y:S01]  /*5b50*/  @!P2 ISETP.GE.AND P5, PT, R250, R86.reuse, PT ;  /* 0x00000056fa00a20c */ /* 0x080fe20003fa6270 */
[----:B------:R-:W-:Y:S01]  /*5b60*/  FFMA.FTZ R14, R103, UR6, R14 ;  /* 0x00000006670e7c23 */ /* 0x000fe2000801000e */
[----:B------:R-:W-:Y:S01]  /*5b70*/  @!P2 FSEL R12, R12, -INF , !P6 ;  /* 0xff8000000c0ca808 */ /* 0x000fe20007000000 */
[----:B------:R-:W-:Y:S03]  /*5b80*/  FFMA.FTZ R15, R102, UR6, R15 ;  /* 0x00000006660f7c23 */ /* 0x000fe6000801000f */
[----:B------:R-:W-:Y:S01]  /*5b90*/  MUFU.EX2 R131, R6 ;  /* 0x0000000600837308 */ /* 0x000fe20000000800 */
[----:B------:R-:W-:Y:S02]  /*5ba0*/  @!P2 FSEL R11, R11, -INF , !P5 ;  /* 0xff8000000b0ba808 */ /* 0x000fe40006800000 */
[-C--:B------:R-:W-:Y:S01]  /*5bb0*/  @!P2 ISETP.GE.AND P4, PT, R251, R86.reuse, PT ;  /* 0x00000056fb00a20c */ /* 0x080fe20003f86270 */
[----:B------:R-:W-:Y:S01]  /*5bc0*/  FFMA.FTZ R12, R12, UR16, -R85 ;  /* 0x000000100c0c7c23 */ /* 0x000fe20008010855 */
[-C--:B------:R-:W-:Y:S01]  /*5bd0*/  @!P2 ISETP.GE.AND P5, PT, R252, R86.reuse, PT ;  /* 0x00000056fc00a20c */ /* 0x080fe20003fa6270 */
[----:B------:R-:W-:Y:S01]  /*5be0*/  FFMA.FTZ R11, R11, UR16, -R84 ;  /* 0x000000100b0b7c23 */ /* 0x000fe20008010854 */
[----:B------:R-:W-:Y:S03]  /*5bf0*/  @!P2 FSEL R14, R14, -INF , !P4 ;  /* 0xff8000000e0ea808 */ /* 0x000fe60006000000 */
[----:B------:R-:W-:Y:S01]  /*5c00*/  MUFU.EX2 R125, R9 ;  /* 0x00000009007d7308 */ /* 0x000fe20000000800 */
[----:B-1----:R-:W-:Y:S02]  /*5c10*/  LOP3.LUT R4, R89, UR32, R98, 0x96, !PT ;  /* 0x0000002059047c12 */ /* 0x002fe4000f8e9662 */
[----:B------:R-:W3:Y:S01]  /*5c20*/  LDL R98, [R1+0x24] ;  /* 0x0000240001627983 */ /* 0x000ee20000100800 */
[C---:B------:R-:W-:Y:S01]  /*5c30*/  FFMA.FTZ R7, R112.reuse, UR6, R7 ;  /* 0x0000000670077c23 */ /* 0x040fe20008010007 */
[----:B------:R-:W-:Y:S01]  /*5c40*/  FFMA.FTZ R5, R112, UR6, R5 ;  /* 0x0000000670057c23 */ /* 0x000fe20008010005 */
[----:B------:R-:W-:Y:S01]  /*5c50*/  @!P2 FSEL R15, R15, -INF , !P5 ;  /* 0xff8000000f0fa808 */ /* 0x000fe20006800000 */
[--C-:B------:R-:W-:Y:S03]  /*5c60*/  FFMA.FTZ R14, R14, UR16, -R84.reuse ;  /* 0x000000100e0e7c23 */ /* 0x100fe60008010854 */
[----:B------:R-:W-:Y:S01]  /*5c70*/  MUFU.EX2 R127, R10 ;  /* 0x0000000a007f7308 */ /* 0x000fe20000000800 */
[----:B------:R-:W-:Y:S02]  /*5c80*/  @!P2 FSEL R7, R7, -INF , !P1 ;  /* 0xff8000000707a808 */ /* 0x000fe40004800000 */
[----:B------:R-:W-:Y:S01]  /*5c90*/  @!P2 FSEL R5, R5, -INF , !P3 ;  /* 0xff8000000505a808 */ /* 0x000fe20005800000 */
[--C-:B------:R-:W-:Y:S01]  /*5ca0*/  FFMA.FTZ R15, R15, UR16, -R84.reuse ;  /* 0x000000100f0f7c23 */ /* 0x100fe20008010854 */
[-C--:B------:R-:W-:Y:S01]  /*5cb0*/  @!P2 ISETP.GE.AND P3, PT, R252, R87.reuse, PT ;  /* 0x00000057fc00a20c */ /* 0x080fe20003f66270 */
[----:B------:R-:W-:Y:S01]  /*5cc0*/  FFMA.FTZ R7, R7, UR16, -R84 ;  /* 0x0000001007077c23 */ /* 0x000fe20008010854 */
[-C--:B------:R-:W-:Y:S01]  /*5cd0*/  @!P2 ISETP.GE.AND P0, PT, R105, R87.reuse, PT ;  /* 0x000000576900a20c */ /* 0x080fe20003f06270 */
[--C-:B------:R-:W-:Y:S01]  /*5ce0*/  FFMA.FTZ R5, R5, UR16, -R85.reuse ;  /* 0x0000001005057c23 */ /* 0x100fe20008010855 */
[----:B------:R-:W-:Y:S01]  /*5cf0*/  @!P2 FSEL R13, R13, -INF , !P3 ;  /* 0xff8000000d0da808 */ /* 0x000fe20005800000 */
[----:B------:R1:W-:Y:S01]  /*5d00*/  MUFU.EX2 R130, R7 ;  /* 0x0000000700827308 */ /* 0x0003e20000000800 */
[-C--:B------:R-:W-:Y:S03]  /*5d10*/  @!P2 ISETP.GE.AND P6, PT, R105, R86.reuse, PT ;  /* 0x000000566900a20c */ /* 0x080fe60003fc6270 */
[--C-:B------:R-:W-:Y:S01]  /*5d20*/  FFMA.FTZ R13, R13, UR16, -R85.reuse ;  /* 0x000000100d0d7c23 */ /* 0x100fe20008010855 */
[C---:B------:R-:W-:Y:S05]  /*5d30*/  @!P2 ISETP.GE.AND P1, PT, R104.reuse, R87, PT ;  /* 0x000000576800a20c */ /* 0x040fea0003f26270 */
[----:B------:R4:W-:Y:S01]  /*5d40*/  MUFU.EX2 R128, R5 ;  /* 0x0000000500807308 */ /* 0x0009e20000000800 */
[----:B------:R-:W-:Y:S09]  /*5d50*/  @!P2 ISETP.GE.AND P3, PT, R104, R86, PT ;  /* 0x000000566800a20c */ /* 0x000ff20003f66270 */
[----:B------:R-:W2:Y:S01]  /*5d60*/  MUFU.EX2 R126, R11 ;  /* 0x0000000b007e7308 */ /* 0x000ea20000000800 */
[----:B-1----:R-:W-:Y:S05]  /*5d70*/  IMAD.WIDE.U32 R6, R100, -0x326172a9, RZ ;  /* 0xcd9e8d5764067825 */ /* 0x002fea00078e00ff */
[----:B------:R-:W-:Y:S02]  /*5d80*/  LOP3.LUT R8, R7, UR35, R88, 0x96, !PT ;  /* 0x0000002307087c12 */ /* 0x000fe4000f8e9658 */
[----:B------:R-:W-:Y:S01]  /*5d90*/  LOP3.LUT R88, R6, 0xffff, RZ, 0xc0, !PT ;  /* 0x0000ffff06587812 */ /* 0x000fe200078ec0ff */
[----:B----4-:R-:W-:Y:S01]  /*5da0*/  IMAD.WIDE.U32 R4, R4, -0x2daee0ad, RZ ;  /* 0xd2511f5304047825 */ /* 0x010fe200078e00ff */
[----:B------:R-:W-:Y:S01]  /*5db0*/  LOP3.LUT R87, R6, 0xff, RZ, 0xc0, !PT ;  /* 0x000000ff06577812 */ /* 0x000fe200078ec0ff */
[----:B------:R-:W-:Y:S01]  /*5dc0*/  MUFU.EX2 R121, R12 ;  /* 0x0000000c00797308 */ /* 0x000fe20000000800 */
[----:B------:R-:W-:Y:S02]  /*5dd0*/  SHF.R.U32.HI R86, RZ, 0x18, R6 ;  /* 0x00000018ff567819 */ /* 0x000fe40000011606 */
[--C-:B------:R-:W-:Y:S02]  /*5de0*/  SHF.R.U32.HI R9, RZ, 0x18, R4.reuse ;  /* 0x00000018ff097819 */ /* 0x100fe40000011604 */
[----:B------:R-:W-:Y:S02]  /*5df0*/  SHF.R.U32.HI R89, RZ, 0x10, R4 ;  /* 0x00000010ff597819 */ /* 0x000fe40000011604 */
[C---:B------:R-:W-:Y:S01]  /*5e00*/  LOP3.LUT R10, R4.reuse, 0xffff, RZ, 0xc0, !PT ;  /* 0x0000ffff040a7812 */ /* 0x040fe200078ec0ff */
[C---:B------:R-:W-:Y:S01]  /*5e10*/  FFMA.FTZ R16, R99.reuse, UR6, R16 ;  /* 0x0000000663107c23 */ /* 0x040fe20008010010 */
[----:B------:R-:W-:Y:S01]  /*5e20*/  LOP3.LUT R7, R4, 0xff, RZ, 0xc0, !PT ;  /* 0x000000ff04077812 */ /* 0x000fe200078ec0ff */
[----:B------:R-:W-:Y:S01]  /*5e30*/  FFMA.FTZ R18, R99, UR6, R18 ;  /* 0x0000000663127c23 */ /* 0x000fe20008010012 */
[C---:B------:R-:W-:Y:S01]  /*5e40*/  LOP3.LUT R4, R8.reuse, 0xffff, RZ, 0xc0, !PT ;  /* 0x0000ffff08047812 */ /* 0x040fe200078ec0ff */
[----:B------:R-:W-:Y:S01]  /*5e50*/  MUFU.EX2 R120, R13 ;  /* 0x0000000d00787308 */ /* 0x000fe20000000800 */
[----:B------:R-:W-:Y:S02]  /*5e60*/  SHF.R.U32.HI R90, RZ, 0x10, R6 ;  /* 0x00000010ff5a7819 */ /* 0x000fe40000011606 */
[----:B------:R-:W-:Y:S02]  /*5e70*/  LOP3.LUT R6, R5, UR36, R96, 0x96, !PT ;  /* 0x0000002405067c12 */ /* 0x000fe4000f8e9660 */
[----:B------:R-:W-:Y:S02]  /*5e80*/  LOP3.LUT R5, R8, 0xff, RZ, 0xc0, !PT ;  /* 0x000000ff08057812 */ /* 0x000fe400078ec0ff */
[----:B------:R-:W-:Y:S03]  /*5e90*/  SHF.R.U32.HI R4, RZ, 0x8, R4 ;  /* 0x00000008ff047819 */ /* 0x000fe60000011604 */
[----:B------:R-:W-:Y:S01]  /*5ea0*/  MUFU.EX2 R123, R14 ;  /* 0x0000000e007b7308 */ /* 0x000fe20000000800 */
[----:B------:R-:W-:Y:S02]  /*5eb0*/  @!P2 FSEL R16, R16, -INF , !P0 ;  /* 0xff8000001010a808 */ /* 0x000fe40004000000 */
[----:B------:R-:W-:Y:S02]  /*5ec0*/  ISETP.LE.U32.AND P0, PT, R5, UR17, PT ;  /* 0x0000001105007c0c */ /* 0x000fe4000bf03070 */
[----:B------:R-:W-:Y:S01]  /*5ed0*/  LOP3.LUT R4, R4, 0xffff, RZ, 0xc0, !PT ;  /* 0x0000ffff04047812 */ /* 0x000fe200078ec0ff */
[----:B------:R-:W-:Y:S01]  /*5ee0*/  FFMA.FTZ R16, R16, UR16, -R85 ;  /* 0x0000001010107c23 */ /* 0x000fe20008010855 */
[--C-:B------:R-:W-:Y:S03]  /*5ef0*/  SHF.R.U32.HI R5, RZ, 0x10, R8.reuse ;  /* 0x00000010ff057819 */ /* 0x100fe60000011608 */
[----:B------:R-:W-:Y:S01]  /*5f00*/  MUFU.EX2 R122, R15 ;  /* 0x0000000f007a7308 */ /* 0x000fe20000000800 */
[----:B------:R-:W-:Y:S02]  /*5f10*/  SHF.R.U32.HI R8, RZ, 0x18, R8 ;  /* 0x00000018ff087819 */ /* 0x000fe40000011608 */
[----:B------:R-:W-:Y:S02]  /*5f20*/  @!P2 FSEL R18, R18, -INF , !P6 ;  /* 0xff8000001212a808 */ /* 0x000fe40007000000 */
[----:B------:R-:W-:Y:S02]  /*5f30*/  ISETP.LE.U32.AND P4, PT, R87, UR17, PT ;  /* 0x0000001157007c0c */ /* 0x000fe4000bf83070 */
[----:B------:R-:W-:Y:S01]  /*5f40*/  ISETP.LE.U32.AND P5, PT, R86, UR17, PT ;  /* 0x0000001156007c0c */ /* 0x000fe2000bfa3070 */
[----:B--2---:R-:W-:Y:S01]  /*5f50*/  @!P0 FADD.FTZ R129, -R129, -RZ ;  /* 0x800000ff81818221 */ /* 0x004fe20000010100 */
[--C-:B------:R-:W-:Y:S01]  /*5f60*/  FFMA.FTZ R18, R18, UR16, -R84.reuse ;  /* 0x0000001012127c23 */ /* 0x100fe20008010854 */
[----:B------:R-:W1:Y:S01]  /*5f70*/  MUFU.EX2 R117, R16 ;  /* 0x0000001000757308 */ /* 0x000e620000000800 */
[----:B------:R-:W-:Y:S07]  /*5f80*/  ISETP.LE.U32.AND P0, PT, R9, UR17, PT ;  /* 0x0000001109007c0c */ /* 0x000fee000bf03070 */
[----:B------:R-:W-:Y:S02]  /*5f90*/  @!P4 FADD.FTZ R124, -R124, -RZ ;  /* 0x800000ff7c7cc221 */ /* 0x000fe40000010100 */
[----:B------:R-:W-:Y:S01]  /*5fa0*/  MUFU.EX2 R119, R18 ;  /* 0x0000001200777308 */ /* 0x000fe20000000800 */
[----:B------:R-:W-:Y:S01]  /*5fb0*/  @!P5 FADD.FTZ R126, -R126, -RZ ;  /* 0x800000ff7e7ed221 */ /* 0x000fe20000010100 */
[C---:B---3--:R-:W-:Y:S01]  /*5fc0*/  FFMA.FTZ R17, R98.reuse, UR6, R17 ;  /* 0x0000000662117c23 */ /* 0x048fe20008010011 */
[----:B------:R-:W-:Y:S04]  /*5fd0*/  FFMA.FTZ R19, R98, UR6, R19 ;  /* 0x0000000662137c23 */ /* 0x000fe80008010013 */
[----:B------:R-:W-:Y:S02]  /*5fe0*/  @!P2 FSEL R17, R17, -INF , !P1 ;  /* 0xff8000001111a808 */ /* 0x000fe40004800000 */
[----:B------:R-:W-:Y:S02]  /*5ff0*/  ISETP.LE.U32.AND P1, PT, R4, UR17, PT ;  /* 0x0000001104007c0c */ /* 0x000fe4000bf23070 */
[----:B------:R-:W-:Y:S01]  /*6000*/  LOP3.LUT R4, R5, 0xff, RZ, 0xc0, !PT ;  /* 0x000000ff05047812 */ /* 0x000fe200078ec0ff */
[----:B------:R-:W-:Y:S01]  /*6010*/  FFMA.FTZ R85, R17, UR16, -R85 ;  /* 0x0000001011557c23 */ /* 0x000fe20008010855 */
[----:B------:R-:W-:Y:S02]  /*6020*/  @!P2 FSEL R19, R19, -INF , !P3 ;  /* 0xff8000001313a808 */ /* 0x000fe40005800000 */
[----:B------:R-:W-:Y:S01]  /*6030*/  ISETP.LE.U32.AND P6, PT, R4, UR17, PT ;  /* 0x0000001104007c0c */ /* 0x000fe2000bfc3070 */
[----:B------:R-:W-:Y:S01]  /*6040*/  MUFU.EX2 R116, R85 ;  /* 0x0000005500747308 */ /* 0x000fe20000000800 */
[----:B------:R-:W-:Y:S01]  /*6050*/  ISETP.LE.U32.AND P2, PT, R8, UR17, PT ;  /* 0x0000001108007c0c */ /* 0x000fe2000bf43070 */
[----:B------:R-:W-:Y:S01]  /*6060*/  FFMA.FTZ R84, R19, UR16, -R84 ;  /* 0x0000001013547c23 */ /* 0x000fe20008010854 */
[----:B------:R-:W-:Y:S02]  /*6070*/  SHF.R.U32.HI R4, RZ, 0x8, R88 ;  /* 0x00000008ff047819 */ /* 0x000fe40000011658 */
[----:B------:R-:W-:Y:S01]  /*6080*/  LOP3.LUT R5, R90, 0xff, RZ, 0xc0, !PT ;  /* 0x000000ff5a057812 */ /* 0x000fe200078ec0ff */
[----:B------:R-:W-:Y:S01]  /*6090*/  @!P1 FADD.FTZ R128, -R128, -RZ ;  /* 0x800000ff80809221 */ /* 0x000fe20000010100 */
[----:B------:R-:W-:Y:S03]  /*60a0*/  LOP3.LUT R4, R4, 0xffff, RZ, 0xc0, !PT ;  /* 0x0000ffff04047812 */ /* 0x000fe600078ec0ff */
[----:B------:R-:W2:Y:S01]  /*60b0*/  MUFU.EX2 R118, R84 ;  /* 0x0000005400767308 */ /* 0x000ea20000000800 */
[----:B------:R-:W-:Y:S02]  /*60c0*/  ISETP.LE.U32.AND P3, PT, R7, UR17, PT ;  /* 0x0000001107007c0c */ /* 0x000fe4000bf63070 */
[----:B------:R-:W-:Y:S01]  /*60d0*/  ISETP.LE.U32.AND P1, PT, R4, UR17, PT ;  /* 0x0000001104007c0c */ /* 0x000fe2000bf23070 */
[----:B------:R-:W-:Y:S01]  /*60e0*/  @!P6 FADD.FTZ R131, -R131, -RZ ;  /* 0x800000ff8383e221 */ /* 0x000fe20000010100 */
[----:B------:R-:W-:Y:S01]  /*60f0*/  LOP3.LUT R4, R6, 0xff, RZ, 0xc0, !PT ;  /* 0x000000ff06047812 */ /* 0x000fe200078ec0ff */
[----:B------:R-:W-:Y:S01]  /*6100*/  @!P2 FADD.FTZ R130, -R130, -RZ ;  /* 0x800000ff8282a221 */ /* 0x000fe20000010100 */
[----:B------:R-:W-:Y:S02]  /*6110*/  ISETP.LE.U32.AND P6, PT, R5, UR17, PT ;  /* 0x0000001105007c0c */ /* 0x000fe4000bfc3070 */
[----:B------:R-:W-:Y:S02]  /*6120*/  SHF.R.U32.HI R5, RZ, 0x18, R6 ;  /* 0x00000018ff057819 */ /* 0x000fe40000011606 */
[----:B------:R-:W-:Y:S02]  /*6130*/  ISETP.LE.U32.AND P2, PT, R4, UR17, PT ;  /* 0x0000001104007c0c */ /* 0x000fe4000bf43070 */
[----:B------:R-:W-:Y:S01]  /*6140*/  LOP3.LUT R4, R6, 0xffff, RZ, 0xc0, !PT ;  /* 0x0000ffff06047812 */ /* 0x000fe200078ec0ff */
[----:B-1----:R-:W-:Y:S01]  /*6150*/  @!P3 FADD.FTZ R117, -R117, -RZ ;  /* 0x800000ff7575b221 */ /* 0x002fe20000010100 */
[----:B------:R-:W-:Y:S01]  /*6160*/  ISETP.LE.U32.AND P4, PT, R5, UR17, PT ;  /* 0x0000001105007c0c */ /* 0x000fe2000bf83070 */
[----:B------:R-:W-:Y:S01]  /*6170*/  @!P1 FADD.FTZ R125, -R125, -RZ ;  /* 0x800000ff7d7d9221 */ /* 0x000fe20000010100 */
[----:B------:R-:W-:Y:S01]  /*6180*/  LOP3.LUT R5, R89, 0xff, RZ, 0xc0, !PT ;  /* 0x000000ff59057812 */ /* 0x000fe200078ec0ff */
[----:B--2---:R-:W-:Y:S01]  /*6190*/  @!P0 FADD.FTZ R118, -R118, -RZ ;  /* 0x800000ff76768221 */ /* 0x004fe20000010100 */
[----:B------:R-:W-:Y:S01]  /*61a0*/  SHF.R.U32.HI R4, RZ, 0x8, R4 ;  /* 0x00000008ff047819 */ /* 0x000fe20000011604 */
[----:B------:R-:W-:Y:S01]  /*61b0*/  @!P6 FADD.FTZ R127, -R127, -RZ ;  /* 0x800000ff7f7fe221 */ /* 0x000fe20000010100 */
[----:B------:R-:W-:Y:S02]  /*61c0*/  SHF.R.U32.HI R6, RZ, 0x10, R6 ;  /* 0x00000010ff067819 */ /* 0x000fe40000011606 */
[----:B------:R-:W-:Y:S01]  /*61d0*/  ISETP.LE.U32.AND P1, PT, R5, UR17, PT ;  /* 0x0000001105007c0c */ /* 0x000fe2000bf23070 */
[----:B------:R-:W-:Y:S01]  /*61e0*/  @!P2 FADD.FTZ R121, -R121, -RZ ;  /* 0x800000ff7979a221 */ /* 0x000fe20000010100 */
[----:B------:R-:W-:Y:S02]  /*61f0*/  LOP3.LUT R4, R4, 0xffff, RZ, 0xc0, !PT ;  /* 0x0000ffff04047812 */ /* 0x000fe400078ec0ff */
[----:B------:R-:W-:Y:S01]  /*6200*/  SHF.R.U32.HI R5, RZ, 0x8, R10 ;  /* 0x00000008ff057819 */ /* 0x000fe2000001160a */
[----:B------:R-:W-:Y:S01]  /*6210*/  @!P4 FADD.FTZ R122, -R122, -RZ ;  /* 0x800000ff7a7ac221 */ /* 0x000fe20000010100 */
[----:B------:R-:W-:Y:S02]  /*6220*/  LOP3.LUT R6, R6, 0xff, RZ, 0xc0, !PT ;  /* 0x000000ff06067812 */ /* 0x000fe400078ec0ff */
[----:B------:R-:W-:Y:S02]  /*6230*/  ISETP.LE.U32.AND P6, PT, R4, UR17, PT ;  /* 0x0000001104007c0c */ /* 0x000fe4000bfc3070 */
[----:B------:R-:W-:Y:S02]  /*6240*/  LOP3.LUT R4, R5, 0xffff, RZ, 0xc0, !PT ;  /* 0x0000ffff05047812 */ /* 0x000fe400078ec0ff */
[----:B------:R-:W-:Y:S01]  /*6250*/  ISETP.LE.U32.AND P5, PT, R6, UR17, PT ;  /* 0x0000001106007c0c */ /* 0x000fe2000bfa3070 */
[----:B------:R-:W-:Y:S01]  /*6260*/  @!P1 FADD.FTZ R119, -R119, -RZ ;  /* 0x800000ff77779221 */ /* 0x000fe20000010100 */
[----:B------:R-:W-:Y:S02]  /*6270*/  F2FP.RELU.F16.F32.PACK_AB R6, R128, R129 ;  /* 0x000000818006723e */ /* 0x000fe400000008ff */
[----:B------:R-:W-:Y:S02]  /*6280*/  F2FP.RELU.F16.F32.PACK_AB R5, R130, R131 ;  /* 0x000000838205723e */ /* 0x000fe400000008ff */
[----:B------:R-:W-:Y:S01]  /*6290*/  ISETP.LE.U32.AND P2, PT, R4, UR17, PT ;  /* 0x0000001104007c0c */ /* 0x000fe2000bf43070 */
[----:B------:R1:W-:Y:S01]  /*62a0*/  STS [R240+0x22000], R6 ;  /* 0x02200006f0007388 */ /* 0x0003e20000000800 */
[----:B------:R-:W-:Y:S01]  /*62b0*/  F2FP.RELU.F16.F32.PACK_AB R4, R125, R124 ;  /* 0x0000007c7d04723e */ /* 0x000fe200000008ff */
[----:B------:R-:W-:Y:S01]  /*62c0*/  @!P6 FADD.FTZ R120, -R120, -RZ ;  /* 0x800000ff7878e221 */ /* 0x000fe20000010100 */
[----:B------:R-:W-:Y:S01]  /*62d0*/  F2FP.RELU.F16.F32.PACK_AB R8, R126, R127 ;  /* 0x0000007f7e08723e */ /* 0x000fe200000008ff */
[----:B------:R2:W-:Y:S01]  /*62e0*/  STS [R240+0x22400], R5 ;  /* 0x02240005f0007388 */ /* 0x0005e20000000800 */
[----:B------:R-:W-:Y:S01]  /*62f0*/  FSETP.GE.FTZ.AND P1, PT, R128, RZ, PT ;  /* 0x000000ff8000720b */ /* 0x000fe20003f36000 */
[----:B------:R-:W-:Y:S01]  /*6300*/  @!P5 FADD.FTZ R123, -R123, -RZ ;  /* 0x800000ff7b7bd221 */ /* 0x000fe20000010100 */
[----:B------:R-:W-:Y:S01]  /*6310*/  F2FP.RELU.F16.F32.PACK_AB R7, R120, R121 ;  /* 0x000000797807723e */ /* 0x000fe200000008ff */
[----:B------:R3:W-:Y:S01]  /*6320*/  STS [R243+0x22000], R4 ;  /* 0x02200004f3007388 */ /* 0x0007e20000000800 */
[----:B------:R-:W-:Y:S03]  /*6330*/  FSETP.GE.FTZ.AND P3, PT, R121, RZ, PT ;  /* 0x000000ff7900720b */ /* 0x000fe60003f76000 */
[----:B------:R-:W-:Y:S01]  /*6340*/  @!P2 FADD.FTZ R116, -R116, -RZ ;  /* 0x800000ff7474a221 */ /* 0x000fe20000010100 */
[----:B------:R-:W-:Y:S01]  /*6350*/  STS [R243+0x22400], R8 ;  /* 0x02240008f3007388 */ /* 0x000fe20000000800 */
[----:B------:R-:W-:Y:S03]  /*6360*/  FSETP.GE.FTZ.AND P2, PT, R129, RZ, PT ;  /* 0x000000ff8100720b */ /* 0x000fe60003f56000 */
[----:B------:R-:W-:Y:S01]  /*6370*/  STS [R241+0x22000], R7 ;  /* 0x02200007f1007388 */ /* 0x000fe20000000800 */
[----:B-1----:R-:W-:Y:S02]  /*6380*/  F2FP.RELU.F16.F32.PACK_AB R6, R122, R123 ;  /* 0x0000007b7a06723e */ /* 0x002fe400000008ff */
[----:B--2---:R-:W-:Y:S03]  /*6390*/  F2FP.RELU.F16.F32.PACK_AB R5, R116, R117 ;  /* 0x000000757405723e */ /* 0x004fe600000008ff */
[----:B------:R-:W-:Y:S01]  /*63a0*/  STS [R241+0x22400], R6 ;  /* 0x02240006f1007388 */ /* 0x000fe20000000800 */
[----:B---3--:R-:W-:Y:S03]  /*63b0*/  F2FP.RELU.F16.F32.PACK_AB R4, R118, R119 ;  /* 0x000000777604723e */ /* 0x008fe600000008ff */
[----:B------:R-:W-:Y:S04]  /*63c0*/  STS [R242+0x22000], R5 ;  /* 0x02200005f2007388 */ /* 0x000fe80000000800 */
[----:B------:R-:W-:Y:S04]  /*63d0*/  STS [R242+0x22400], R4 ;  /* 0x02240004f2007388 */ /* 0x000fe80000000800 */
[----:B------:R-:W-:Y:S04]  /*63e0*/  LDSM.16.M88.4 R16, [R218+0x8000] ;  /* 0x00800000da10783b */ /* 0x000fe80000000200 */
[----:B------:R-:W1:Y:S04]  /*63f0*/  LDSM.16.M88.4 R8, [R2+0x18000] ;  /* 0x018000000208783b */ /* 0x000e680000000200 */
[----:B------:R-:W2:Y:S04]  /*6400*/  LDSM.16.M88.4 R84, [R2+0x18800] ;  /* 0x018800000254783b */ /* 0x000ea80000000200 */
[----:B------:R-:W-:Y:S04]  /*6410*/  LDSM.16.M88.4 R88, [R220+0x8000] ;  /* 0x00800000dc58783b */ /* 0x000fe80000000200 */
[----:B------:R-:W3:Y:S04]  /*6420*/  LDSM.16.M88.4 R92, [R3+0x18000] ;  /* 0x01800000035c783b */ /* 0x000ee80000000200 */
[----:B------:R-:W4:Y:S04]  /*6430*/  LDSM.16.M88.4 R96, [R3+0x18800] ;  /* 0x018800000360783b */ /* 0x000f280000000200 */
[----:B------:R-:W-:Y:S04]  /*6440*/  LDSM.16.M88.4 R100, [R223+0x8000] ;  /* 0x00800000df64783b */ /* 0x000fe80000000200 */
[----:B------:R-:W4:Y:S04]  /*6450*/  LDSM.16.M88.4 R104, [R217+0x18000] ;  /* 0x01800000d968783b */ /* 0x000f280000000200 */
        /* <DEDUP_REMOVED lines=11> */
[----:B------:R-:W3:Y:S04]  /*6510*/  LDSM.16.M88.4 R88, [R216+0x18800] ;  /* 0x01880000d858783b */ /* 0x000ee80000000200 */
[----:B------:R-:W-:Y:S01]  /*6520*/  LDSM.16.M88.4 R96, [R218+0xa000] ;  /* 0x00a00000da60783b */ /* 0x000fe20000000200 */
[C---:B------:R-:W-:Y:S06]  /*6530*/  HMMA.16816.F32 R4, R100.reuse, R104, R4 ;  /* 0x000000686404723c */ /* 0x040fec0000001804 */
        /* <DEDUP_REMOVED lines=15> */
[----:B------:R-:W-:Y:S02]  /*6630*/  FSETP.GE.FTZ.AND P0, PT, R124, RZ, PT ;  /* 0x000000ff7c00720b */ /* 0x000fe40003f16000 */
[----:B------:R-:W3:Y:S01]  /*6640*/  LDG.E R113, desc[UR4][R114.64] ;  /* 0x0000000472717981 */ /* 0x000ee2000c1e1900 */
[C---:B----4-:R-:W-:Y:S03]  /*6650*/  HMMA.16816.F32 R4, R96.reuse, R104, R4 ;  /* 0x000000686004723c */ /* 0x050fe60000001804 */
[----:B------:R-:W4:Y:S03]  /*6660*/  LDSM.16.M88.4 R88, [R3+0x1a800] ;  /* 0x01a800000358783b */ /* 0x000f260000000200 */
[C---:B------:R-:W-:Y:S01]  /*6670*/  HMMA.16816.F32 R8, R96.reuse, R106, R8 ;  /* 0x0000006a6008723c */ /* 0x040fe20000001808 */
[----:B------:R-:W-:Y:S04]  /*6680*/  LDSM.16.M88.4 R92, [R223+0xa000] ;  /* 0x00a00000df5c783b */ /* 0x000fe80000000200 */
[----:B------:R-:W4:Y:S01]  /*6690*/  LDSM.16.M88.4 R104, [R217+0x1a000] ;  /* 0x01a00000d968783b */ /* 0x000f220000000200 */
[C---:B-1----:R-:W-:Y:S03]  /*66a0*/  HMMA.16816.F32 R12, R96.reuse, R84, R12 ;  /* 0x00000054600c723c */ /* 0x042fe6000000180c */
[----:B------:R-:W3:Y:S03]  /*66b0*/  LDG.E R112, desc[UR4][R114.64+0x20] ;  /* 0x0000200472707981 */ /* 0x000ee6000c1e1900 */
        /* <DEDUP_REMOVED lines=64> */
[----:B------:R-:W4:Y:S05]  /*6ac0*/  LDSM.16.M88.4 R88, [R216+0x1e800] ;  /* 0x01e80000d858783b */ /* 0x000f2a0000000200 */
[C---:B------:R-:W-:Y:S06]  /*6ad0*/  HMMA.16816.F32 R4, R100.reuse, R104, R4 ;  /* 0x000000686404723c */ /* 0x040fec0000001804 */
[C---:B------:R-:W-:Y:S06]  /*6ae0*/  HMMA.16816.F32 R8, R100.reuse, R106, R8 ;  /* 0x0000006a6408723c */ /* 0x040fec0000001808 */
[C---:B-1----:R-:W-:Y:S06]  /*6af0*/  HMMA.16816.F32 R12, R100.reuse, R84, R12 ;  /* 0x00000054640c723c */ /* 0x042fec000000180c */
        /* <DEDUP_REMOVED lines=10> */
[-C--:B------:R-:W-:Y:S02]  /*6ba0*/  FSEL R5, R5, R113.reuse, P1 ;  /* 0x0000007105057208 */ /* 0x080fe40000800000 */
[----:B------:R-:W-:Y:S01]  /*6bb0*/  FSEL R4, R4, R113, P0 ;  /* 0x0000007104047208 */ /* 0x000fe20000000000 */
[----:B------:R-:W-:Y:S01]  /*6bc0*/  FMUL.FTZ R8, R129, R8 ;  /* 0x0000000881087220 */ /* 0x000fe20000410000 */
[----:B------:R-:W-:Y:S01]  /*6bd0*/  FSETP.GE.FTZ.AND P0, PT, R116, RZ, PT ;  /* 0x000000ff7400720b */ /* 0x000fe20003f16000 */
[----:B------:R-:W-:Y:S01]  /*6be0*/  FMUL.FTZ R5, R128, R5 ;  /* 0x0000000580057220 */ /* 0x000fe20000410000 */
[----:B------:R-:W-:Y:S01]  /*6bf0*/  FSETP.GE.FTZ.AND P1, PT, R125, RZ, PT ;  /* 0x000000ff7d00720b */ /* 0x000fe20003f36000 */
[----:B------:R-:W-:Y:S01]  /*6c00*/  FMUL.FTZ R84, R124, R4 ;  /* 0x000000047c547220 */ /* 0x000fe20000410000 */
[C---:B------:R-:W-:Y:S01]  /*6c10*/  FADD.FTZ R12, -R113.reuse, R12 ;  /* 0x0000000c710c7221 */ /* 0x040fe20000010100 */
[----:B------:R-:W-:Y:S01]  /*6c20*/  FADD.FTZ R13, -R113, R13 ;  /* 0x0000000d710d7221 */ /* 0x000fe20000010100 */
[----:B------:R-:W-:Y:S01]  /*6c30*/  F2FP.F16.F32.PACK_AB R4, R5, R8 ;  /* 0x000000080504723e */ /* 0x000fe200000000ff */
[----:B------:R-:W-:Y:S01]  /*6c40*/  FADD.FTZ R16, -R113, R16 ;  /* 0x0000001071107221 */ /* 0x000fe20000010100 */
[-C--:B------:R-:W-:Y:S01]  /*6c50*/  FSEL R9, R9, R113.reuse, P1 ;  /* 0x0000007109097208 */ /* 0x080fe20000800000 */
[----:B------:R-:W-:Y:S01]  /*6c60*/  FADD.FTZ R6, -R112, R6 ;  /* 0x0000000670067221 */ /* 0x000fe20000010100 */
[----:B------:R-:W-:Y:S01]  /*6c70*/  FSETP.GE.FTZ.AND P2, PT, R120, RZ, PT ;  /* 0x000000ff7800720b */ /* 0x000fe20003f56000 */
[----:B------:R1:W-:Y:S01]  /*6c80*/  STS [R240+0x20000], R4 ;  /* 0x02000004f0007388 */ /* 0x0003e20000000800 */
[----:B------:R-:W-:Y:S01]  /*6c90*/  FSETP.GE.FTZ.AND P1, PT, R117, RZ, PT ;  /* 0x000000ff7500720b */ /* 0x000fe20003f36000 */
[----:B------:R-:W-:Y:S01]  /*6ca0*/  FADD.FTZ R11, -R112, R11 ;  /* 0x0000000b700b7221 */ /* 0x000fe20000010100 */
        /* <DEDUP_REMOVED lines=10> */
[----:B------:R-:W-:Y:S01]  /*6d50*/  FSETP.GE.FTZ.AND P3, PT, R123, RZ, PT ;  /* 0x000000ff7b00720b */ /* 0x000fe20003f76000 */
[----:B------:R-:W-:Y:S01]  /*6d60*/  FMUL.FTZ R9, R125, R9 ;  /* 0x000000097d097220 */ /* 0x000fe20000410000 */
[----:B------:R-:W-:Y:S01]  /*6d70*/  FSEL R6, R6, R112, P1 ;  /* 0x0000007006067208 */ /* 0x000fe20000800000 */
[----:B------:R-:W-:Y:S01]  /*6d80*/  FMUL.FTZ R16, R117, R16 ;  /* 0x0000001075107220 */ /* 0x000fe20000410000 */
[----:B------:R-:W-:Y:S01]  /*6d90*/  FSETP.GE.FTZ.AND P1, PT, R126, RZ, PT ;  /* 0x000000ff7e00720b */ /* 0x000fe20003f36000 */
[----:B------:R-:W-:Y:S01]  /*6da0*/  FMUL.FTZ R113, R116, R113 ;  /* 0x0000007174717220 */ /* 0x000fe20000410000 */
[----:B------:R-:W-:Y:S01]  /*6db0*/  F2FP.F16.F32.PACK_AB R8, R8, R12 ;  /* 0x0000000c0808723e */ /* 0x000fe200000000ff */
[----:B------:R-:W-:Y:S01]  /*6dc0*/  FMUL.FTZ R13, R131, R6 ;  /* 0x00000006830d7220 */ /* 0x000fe20000410000 */
[----:B------:R-:W-:Y:S02]  /*6dd0*/  FSETP.GE.FTZ.AND P2, PT, R122, RZ, PT ;  /* 0x000000ff7a00720b */ /* 0x000fe40003f56000 */
[----:B------:R-:W-:Y:S01]  /*6de0*/  F2FP.F16.F32.PACK_AB R9, R9, R84 ;  /* 0x000000540909723e */ /* 0x000fe200000000ff */
[----:B-1----:R-:W-:Y:S01]  /*6df0*/  FADD.FTZ R4, -R112, R7 ;  /* 0x0000000770047221 */ /* 0x002fe20000010100 */
[----:B------:R-:W-:Y:S02]  /*6e00*/  FSEL R15, R15, R112, P2 ;  /* 0x000000700f0f7208 */ /* 0x000fe40001000000 */
[----:B------:R-:W-:Y:S02]  /*6e10*/  F2FP.F16.F32.PACK_AB R7, R113, R16 ;  /* 0x000000107107723e */ /* 0x000fe400000000ff */
        /* <DEDUP_REMOVED lines=23> */
[----:B------:R-:W-:Y:S03]  /*6f90*/  PLOP3.LUT P0, PT, PT, PT, UP0, 0x80, 0x0 ;  /* 0x000000000000781c */ /* 0x000fe60003f0f008 */
        /* <DEDUP_REMOVED lines=164> */
.L_x_653:
[----:B------:R-:W-:Y:S01]  /*79e0*/  LDSM.16.M88.4 R128, [R224] ;  /* 0x00000000e080783b */ /* 0x000fe20000000200 */
[----:B------:R-:W1:Y:S01]  /*79f0*/  LDC R231, c[0x0][0x270] ;  /* 0x00009c00ffe77b82 */ /* 0x000e620000000800 */
[----:B------:R-:W-:Y:S02]  /*7a00*/  @UP0 UIADD3 UR15, UP1, UR8, -0x100, URZ ;  /* 0xffffff00080f0890 */ /* 0x000fe4000ff3e03f */
[----:B------:R-:W3:Y:S02]  /*7a10*/  LDSM.16.MT88.4 R16, [R0+0x10000] ;  /* 0x010000000010783b */ /* 0x000ee40000004200 */
[----:B------:R-:W-:Y:S02]  /*7a20*/  @UP0 UIADD3.X UR14, UR9, -0x1, URZ, UP1, !UPT ;  /* 0xffffffff090e0890 */ /* 0x000fe40008ffe43f */
[----:B------:R-:W2:Y:S01]  /*7a30*/  LDSM.16.M88.4 R124, [R224+0x1000] ;  /* 0x00100000e07c783b */ /* 0x000ea20000000200 */
[----:B------:R-:W-:Y:S01]  /*7a40*/  @UP0 UMOV UR8, UR15 ;  /* 0x0000000f00080c82 */ /* 0x000fe20008000000 */
[----:B------:R-:W-:Y:S02]  /*7a50*/  @UP0 UIADD3 UR12, UP1, UR12, -0x100, URZ ;  /* 0xffffff000c0c0890 */ /* 0x000fe4000ff3e03f */
[----:B------:R-:W4:Y:S01]  /*7a60*/  LDSM.16.MT88.4 R96, [R0+0x12000] ;  /* 0x012000000060783b */ /* 0x000f220000004200 */
[----:B------:R-:W-:Y:S01]  /*7a70*/  @UP0 UMOV UR9, UR14 ;  /* 0x0000000e00090c82 */ /* 0x000fe20008000000 */
[----:B------:R-:W-:Y:S02]  /*7a80*/  @UP0 UIADD3.X UR11, UR11, -0x1, URZ, UP1, !UPT ;  /* 0xffffffff0b0b0890 */ /* 0x000fe40008ffe43f */
[----:B------:R-:W4:Y:S04]  /*7a90*/  LDSM.16.MT88.4 R112, [R0+0x14000] ;  /* 0x014000000070783b */ /* 0x000f280000004200 */
[----:B------:R-:W4:Y:S04]  /*7aa0*/  LDSM.16.MT88.4 R196, [R0+0x16000] ;  /* 0x0160000000c4783b */ /* 0x000f280000004200 */
[----:B------:R-:W-:Y:S04]  /*7ab0*/  LDSM.16.M88.4 R200, [R227] ;  /* 0x00000000e3c8783b */ /* 0x000fe80000000200 */
[----:B------:R-:W4:Y:S04]  /*7ac0*/  LDSM.16.MT88.4 R204, [R0+0x10800] ;  /* 0x0108000000cc783b */ /* 0x000f280000004200 */
[----:B------:R-:W4:Y:S04]  /*7ad0*/  LDSM.16.M88.4 R208, [R227+0x1000] ;  /* 0x00100000e3d0783b */ /* 0x000f280000000200 */
[----:B------:R-:W-:Y:S01]  /*7ae0*/  LDSM.16.MT88.4 R212, [R0+0x14800] ;  /* 0x0148000000d4783b */ /* 0x000fe20000004200 */
[-C--:B---3--:R-:W-:Y:S03]  /*7af0*/  HMMA.16816.F32 R4, R128, R16.reuse, RZ ;  /* 0x000000108004723c */ /* 0x088fe600000018ff */
[----:B-1----:R-:W-:Y:S03]  /*7b00*/  IMAD R231, R231, UR37, RZ ;  /* 0x00000025e7e77c24 */ /* 0x002fe6000f8e02ff */
[C---:B--2---:R-:W-:Y:S06]  /*7b10*/  HMMA.16816.F32 R8, R124.reuse, R16, RZ ;  /* 0x000000107c08723c */ /* 0x044fec00000018ff */
        /* <DEDUP_REMOVED lines=67> */
[C---:B------:R-:W-:Y:S01]  /*7f50*/  IMAD.U32 R196, R231.reuse, -0x40, RZ ;  /* 0xffffffc0e7c47824 */ /* 0x040fe200078e00ff */
        /* <DEDUP_REMOVED lines=10> */
[----:B------:R2:W5:Y:S01]  /*8000*/  @P0 LDG.E R244, desc[UR4][R212.64] ;  /* 0x00000004d4f40981 */ /* 0x000562000c1e1900 */
        /* <DEDUP_REMOVED lines=8> */
[----:B------:R-:W-:Y:S01]  /*8090*/  IMAD.SHL.U32 R197, R231, 0x10, RZ ;  /* 0x00000010e7c57824 */ /* 0x000fe200078e00ff */
[----:B------:R-:W-:Y:S05]  /*80a0*/  HMMA.16816.F32 R128, R200, R206, R128 ;  /* 0x000000cec880723c */ /* 0x000fea0000001880 */
[-C--:B------:R-:W-:Y:S01]  /*80b0*/  LEA R204, P1, R197, R228.reuse, 0x2 ;  /* 0x000000e4c5cc7211 */ /* 0x080fe200078210ff */
[C---:B------:R-:W-:Y:S02]  /*80c0*/  IMAD R210, R231.reuse, 0x18, RZ ;  /* 0x00000018e7d27824 */ /* 0x040fe400078e02ff */
[----:B------:R-:W-:Y:S03]  /*80d0*/  IMAD.SHL.U32 R209, R231, 0x20, RZ ;  /* 0x00000020e7d17824 */ /* 0x000fe600078e00ff */
[-C--:B------:R-:W-:Y:S01]  /*80e0*/  LEA.HI.X.SX32 R205, R197, R229.reuse, 0x2, P1 ;  /* 0x000000e5c5cd7211 */ /* 0x080fe200008f16ff */
[----:B------:R-:W-:Y:S01]  /*80f0*/  IMAD R211, R231, 0x30, RZ ;  /* 0x00000030e7d37824 */ /* 0x000fe200078e02ff */
[CC--:B------:R-:W-:Y:S03]  /*8100*/  LEA R208, P1, R209.reuse, R228.reuse, 0x2 ;  /* 0x000000e4d1d07211 */ /* 0x0c0fe600078210ff */
[----:B------:R4:W-:Y:S01]  /*8110*/  REDG.E.ADD.F32.FTZ.RN.STRONG.GPU desc[UR4][R204.64], R6 ;  /* 0x00000006cc0079a6 */ /* 0x0009e2000c10f384 */
[CC--:B-1----:R-:W-:Y:S02]  /*8120*/  LEA R4, P2, R210.reuse, R228.reuse, 0x2 ;  /* 0x000000e4d2047211 */ /* 0x0c2fe400078410ff */
[-C--:B------:R-:W-:Y:S02]  /*8130*/  LEA.HI.X.SX32 R209, R209, R229.reuse, 0x2, P1 ;  /* 0x000000e5d1d17211 */ /* 0x080fe400008f16ff */
        /* <DEDUP_REMOVED lines=8> */
[-C--:B-1----:R-:W-:Y:S02]  /*81c0*/  LEA.HI.X.SX32 R7, R211, R229.reuse, 0x2, P2 ;  /* 0x000000e5d3077211 */ /* 0x082fe400010f16ff */
        /* <DEDUP_REMOVED lines=10> */
[C---:B---3--:R-:W-:Y:S04]  /*8270*/  IMAD.IADD R7, R196.reuse, 0x1, R208 ;  /* 0x00000001c4077824 */ /* 0x048fe800078e02d0 */
[----:B------:R1:W-:Y:S01]  /*8280*/  REDG.E.ADD.F32.FTZ.RN.STRONG.GPU desc[UR4][R8.64], R18 ;  /* 0x00000012080079a6 */ /* 0x0003e2000c10f384 */
[C---:B----4-:R-:W-:Y:S01]  /*8290*/  IMAD.IADD R4, R196.reuse, 0x1, R7 ;  /* 0x00000001c4047824 */ /* 0x050fe200078e0207 */
[CC--:B------:R-:W-:Y:S03]  /*82a0*/  LEA R6, P2, R7.reuse, R228.reuse, 0x2 ;  /* 0x000000e407067211 */ /* 0x0c0fe600078410ff */
[----:B------:R-:W-:Y:S01]  /*82b0*/  IMAD.IADD R5, R196, 0x1, R4 ;  /* 0x00000001c4057824 */ /* 0x000fe200078e0204 */
[-C--:B------:R-:W-:Y:S02]  /*82c0*/  LEA.HI.X.SX32 R7, R7, R229.reuse, 0x2, P2 ;  /* 0x000000e507077211 */ /* 0x080fe400010f16ff */
[CC--:B--2---:R-:W-:Y:S03]  /*82d0*/  LEA R16, P1, R4.reuse, R228.reuse, 0x2 ;  /* 0x000000e404107211 */ /* 0x0c4fe600078210ff */
        /* <DEDUP_REMOVED lines=327> */
.L_x_654:
[----:B------:R-:W-:Y:S02]  /*9750*/  UISETP.GT.AND UP0, UPT, UR7, UR19, UPT ;  /* 0x000000130700728c */ /* 0x000fe4000bf04270 */
[----:B------:R-:W-:Y:S04]  /*9760*/  UIADD3 UR7, UR7, -0x1, URZ ;  /* 0xffffffff07077890 */ /* 0x000fe8000fffe03f */
[----:B------:R-:W-:Y:S11]  /*9770*/  PLOP3.LUT P0, PT, PT, PT, UP0, 0x80, 0x0 ;  /* 0x000000000000781c */ /* 0x000ff60003f0f008 */
[----:B------:R-:W-:Y:S02]  /*9780*/  @!UPT UIADD3 URZ, URZ, URZ, URZ ;  /* 0x0000003f3f3ff290 */ /* 0x000fe4000fffe03f */
[----:B------:R-:W-:Y:S05]  /*9790*/  @P0 BRA `(.L_x_655) ;  /* 0xffffffb400a40947 */ /* 0x000fea000383ffff */
[----:B------:R-:W2:Y:S01]  /*97a0*/  LDL R112, [R1+0x30] ;  /* 0x0000300001707983 */ /* 0x000ea20000100800 */
[----:B------:R-:W-:Y:S01]  /*97b0*/  ULDC UR7, c[0x0][0x38c] ;  /* 0x0000e30000077ab9 */ /* 0x000fe20000000800 */
[----:B------:R-:W-:Y:S02]  /*97c0*/  ULDC UR6, c[0x0][0x390] ;  /* 0x0000e40000067ab9 */ /* 0x000fe40000000800 */
[----:B------:R-:W3:Y:S01]  /*97d0*/  LDL R111, [R1+0x34] ;  /* 0x00003400016f7983 */ /* 0x000ee20000100800 */
        /* <DEDUP_REMOVED lines=199> */
[----:B------:R-:W-:Y:S01]  /*a450*/  PLOP3.LUT P0, PT, PT, PT, UP0, 0x80, 0x0 ;  /* 0x000000000000781c */ /* 0x000fe20003f0f008 */
[----:B------:R-:W-:Y:S01]  /*a460*/  @UP0 UMOV UR18, UR8 ;  /* 0x0000000800120c82 */ /* 0x000fe20008000000 */
[----:B--2---:R-:W-:Y:S04]  /*a470*/  STS [R112], R63 ;  /* 0x0000003f70007388 */ /* 0x004fe80000000800 */
[----:B------:R-:W-:Y:S04]  /*a480*/  STS [R112+0x400], R62 ;  /* 0x0004003e70007388 */ /* 0x000fe80000000800 */
[----:B---3--:R-:W-:Y:S04]  /*a490*/  STS [R111], R59 ;  /* 0x0000003b6f007388 */ /* 0x008fe80000000800 */
        /* <DEDUP_REMOVED lines=76> */
.L_x_656:
[----:B------:R-:W-:Y:S01]  /*a960*/  @UP0 UIADD3 UR14, UR34, UR40, URZ ;  /* 0x00000028220e0290 */ /* 0x000fe2000fffe03f */
[----:B------:R-:W-:Y:S01]  /*a970*/  @UP0 ULDC.64 UR8, c[0x0][0x458] ;  /* 0x0001160000080ab9 */ /* 0x000fe20000000a00 */
[----:B------:R-:W-:Y:S02]  /*a980*/  USHF.L.U32 UR11, UR20, 0x6, URZ ;  /* 0x00000006140b7899 */ /* 0x000fe4000800063f */
[----:B------:R-:W-:Y:S02]  /*a990*/  @UP0 UIMAD.WIDE.U32 UR12, UR14, UR8, URZ ;  /* 0x000000080e0c02a5 */ /* 0x000fe4000f8e003f */
[----:B------:R-:W-:-:S04]  /*a9a0*/  @UP0 UIMAD UR14, UR14, UR9, URZ ;  /* 0x000000090e0e02a4 */ /* 0x000fc8000f8e023f */
[----:B------:R-:W-:-:S03]  /*a9b0*/  @UP0 UIADD3 UR17, UR13, UR14, URZ ;  /* 0x0000000e0d110290 */ /* 0x000fc6000fffe03f */
[----:B------:R-:W-:Y:S01]  /*a9c0*/  @UP0 UMOV UR13, UR12 ;  /* 0x0000000c000d0c82 */ /* 0x000fe20008000000 */
[----:B------:R-:W-:Y:S08]  /*a9d0*/  @P0 BRA `(.L_x_657) ;  /* 0x0000000000340947 */ /* 0x000ff00003800000 */
        /* <DEDUP_REMOVED lines=13> */
.L_x_657:
        /* <DEDUP_REMOVED lines=13> */
[----:B------:R-:W-:-:S03]  /*ab80*/  USHF.R.S32.HI UR16, URZ, 0x1f, UR58 ;  /* 0x0000001f3f107899 */ /* 0x000fc6000801143a */
[----:B------:R-:W-:Y:S01]  /*ab90*/  IMAD.U32 R5, RZ, RZ, UR14 ;  /* 0x0000000eff057e24 */ /* 0x000fe2000f8e00ff */
[----:B------:R-:W-:Y:S01]  /*aba0*/  IADD3 R6, P0, R6, UR18, RZ ;  /* 0x0000001206067c10 */ /* 0x000fe2000ff1e0ff */
[----:B------:R-:W-:Y:S01]  /*abb0*/  ULDC.64 UR14, c[0x0][0x468] ;  /* 0x00011a00000e7ab9 */ /* 0x000fe20000000a00 */
[C---:B------:R-:W-:Y:S01]  /*abc0*/  ISETP.GE.AND P5, PT, R4.reuse, UR10, PT ;  /* 0x0000000a04007c0c */ /* 0x040fe2000bfa6270 */
[----:B------:R-:W-:Y:S01]  /*abd0*/  VIADD R10, R4, 0x20 ;  /* 0x00000020040a7836 */ /* 0x000fe20000000000 */
[----:B------:R-:W-:Y:S01]  /*abe0*/  UIMAD UR16, UR16, UR14, URZ ;  /* 0x0000000e101072a4 */ /* 0x000fe2000f8e023f */
[----:B------:R-:W-:Y:S01]  /*abf0*/  IADD3.X R7, R7, UR19, R5, P0, !PT ;  /* 0x0000001307077c10 */ /* 0x000fe200087fe405 */
[----:B------:R-:W-:Y:S01]  /*ac00*/  IMAD.U32 R5, RZ, RZ, UR14 ;  /* 0x0000000eff057e24 */ /* 0x000fe2000f8e00ff */
[----:B------:R1:W2:Y:S01]  /*ac10*/  LDS.128 R44, [R230+0x11000] ;  /* 0x01100000e62c7984 */ /* 0x0002a20000000c00 */
[----:B------:R-:W-:Y:S01]  /*ac20*/  UIMAD UR15, UR58, UR15, UR16 ;  /* 0x0000000f3a0f72a4 */ /* 0x000fe2000f8e0210 */
[----:B------:R-:W-:Y:S01]  /*ac30*/  ISETP.GE.AND P4, PT, R10, UR10, PT ;  /* 0x0000000a0a007c0c */ /* 0x000fe2000bf86270 */
[----:B------:R-:W-:Y:S01]  /*ac40*/  IMAD.WIDE.U32 R10, R5, UR58, R6 ;  /* 0x0000003a050a7c25 */ /* 0x000fe2000f8e0006 */
[----:B------:R1:W3:Y:S01]  /*ac50*/  LDS.128 R40, [R230+0x13000] ;  /* 0x01300000e6287984 */ /* 0x0002e20000000c00 */
[----:B------:R-:W-:-:S02]  /*ac60*/  SHF.R.S32.HI R64, RZ, 0x1f, R4 ;  /* 0x0000001fff407819 */ /* 0x000fc40000011404 */
        /* <DEDUP_REMOVED lines=30> */
.L_x_659:
[----:B------:R-:W-:Y:S05]  /*ae50*/  BSYNC B0 ;  /* 0x0000000000007941 */ /* 0x000fea0003800000 */
.L_x_658:
        /* <DEDUP_REMOVED lines=22> */
.L_x_661:
[----:B------:R-:W-:Y:S05]  /*afc0*/  BSYNC B0 ;  /* 0x0000000000007941 */ /* 0x000fea0003800000 */
.L_x_660:
        /* <DEDUP_REMOVED lines=38> */
.L_x_663:
[----:B------:R-:W-:Y:S05]  /*b230*/  BSYNC B0 ;  /* 0x0000000000007941 */ /* 0x000fea0003800000 */
.L_x_662:
        /* <DEDUP_REMOVED lines=21> */
.L_x_636:
[----:B------:R-:W-:Y:S05]  /*b390*/  BSYNC B1 ;  /* 0x0000000000017941 */ /* 0x000fea0003800000 */
.L_x_622:
[----:B-12---:R-:W2:Y:S04]  /*b3a0*/  LDL R5, [R1+0x44] ;  /* 0x0000440001057983 */ /* 0x006ea80000100800 */
[----:B------:R-:W3:Y:S01]  /*b3b0*/  LDL.LU R4, [R1+0x40] ;  /* 0x0000400001047983 */ /* 0x000ee20000300800 */
[----:B------:R-:W-:Y:S02]  /*b3c0*/  ULDC UR6, c[0x0][0xc] ;  /* 0x0000030000067ab9 */ /* 0x000fe40000000800 */
[----:B------:R-:W-:Y:S01]  /*b3d0*/  UIADD3 UR20, UR6, UR20, URZ ;  /* 0x0000001406147290 */ /* 0x000fe2000fffe03f */
[----:B--2---:R-:W-:Y:S02]  /*b3e0*/  R2UR UR8, R5 ;  /* 0x00000000050872ca */ /* 0x004fe400000e0000 */
[----:B---3--:R-:W-:-:S11]  /*b3f0*/  R2UR UR7, R4 ;  /* 0x00000000040772ca */ /* 0x008fd600000e0000 */
[----:B------:R-:W-:Y:S02]  /*b400*/  UISETP.GE.AND UP0, UPT, UR20, UR8, UPT ;  /* 0x000000081400728c */ /* 0x000fe4000bf06270 */
[----:B------:R-:W-:-:S04]  /*b410*/  UIADD3 UR7, UR7, 0x1, URZ ;  /* 0x0000000107077890 */ /* 0x000fc8000fffe03f */
[----:B------:R-:W-:Y:S02]  /*b420*/  PLOP3.LUT P0, PT, PT, PT, UP0, 0x80, 0x0 ;  /* 0x000000000000781c */ /* 0x000fe40003f0f008 */
[----:B------:R-:W-:-:S05]  /*b430*/  IMAD.U32 R4, RZ, RZ, UR7 ;  /* 0x00000007ff047e24 */ /* 0x000fca000f8e00ff */
[----:B------:R1:W-:Y:S06]  /*b440*/  STL [R1+0x40], R4 ;  /* 0x0000400401007387 */ /* 0x0003ec0000100800 */
[----:B------:R-:W-:Y:S05]  /*b450*/  @P0 BRA `(.L_x_664) ;  /* 0x0000000000040947 */ /* 0x000fea0003800000 */
[----:B------:R-:W-:Y:S05]  /*b460*/  BRA `(.L_x_665) ;  /* 0xffffff5400887947 */ /* 0x000fea000383ffff */
.L_x_664:
[----:B------:R-:W-:Y:S05]  /*b470*/  EXIT ;  /* 0x000000000000794d */ /* 0x000fea0003800000 */
.L_x_666:
        /* <DEDUP_REMOVED lines=16> */
.L_x_1049:


//--------------------- .text._ZN5flash44flash_bwd_dq_dk_dv_loop_seqk_parallel_kernelI23Flash_bwd_kernel_traitsILi256ELi64ELi64ELi8ELi4ELi2ELi2ELb0ELb1EN7cutlass6half_tE19Flash_kernel_traitsILi256ELi64ELi64ELi8ES3_EELb0ELb1ELb0ELb1ELb0ELb0ELb1EEEvNS_16Flash_bwd_paramsE --------------------------
	.section	.text._ZN5flash44flash_bwd_dq_dk_dv_loop_seqk_parallel_kernelI23Flash_bwd_kernel_traitsILi256ELi64ELi64ELi8ELi4ELi2ELi2ELb0ELb1EN7cutlass6half_tE19Flash_kernel_traitsILi256ELi64ELi64ELi8ES3_EELb0ELb1ELb0ELb1ELb0ELb0ELb1EEEvNS_16Flash_bwd_paramsE,"ax",@progbits
	.align	128
        .global         _ZN5flash44flash_bwd_dq_dk_dv_loop_seqk_parallel_kernelI23Flash_bwd_kernel_traitsILi256ELi64ELi64ELi8ELi4ELi2ELi2ELb0ELb1EN7cutlass6half_tE19Flash_kernel_traitsILi256ELi64ELi64ELi8ES3_EELb0ELb1ELb0ELb1ELb0ELb0ELb1EEEvNS_16Flash_bwd_paramsE
        .type           _ZN5flash44flash_bwd_dq_dk_dv_loop_seqk_parallel_kernelI23Flash_bwd_kernel_traitsILi256ELi64ELi64ELi8ELi4ELi2ELi2ELb0ELb1EN7cutlass6half_tE19Flash_kernel_traitsILi256ELi64ELi64ELi8ES3_EELb0ELb1ELb0ELb1ELb0ELb0ELb1EEEvNS_16Flash_bwd_paramsE,@function
        .size           _ZN5flash44flash_bwd_dq_dk_dv_loop_seqk_parallel_kernelI23Flash_bwd_kernel_traitsILi256ELi64ELi64ELi8ELi4ELi2ELi2ELb0ELb1EN7cutlass6half_tE19Flash_kernel_traitsILi256ELi64ELi64ELi8ES3_EELb0ELb1ELb0ELb1ELb0ELb0ELb1EEEvNS_16Flash_bwd_paramsE,(.L_x_1050 - _ZN5flash44flash_bwd_dq_dk_dv_loop_seqk_parallel_kernelI23Flash_bwd_kernel_traitsILi256ELi64ELi64ELi8ELi4ELi2ELi2ELb0ELb1EN7cutlass6half_tE19Flash_kernel_traitsILi256ELi64ELi64ELi8ES3_EELb0ELb1ELb0ELb1ELb0ELb0ELb1EEEvNS_16Flash_bwd_paramsE)
        .other          _ZN5flash44flash_bwd_dq_dk_dv_loop_seqk_parallel_kernelI23Flash_bwd_kernel_traitsILi256ELi64ELi64ELi8ELi4ELi2ELi2ELb0ELb1EN7cutlass6half_tE19Flash_kernel_traitsILi256ELi64ELi64ELi8ES3_EELb0ELb1ELb0ELb1ELb0ELb0ELb1EEEvNS_16Flash_bwd_paramsE,@"STO_CUDA_ENTRY STV_DEFAULT"
_ZN5flash44flash_bwd_dq_dk_dv_loop_seqk_parallel_kernelI23Flash_bwd_kernel_traitsILi256ELi64ELi64ELi8ELi4ELi2ELi2ELb0ELb1EN7cutlass6half_tE19Flash_kernel_traitsILi256ELi64ELi64ELi8ES3_EELb0ELb1ELb0ELb1ELb0ELb0ELb1EEEvNS_16Flash_bwd_paramsE:
.text._ZN5flash44flash_bwd_dq_dk_dv_loop_seqk_parallel_kernelI23Flash_bwd_kernel_traitsILi256ELi64ELi64ELi8ELi4ELi2ELi2ELb0ELb1EN7cutlass6half_tE19Flash_kernel_traitsILi256ELi64ELi64ELi8ES3_EELb0ELb1ELb0ELb1ELb0ELb0ELb1EEEvNS_16Flash_bwd_paramsE:
[----:B------:R-:W-:Y:S08]  /*0000*/  LDC R1, c[0x0][0x28] ;  /* 0x00000a00ff017b82 */ /* 0x000ff00000000800 */
[----:B------:R-:W1:Y:S01]  /*0010*/  S2UR UR19, SR_CTAID.X ;  /* 0x00000000001379c3 */ /* 0x000e620000002500 */
[----:B------:R-:W-:Y:S02]  /*0020*/  ULDC UR4, c[0x0][0x2c8] ;  /* 0x0000b20000047ab9 */ /* 0x000fe40000000800 */
[----:B------:R-:W-:-:S04]  /*0030*/  UIADD3 UR5, UR4, 0x3f, URZ ;  /* 0x0000003f04057890 */ /* 0x000fc8000fffe03f */
[----:B------:R-:W-:-:S04]  /*0040*/  USHF.R.S32.HI UR4, URZ, 0x1f, UR5 ;  /* 0x0000001f3f047899 */ /* 0x000fc80008011405 */
[----:B------:R-:W-:-:S04]  /*0050*/  ULEA.HI UR4, UR4, UR5, URZ, 0x6 ;  /* 0x0000000504047291 */ /* 0x000fc8000f8f303f */
[----:B------:R-:W-:-:S04]  /*0060*/  USHF.R.S32.HI UR61, URZ, 0x6, UR4 ;  /* 0x000000063f3d7899 */ /* 0x000fc80008011404 */
        /* <DEDUP_REMOVED lines=162> */
.L_x_711:
        /* <DEDUP_REMOVED lines=59> */
[----:B----4-:R-:W-:Y:S01]  /*0e40*/  @P1 R2UR UR20, R10 ;  /* 0x000000000a1412ca */ /* 0x010fe200000e0000 */
[----:B-1----:R-:W-:Y:S01]  /*0e50*/  USHF.L.U32 UR12, UR15, 0x6, URZ ;  /* 0x000000060f0c7899 */ /* 0x002fe2000800063f */
        /* <DEDUP_REMOVED lines=12> */
.L_x_667:
        /* <DEDUP_REMOVED lines=53> */
[----:B------:R-:W-:Y:S02]  /*1270*/  USEL UR46, UR24, UR14, !UP1 ;  /* 0x0000000e182e7287 */ /* 0x000fe4000c800000 */
[----:B------:R-:W-:Y:S01]  /*1280*/  UIADD3 UR42, UR25, UR42, URZ ;  /* 0x0000002a192a7290 */ /* 0x000fe2000fffe03f */
[----:B------:R-:W1:Y:S01]  /*1290*/  F2I.FTZ.U32.TRUNC.NTZ R7, R6 ;  /* 0x0000000600077305 */ /* 0x000e62000021f000 */
[----:B------:R-:W-:-:S02]  /*12a0*/  @UP0 UIADD3 UR18, UR20, UR39, URZ ;  /* 0x0000002714120290 */ /* 0x000fc4000fffe03f */
        /* <DEDUP_REMOVED lines=10> */
[----:B------:R-:W-:Y:S01]  /*1350*/  UIMAD UR30, UR5, UR29, URZ ;  /* 0x0000001d051e72a4 */ /* 0x000fe2000f8e023f */
[----:B------:R-:W-:Y:S01]  /*1360*/  IMAD R5, R5, R9, RZ ;  /* 0x0000000905057224 */ /* 0x000fe200078e02ff */
[----:B------:R-:W-:-:S02]  /*1370*/  @UP3 UIMAD UR18, UR47, UR50, URZ ;  /* 0x000000322f1232a4 */ /* 0x000fc4000f8e023f */
[----:B------:R-:W-:Y:S01]  /*1380*/  UIADD3 UR12, UR13, UR12, URZ ;  /* 0x0000000c0d0c7290 */ /* 0x000fe2000fffe03f */
[----:B------:R-:W-:Y:S01]  /*1390*/  IMAD.HI.U32 R5, R7, R5, R6 ;  /* 0x0000000507057227 */ /* 0x000fe200078e0006 */
[----:B------:R-:W-:Y:S01]  /*13a0*/  MOV R6, R8 ;  /* 0x0000000800067202 */ /* 0x000fe20000000f00 */
[----:B------:R-:W-:Y:S02]  /*13b0*/  ULOP3.LUT UR11, UR31, 0xffffffc0, URZ, 0xc0, !UPT ;  /* 0xffffffc01f0b7892 */ /* 0x000fe4000f8ec03f */
[----:B------:R-:W-:Y:S02]  /*13c0*/  @UP1 UIADD3 UR42, UR15, UR30, URZ ;  /* 0x0000001e0f2a1290 */ /* 0x000fe4000fffe03f */
[----:B------:R-:W-:Y:S01]  /*13d0*/  IMAD.HI.U32 R5, R5, R6, RZ ;  /* 0x0000000605057227 */ /* 0x000fe200078e00ff */
[----:B------:R-:W-:Y:S02]  /*13e0*/  @UP3 USEL UR18, UR18, UR5, !UP1 ;  /* 0x0000000512123287 */ /* 0x000fe4000c800000 */
[----:B------:R-:W-:Y:S01]  /*13f0*/  UIMAD UR21, UR8, UR12, UR21 ;  /* 0x0000000c081572a4 */ /* 0x000fe2000f8e0215 */
[----:B------:R-:W-:Y:S01]  /*1400*/  IMAD.MOV R7, RZ, RZ, -R5 ;  /* 0x000000ffff077224 */ /* 0x000fe200078e0a05 */
[----:B------:R-:W-:-:S02]  /*1410*/  UIMAD.WIDE.U32 UR14, UR8, UR5, URZ ;  /* 0x00000005080e72a5 */ /* 0x000fc4000f8e003f */
[----:B------:R-:W-:Y:S01]  /*1420*/  @!UP3 UIMAD UR12, UR47, UR59, UR55 ;  /* 0x0000003b2f0cb2a4 */ /* 0x000fe2000f8e0237 */
[C---:B------:R-:W-:Y:S01]  /*1430*/  IMAD R6, R9.reuse, R7, R6 ;  /* 0x0000000709067224 */ /* 0x040fe200078e0206 */
[----:B------:R-:W-:Y:S01]  /*1440*/  @UP3 ULDC UR13, c[0x0][0x2e4] ;  /* 0x0000b900000d3ab9 */ /* 0x000fe20000000800 */
[----:B------:R-:W-:Y:S02]  /*1450*/  UIADD3 UR11, UR11, -0x40, URZ ;  /* 0xffffffc00b0b7890 */ /* 0x000fe4000fffe03f */
[----:B------:R-:W-:Y:S01]  /*1460*/  @UP3 UIMAD UR30, UR55, UR13, UR18 ;  /* 0x0000000d371e32a4 */ /* 0x000fe2000f8e0212 */
[----:B------:R-:W-:Y:S01]  /*1470*/  ISETP.GT.U32.AND P1, PT, R9, R6, PT ;  /* 0x000000060900720c */ /* 0x000fe20003f24070 */
[----:B------:R-:W-:Y:S02]  /*1480*/  USEL UR54, UR24, UR14, !UP1 ;  /* 0x0000000e18367287 */ /* 0x000fe4000c800000 */
[----:B------:R-:W-:Y:S02]  /*1490*/  @!UP3 UIMAD UR30, UR12, UR50, URZ ;  /* 0x000000320c1eb2a4 */ /* 0x000fe4000f8e023f */
[----:B------:R-:W-:-:S02]  /*14a0*/  USHF.R.S32.HI UR24, URZ, 0x1f, UR11 ;  /* 0x0000001f3f187899 */ /* 0x000fc4000801140b */
[----:B------:R-:W-:Y:S01]  /*14b0*/  UIADD3 UR12, UP2, UR11, UR41, URZ ;  /* 0x000000290b0c7290 */ /* 0x000fe2000ff5e03f */
[----:B------:R-:W-:Y:S01]  /*14c0*/  ULDC.U8 UR22, c[0x0][0x480] ;  /* 0x0001200000167ab9 */ /* 0x000fe20000000000 */
[----:B------:R-:W-:Y:S02]  /*14d0*/  @UP0 UIADD3 UR35, UR20, UR39, URZ ;  /* 0x0000002714230290 */ /* 0x000fe4000fffe03f */
[----:B------:R-:W-:Y:S02]  /*14e0*/  UIADD3.X UR14, UR24, UR40, URZ, UP2, !UPT ;  /* 0x00000028180e7290 */ /* 0x000fe400097fe43f */
[----:B------:R-:W-:Y:S01]  /*14f0*/  @!P1 IMAD.IADD R6, R6, 0x1, -R9 ;  /* 0x0000000106069824 */ /* 0x000fe200078e0a09 */
[----:B------:R-:W-:Y:S01]  /*1500*/  @!P1 IADD3 R5, R5, 0x1, RZ ;  /* 0x0000000105059810 */ /* 0x000fe20007ffe0ff */
[----:B------:R-:W-:Y:S01]  /*1510*/  UIMAD UR13, UR9, UR12, URZ ;  /* 0x0000000c090d72a4 */ /* 0x000fe2000f8e023f */
        /* <DEDUP_REMOVED lines=14> */
[----:B------:R-:W-:Y:S01]  /*1600*/  UIADD3 UR50, UR25, UR21, URZ ;  /* 0x0000001519327290 */ /* 0x000fe2000fffe03f */
[----:B------:R-:W-:Y:S01]  /*1610*/  IMAD.MOV.U32 R18, RZ, RZ, R5 ;  /* 0x000000ffff127224 */ /* 0x000fe200078e0005 */
[----:B------:R-:W-:-:S02]  /*1620*/  @!UP1 UIADD3 UR43, UR37, UR33, URZ ;  /* 0x00000021252b9290 */ /* 0x000fc4000fffe03f */
[----:B------:R-:W-:Y:S02]  /*1630*/  USEL UR53, UR32, URZ, UP4 ;  /* 0x0000003f20357287 */ /* 0x000fe4000a000000 */
[----:B------:R-:W-:Y:S01]  /*1640*/  USHF.R.S32.HI UR48, URZ, 0x6, UR31 ;  /* 0x000000063f307899 */ /* 0x000fe2000801141f */
[----:B------:R-:W-:Y:S01]  /*1650*/  @!P2 IADD3 R18, -R18, RZ, RZ ;  /* 0x000000ff1212a210 */ /* 0x000fe20007ffe1ff */
[----:B------:R-:W-:Y:S01]  /*1660*/  @UP1 UIADD3 UR50, UR15, UR18, URZ ;  /* 0x000000120f321290 */ /* 0x000fe2000fffe03f */
[----:B------:R-:W-:Y:S01]  /*1670*/  @!P3 LOP3.LUT R18, RZ, R12, RZ, 0x33, !PT ;  /* 0x0000000cff12b212 */ /* 0x000fe200078e33ff */
[----:B------:R-:W-:Y:S02]  /*1680*/  USHF.R.S32.HI UR21, URZ, 0x1f, UR51 ;  /* 0x0000001f3f157899 */ /* 0x000fe40008011433 */
[----:B------:R-:W-:Y:S02]  /*1690*/  @UP0 UIADD3 UR35, UR9, UR35, URZ ;  /* 0x0000002309230290 */ /* 0x000fe4000fffe03f */
[----:B------:R-:W-:-:S02]  /*16a0*/  USEL UR52, UR52, URZ, UP4 ;  /* 0x0000003f34347287 */ /* 0x000fc4000a000000 */
        /* <DEDUP_REMOVED lines=17> */
.L_x_669:
        /* <DEDUP_REMOVED lines=13> */
.L_x_670:
        /* <DEDUP_REMOVED lines=11> */
.L_x_671:
[----:B------:R-:W-:-:S04]  /*1940*/  UIMAD UR5, UR47, UR59, UR55 ;  /* 0x0000003b2f0572a4 */ /* 0x000fc8000f8e0237 */
[----:B------:R-:W-:-:S12]  /*1950*/  UIMAD UR5, UR5, UR57, URZ ;  /* 0x00000039050572a4 */ /* 0x000fd8000f8e023f */
.L_x_672:
[----:B------:R-:W1:Y:S01]  /*1960*/  LDC.64 R6, c[0x0][0x420] ;  /* 0x00010800ff067b82 */ /* 0x000e620000000a00 */
[----:B------:R-:W-:Y:S01]  /*1970*/  UIMAD UR12, UR60, UR59, URZ ;  /* 0x0000003b3c0c72a4 */ /* 0x000fe2000f8e023f */
[----:B------:R-:W-:Y:S01]  /*1980*/  SHF.R.S32.HI R233, RZ, 0x1f, R232 ;  /* 0x0000001fffe97819 */ /* 0x000fe200000114e8 */
[----:B------:R-:W-:Y:S01]  /*1990*/  UIADD3 UR44, UR11, UR5, URZ ;  /* 0x000000050b2c7290 */ /* 0x000fe2000fffe03f */
[----:B------:R-:W-:Y:S01]  /*19a0*/  IADD3 R8, P0, R232, UR9, RZ ;  /* 0x00000009e8087c10 */ /* 0x000fe2000ff1e0ff */
[----:B------:R-:W-:Y:S01]  /*19b0*/  USHF.L.U32 UR5, UR12, 0x6, URZ ;  /* 0x000000060c057899 */ /* 0x000fe2000800063f */
[----:B------:R-:W-:Y:S01]  /*19c0*/  LEA.HI R10, R10, R11, RZ, 0x5 ;  /* 0x0000000b0a0a7211 */ /* 0x000fe200078f28ff */
[----:B------:R-:W-:Y:S01]  /*19d0*/  UIADD3 UR13, -UR10, UR38, UR34 ;  /* 0x000000260a0d7290 */ /* 0x000fe2000fffe122 */
[----:B------:R-:W-:Y:S01]  /*19e0*/  IADD3.X R9, R233, UR43, RZ, P0, !PT ;  /* 0x0000002be9097c10 */ /* 0x000fe200087fe4ff */
[----:B------:R-:W-:Y:S01]  /*19f0*/  UIADD3 UR45, UR11, UR30, URZ ;  /* 0x0000001e0b2d7290 */ /* 0x000fe2000fffe03f */
[----:B------:R-:W-:Y:S01]  /*1a00*/  IADD3 R16, P2, R4, UR11, RZ ;  /* 0x0000000b04107c10 */ /* 0x000fe2000ff5e0ff */
[----:B------:R-:W-:Y:S01]  /*1a10*/  ULDC UR14, c[0x0][0x398] ;  /* 0x0000e600000e7ab9 */ /* 0x000fe20000000800 */
[----:B------:R-:W-:Y:S01]  /*1a20*/  UIADD3 UR30, UP2, UP1, UR40, UR5, UR51 ;  /* 0x00000005281e7290 */ /* 0x000fe2000f95e033 */
[----:B------:R-:W-:Y:S01]  /*1a30*/  SHF.R.S32.HI R10, RZ, 0x5, R10 ;  /* 0x00000005ff0a7819 */ /* 0x000fe2000001140a */
[----:B------:R-:W-:Y:S01]  /*1a40*/  USHF.R.S32.HI UR5, URZ, 0x1f, UR5 ;  /* 0x0000001f3f057899 */ /* 0x000fe20008011405 */
[----:B------:R-:W-:Y:S01]  /*1a50*/  IADD3.X R14, R26, UR24, RZ, P2, !PT ;  /* 0x000000181a0e7c10 */ /* 0x000fe200097fe4ff */
[----:B------:R-:W-:Y:S01]  /*1a60*/  UIADD3 UR13, UR13, -UR14, URZ ;  /* 0x8000000e0d0d7290 */ /* 0x000fe2000fffe03f */
[----:B------:R-:W-:Y:S01]  /*1a70*/  IMAD.WIDE.U32 R12, R16, UR28, R232 ;  /* 0x0000001c100c7c25 */ /* 0x000fe2000f8e00e8 */
[----:B------:R-:W-:Y:S01]  /*1a80*/  USHF.R.S32.HI UR49, URZ, 0x1f, UR55 ;  /* 0x0000001f3f317899 */ /* 0x000fe20008011437 */
[----:B------:R-:W-:Y:S01]  /*1a90*/  BSSY B1, `(.L_x_668) ;  /* 0x00008e4000017945 */ /* 0x000fe20003800000 */
[----:B------:R-:W-:Y:S01]  /*1aa0*/  UIADD3.X UR5, UR18, UR5, UR21, UP2, UP1 ;  /* 0x0000000512057290 */ /* 0x000fe200097e2415 */
[----:B------:R-:W-:Y:S01]  /*1ab0*/  ULDC.64 UR14, c[0x0][0x428] ;  /* 0x00010a00000e7ab9 */ /* 0x000fe20000000a00 */
[----:B------:R-:W-:Y:S01]  /*1ac0*/  USHF.R.S32.HI UR18, URZ, 0x1f, UR13 ;  /* 0x0000001f3f127899 */ /* 0x000fe2000801140d */
[C---:B-1----:R-:W-:Y:S01]  /*1ad0*/  IMAD R5, R6.reuse, UR24, RZ ;  /* 0x0000001806057c24 */ /* 0x042fe2000f8e02ff */
[----:B------:R-:W-:Y:S01]  /*1ae0*/  ULDC.64 UR40, c[0x0][0x400] ;  /* 0x0001000000287ab9 */ /* 0x000fe20000000a00 */
[----:B------:R-:W-:Y:S01]  /*1af0*/  IMAD.WIDE.U32 R8, R6, UR11, R8 ;  /* 0x0000000b06087c25 */ /* 0x000fe2000f8e0008 */
[----:B------:R-:W-:Y:S01]  /*1b00*/  ULEA.HI UR18, UR18, UR13, URZ, 0x6 ;  /* 0x0000000d12127291 */ /* 0x000fe2000f8f303f */
[----:B------:R-:W-:Y:S01]  /*1b10*/  IADD3 R12, P2, R12, UR46, RZ ;  /* 0x0000002e0c0c7c10 */ /* 0x000fe2000ff5e0ff */
[----:B------:R-:W-:Y:S01]  /*1b20*/  ULDC.64 UR36, c[0x0][0x258] ;  /* 0x0000960000247ab9 */ /* 0x000fe20000000a00 */
[----:B------:R-:W-:Y:S01]  /*1b30*/  IMAD R11, R7, UR11, R5 ;  /* 0x0000000b070b7c24 */ /* 0x000fe2000f8e0205 */
[----:B------:R-:W-:Y:S01]  /*1b40*/  UIMAD UR11, UR49, UR14, URZ ;  /* 0x0000000e310b72a4 */ /* 0x000fe2000f8e023f */
[----:B------:R-:W-:Y:S01]  /*1b50*/  IMAD R5, R10, UR12, R252 ;  /* 0x0000000c0a057c24 */ /* 0x000fe2000f8e02fc */
[----:B------:R-:W-:Y:S01]  /*1b60*/  USHF.R.S32.HI UR18, URZ, 0x6, UR18 ;  /* 0x000000063f127899 */ /* 0x000fe20008011412 */
[----:B------:R-:W-:Y:S01]  /*1b70*/  IMAD R10, R14, UR28, RZ ;  /* 0x0000001c0e0a7c24 */ /* 0x000fe2000f8e02ff */
[----:B------:R-:W-:Y:S01]  /*1b80*/  UIMAD UR15, UR55, UR15, UR11 ;  /* 0x0000000f370f72a4 */ /* 0x000fe2000f8e020b */
[----:B------:R-:W-:Y:S01]  /*1b90*/  IMAD.IADD R9, R9, 0x1, R11 ;  /* 0x0000000109097824 */ /* 0x000fe200078e020b */
[----:B------:R-:W-:Y:S01]  /*1ba0*/  UIADD3 UR11, UP2, UP1, UR53, UR30, UR54 ;  /* 0x0000001e350b7290 */ /* 0x000fe2000f95e036 */
[----:B------:R-:W-:Y:S01]  /*1bb0*/  IMAD R20, R16, UR29, R10 ;  /* 0x0000001d10147c24 */ /* 0x000fe2000f8e020a */
[----:B------:R-:W-:Y:S01]  /*1bc0*/  UIMAD UR21, UR49, UR36, URZ ;  /* 0x00000024311572a4 */ /* 0x000fe2000f8e023f */
[----:B------:R-:W-:Y:S01]  /*1bd0*/  IMAD.U32 R15, RZ, RZ, UR14 ;  /* 0x0000000eff0f7e24 */ /* 0x000fe2000f8e00ff */
[----:B------:R-:W-:Y:S01]  /*1be0*/  UIADD3.X UR5, UR52, UR5, UR50, UP2, UP1 ;  /* 0x0000000534057290 */ /* 0x000fe200097e2432 */
[----:B------:R-:W-:Y:S01]  /*1bf0*/  IMAD.U32 R19, RZ, RZ, UR36 ;  /* 0x00000024ff137e24 */ /* 0x000fe2000f8e00ff */
[----:B------:R-:W-:Y:S01]  /*1c00*/  UISETP.LT.AND UP1, UPT, URZ, UR18, UPT ;  /* 0x000000123f00728c */ /* 0x000fe2000bf21270 */
[----:B------:R-:W-:Y:S01]  /*1c10*/  IADD3 R10, P0, R5, UR11, RZ ;  /* 0x0000000b050a7c10 */ /* 0x000fe2000ff1e0ff */
[----:B------:R-:W-:Y:S01]  /*1c20*/  IMAD.WIDE.U32 R8, R15, UR55, R8 ;  /* 0x000000370f087c25 */ /* 0x000fe2000f8e0008 */
[----:B------:R-:W-:Y:S01]  /*1c30*/  IADD3.X R13, R13, UR42, R20, P2, !PT ;  /* 0x0000002a0d0d7c10 */ /* 0x000fe200097fe414 */
[----:B------:R-:W-:Y:S01]  /*1c40*/  USEL UR18, URZ, UR18, !UP1 ;  /* 0x000000123f127287 */ /* 0x000fe2000c800000 */
[----:B------:R-:W-:Y:S01]  /*1c50*/  LEA.HI.X.SX32 R5, R5, UR5, 0x1, P0 ;  /* 0x0000000505057c11 */ /* 0x000fe200080f0eff */
[----:B------:R-:W-:Y:S01]  /*1c60*/  VIADD R11, R9, UR15 ;  /* 0x0000000f090b7c36 */ /* 0x000fe20008000000 */
[C---:B------:R-:W-:Y:S01]  /*1c70*/  LEA R204, P0, R10.reuse, UR40, 0x2 ;  /* 0x000000280acc7c11 */ /* 0x040fe2000f8010ff */
[----:B------:R-:W-:Y:S01]  /*1c80*/  UISETP.GT.AND UP1, UPT, UR48, UR18, UPT ;  /* 0x000000123000728c */ /* 0x000fe2000bf24270 */
[----:B------:R-:W-:Y:S01]  /*1c90*/  IMAD.WIDE.U32 R12, R19, UR55, R12 ;  /* 0x00000037130c7c25 */ /* 0x000fe2000f8e000c */
[----:B------:R-:W-:Y:S01]  /*1ca0*/  ULDC.64 UR12, c[0x0][0x478] ;  /* 0x00011e00000c7ab9 */ /* 0x000fe20000000a00 */
[----:B------:R-:W-:Y:S01]  /*1cb0*/  LEA.HI.X R205, R10, UR41, R5, 0x2, P0 ;  /* 0x000000290acd7c11 */ /* 0x000fe200080f1405 */
[----:B------:R-:W-:Y:S01]  /*1cc0*/  ULDC.64 UR50, c[0x0][0x2b0] ;  /* 0x0000ac0000327ab9 */ /* 0x000fe20000000a00 */
[----:B------:R-:W-:Y:S01]  /*1cd0*/  MOV R10, R8 ;  /* 0x00000008000a7202 */ /* 0x000fe20000000f00 */
[----:B------:R-:W-:Y:S01]  /*1ce0*/  IMAD R5, R26, R6, RZ ;  /* 0x000000061a057224 */ /* 0x000fe200078e02ff */
[----:B------:R-:W-:Y:S01]  /*1cf0*/  PLOP3.LUT P0, PT, PT, PT, UP1, 0x80, 0x0 ;  /* 0x000000000000781c */ /* 0x000fe20003f0f018 */
[----:B------:R-:W-:-:S02]  /*1d00*/  UIMAD UR21, UR55, UR37, UR21 ;  /* 0x00000025371572a4 */ /* 0x000fc4000f8e0215 */
[----:B------:R-:W-:Y:S01]  /*1d10*/  UIMAD.WIDE UR12, UR44, 0x4, UR12 ;  /* 0x000000042c0c78a5 */ /* 0x000fe2000f8e020c */
[C---:B------:R-:W-:Y:S01]  /*1d20*/  IMAD.WIDE.U32 R10, R4.reuse, R6, R10 ;  /* 0x00000006040a7225 */ /* 0x040fe200078e000a */
[----:B------:R-:W-:Y:S01]  /*1d30*/  UIMAD.WIDE UR36, UR45, 0x4, UR50 ;  /* 0x000000042d2478a5 */ /* 0x000fe2000f8e0232 */
[----:B------:R-:W-:Y:S02]  /*1d40*/  ULDC.64 UR26, c[0x0][0x210] ;  /* 0x00008400001a7ab9 */ /* 0x000fe40000000a00 */
[----:B------:R-:W-:Y:S01]  /*1d50*/  IMAD R5, R4, R7, R5 ;  /* 0x0000000704057224 */ /* 0x000fe200078e0205 */
[----:B------:R-:W-:Y:S01]  /*1d60*/  ULDC.64 UR24, c[0x0][0x3e0] ;  /* 0x0000f80000187ab9 */ /* 0x000fe20000000a00 */
[----:B------:R-:W-:Y:S01]  /*1d70*/  VIADD R21, R13, UR21 ;  /* 0x000000150d157c36 */ /* 0x000fe20008000000 */
[----:B------:R-:W-:Y:S01]  /*1d80*/  UMOV UR14, UR12 ;  /* 0x0000000c000e7c82 */ /* 0x000fe20008000000 */
[----:B------:R-:W-:Y:S01]  /*1d90*/  LEA R227, P3, R12, UR26, 0x1 ;  /* 0x0000001a0ce37c11 */ /* 0x000fe2000f8608ff */
[----:B------:R-:W-:Y:S01]  /*1da0*/  UIADD3 UR8, UR48, -0x1, URZ ;  /* 0xffffffff30087890 */ /* 0x000fe2000fffe03f */
[----:B------:R-:W-:Y:S01]  /*1db0*/  LEA R228, P2, R10, UR24, 0x1 ;  /* 0x000000180ae47c11 */ /* 0x000fe2000f8408ff */
[----:B------:R-:W-:Y:S01]  /*1dc0*/  UMOV UR12, UR36 ;  /* 0x00000024000c7c82 */ /* 0x000fe20008000000 */
[----:B------:R-:W-:Y:S01]  /*1dd0*/  IADD3 R17, R11, R5, RZ ;  /* 0x000000050b117210 */ /* 0x000fe20007ffe0ff */
        /* <DEDUP_REMOVED lines=23> */
.L_x_674:
        /* <DEDUP_REMOVED lines=20> */
.L_x_675:
        /* <DEDUP_REMOVED lines=38> */
.L_x_677:
[----:B------:R-:W-:Y:S05]  /*22f0*/  BSYNC B0 ;  /* 0x0000000000007941 */ /* 0x000fea0003800000 */
.L_x_676:
        /* <DEDUP_REMOVED lines=21> */
.L_x_679:
[----:B------:R-:W-:Y:S05]  /*2450*/  BSYNC B0 ;  /* 0x0000000000007941 */ /* 0x000fea0003800000 */
.L_x_678:
        /* <DEDUP_REMOVED lines=34> */
.L_x_681:
[----:B------:R-:W-:Y:S05]  /*2680*/  BSYNC B0 ;  /* 0x0000000000007941 */ /* 0x000fea0003800000 */
.L_x_680:
        /* <DEDUP_REMOVED lines=23> */
.L_x_673:
        /* <DEDUP_REMOVED lines=53> */
.L_x_684:
[----:B------:R-:W-:Y:S05]  /*2b50*/  BSYNC B0 ;  /* 0x0000000000007941 */ /* 0x000fea0003800000 */
.L_x_683:
        /* <DEDUP_REMOVED lines=45> */
.L_x_686:
[----:B------:R-:W-:Y:S05]  /*2e30*/  BSYNC B0 ;  /* 0x0000000000007941 */ /* 0x000fea0003800000 */
.L_x_685:
        /* <DEDUP_REMOVED lines=44> */
.L_x_688:
[----:B------:R-:W-:Y:S05]  /*3100*/  BSYNC B0 ;  /* 0x0000000000007941 */ /* 0x000fea0003800000 */
.L_x_687:
        /* <DEDUP_REMOVED lines=47> */
.L_x_690:
[----:B------:R-:W-:Y:S05]  /*3400*/  BSYNC B0 ;  /* 0x0000000000007941 */ /* 0x000fea0003800000 */
.L_x_689:
        /* <DEDUP_REMOVED lines=69> */
.L_x_692:
[----:B------:R-:W-:Y:S05]  /*3860*/  BSYNC B0 ;  /* 0x0000000000007941 */ /* 0x000fea0003800000 */
.L_x_691:
        /* <DEDUP_REMOVED lines=59> */
.L_x_694:
[----:B------:R-:W-:Y:S05]  /*3c20*/  BSYNC B0 ;  /* 0x0000000000007941 */ /* 0x000fea0003800000 */
.L_x_693:
        /* <DEDUP_REMOVED lines=64> */
.L_x_696:
[----:B------:R-:W-:Y:S05]  /*4030*/  BSYNC B0 ;  /* 0x0000000000007941 */ /* 0x000fea0003800000 */
.L_x_695:
        /* <DEDUP_REMOVED lines=57> */
.L_x_698:
[----:B------:R-:W-:Y:S05]  /*43d0*/  BSYNC B0 ;  /* 0x0000000000007941 */ /* 0x000fea0003800000 */
.L_x_697:
        /* <DEDUP_REMOVED lines=17> */
[----:B------:R-:W-:-:S04]  /*44f0*/  @UP1 UIADD3 UR5, UR17, UR5, URZ ;  /* 0x0000000511051290 */ /* 0x000fc8000fffe03f */
[----:B------:R-:W-:Y:S01]  /*4500*/  @UP1 ULEA.HI.X UR23, UR16, UR23, UR5, 0x2, UP0 ;  /* 0x0000001710171291 */ /* 0x000fe200080f1405 */
[----:B-1-3--:R-:W-:Y:S02]  /*4510*/  IMAD.U32 R4, RZ, RZ, UR22 ;  /* 0x00000016ff047e24 */ /* 0x00afe4000f8e00ff */
[----:B------:R-:W-:Y:S01]  /*4520*/  @UP1 ULDC UR5, c[0x0][0x2e8] ;  /* 0x0000ba0000051ab9 */ /* 0x000fe20000000800 */
[C---:B------:R-:W-:Y:S01]  /*4530*/  IMAD.SHL.U32 R243, R250.reuse, 0x4, RZ ;  /* 0x00000004faf37824 */ /* 0x040fe200078e00ff */
[----:B------:R-:W-:Y:S01]  /*4540*/  SHF.L.U64.HI R242, R250, 0x2, R251 ;  /* 0x00000002faf27819 */ /* 0x000fe200000102fb */
[----:B------:R-:W-:Y:S01]  /*4550*/  IMAD.U32 R5, RZ, RZ, UR23 ;  /* 0x00000017ff057e24 */ /* 0x000fe2000f8e00ff */
[----:B------:R-:W-:Y:S01]  /*4560*/  UIADD3 UR22, UR38, 0x40, UR34 ;  /* 0x0000004026167890 */ /* 0x000fe2000fffe022 */
[----:B------:R-:W-:Y:S02]  /*4570*/  CS2R R190, SRZ ;  /* 0x0000000000be7805 */ /* 0x000fe4000001ff00 */
[----:B------:R-:W-:-:S02]  /*4580*/  CS2R R188, SRZ ;  /* 0x0000000000bc7805 */ /* 0x000fc4000001ff00 */
[----:B------:R-:W-:Y:S01]  /*4590*/  CS2R R194, SRZ ;  /* 0x0000000000c27805 */ /* 0x000fe2000001ff00 */
[----:B------:R1:W3:Y:S01]  /*45a0*/  @P0 LDG.E R6, desc[UR6][R4.64] ;  /* 0x0000000604060981 */ /* 0x0002e2000c1e1900 */
        /* <DEDUP_REMOVED lines=24> */
[C---:B-1----:R-:W-:Y:S01]  /*4730*/  IMAD.SHL.U32 R4, R250.reuse, 0x4, RZ ;  /* 0x00000004fa047824 */ /* 0x042fe200078e00ff */
[----:B------:R-:W-:Y:S02]  /*4740*/  SHF.L.U64.HI R5, R250, 0x2, R251 ;  /* 0x00000002fa057819 */ /* 0x000fe400000102fb */
[----:B------:R-:W-:Y:S02]  /*4750*/  CS2R R144, SRZ ;  /* 0x0000000000907805 */ /* 0x000fe4000001ff00 */
[----:B------:R-:W-:Y:S02]  /*4760*/  CS2R R138, SRZ ;  /* 0x00000000008a7805 */ /* 0x000fe4000001ff00 */
[----:B------:R-:W-:Y:S02]  /*4770*/  CS2R R136, SRZ ;  /* 0x0000000000887805 */ /* 0x000fe4000001ff00 */
[----:B------:R-:W-:-:S02]  /*4780*/  IADD3 R4, P1, R4, UR12, RZ ;  /* 0x0000000c04047c10 */ /* 0x000fc4000ff3e0ff */
[----:B------:R-:W-:Y:S02]  /*4790*/  CS2R R134, SRZ ;  /* 0x0000000000867805 */ /* 0x000fe4000001ff00 */
[----:B------:R-:W-:Y:S02]  /*47a0*/  CS2R R132, SRZ ;  /* 0x0000000000847805 */ /* 0x000fe4000001ff00 */
[----:B------:R-:W-:Y:S02]  /*47b0*/  CS2R R78, SRZ ;  /* 0x00000000004e7805 */ /* 0x000fe4000001ff00 */
[----:B------:R-:W-:Y:S02]  /*47c0*/  IADD3.X R5, R5, UR11, RZ, P1, !PT ;  /* 0x0000000b05057c10 */ /* 0x000fe40008ffe4ff */
[----:B------:R-:W-:Y:S02]  /*47d0*/  CS2R R76, SRZ ;  /* 0x00000000004c7805 */ /* 0x000fe4000001ff00 */
[----:B------:R-:W-:-:S02]  /*47e0*/  CS2R R82, SRZ ;  /* 0x0000000000527805 */ /* 0x000fc4000001ff00 */
        /* <DEDUP_REMOVED lines=31> */
[----:B-1----:R-:W3:Y:S01]  /*49e0*/  @P0 MUFU.RCP R4, UR5 ;  /* 0x0000000500040d08 */ /* 0x002ee20008001000 */
[----:B------:R-:W-:Y:S01]  /*49f0*/  IMAD.U32 R5, RZ, RZ, UR38 ;  /* 0x00000026ff057e24 */ /* 0x000fe2000f8e00ff */
[----:B------:R-:W-:Y:S01]  /*4a00*/  UMOV UR5, URZ ;  /* 0x0000003f00057c82 */ /* 0x000fe20008000000 */
[----:B------:R-:W-:Y:S01]  /*4a10*/  ULDC UR23, c[0x0][0x2dc] ;  /* 0x0000b70000177ab9 */ /* 0x000fe20000000800 */
[----:B------:R-:W-:Y:S01]  /*4a20*/  UIADD3 UR22, UR22, -UR10, URZ ;  /* 0x8000000a16167290 */ /* 0x000fe2000fffe03f */
        /* <DEDUP_REMOVED lines=9> */
[----:B------:R-:W-:Y:S01]  /*4ac0*/  I2FP.F32.S32 R244, R4 ;  /* 0x0000000400f47245 */ /* 0x000fe20000201400 */
[----:B--2---:R-:W-:-:S06]  /*4ad0*/  ULDC UR9, c[0x0][0x39c] ;  /* 0x0000e70000097ab9 */ /* 0x004fcc0000000800 */
.L_x_701:
[----:B------:R-:W0:Y:S01]  /*4ae0*/  LDGDEPBAR ;  /* 0x00000000000079af */ /* 0x000e220000000000 */
[----:B------:R-:W-:Y:S01]  /*4af0*/  USHF.L.U32 UR15, UR8, 0x6, URZ ;  /* 0x00000006080f7899 */ /* 0x000fe2000800063f */
[----:B-----5:R-:W-:Y:S01]  /*4b00*/  FSETP.NEU.FTZ.AND P1, PT, R237, -INF , PT ;  /* 0xff800000ed00780b */ /* 0x020fe20003f3d000 */
[----:B------:R-:W-:Y:S01]  /*4b10*/  USHF.L.U32 UR17, UR19, 0x6, URZ ;  /* 0x0000000613117899 */ /* 0x000fe2000800063f */
[----:B------:R-:W-:Y:S01]  /*4b20*/  MOV R196, 0x8 ;  /* 0x0000000800c47802 */ /* 0x000fe20000000f00 */
[----:B------:R-:W-:Y:S02]  /*4b30*/  UISETP.GE.AND UP0, UPT, UR15, UR22, UPT ;  /* 0x000000160f00728c */ /* 0x000fe4000bf06270 */
[----:B------:R-:W-:Y:S04]  /*4b40*/  UIADD3 UR17, UR17, 0x40, URZ ;  /* 0x0000004011117890 */ /* 0x000fe8000fffe03f */
[----:B------:R-:W-:Y:S06]  /*4b50*/  UISETP.LT.AND UP0, UPT, UR17, UR10, UP0 ;  /* 0x0000000a1100728c */ /* 0x000fec0008701270 */
[----:B------:R-:W-:Y:S01]  /*4b60*/  PLOP3.LUT P0, PT, PT, PT, UP0, 0x80, 0x0 ;  /* 0x000000000000781c */ /* 0x000fe20003f0f008 */
[----:B------:R-:W-:Y:S01]  /*4b70*/  UISETP.GT.AND UP0, UPT, UR8, UR18, UPT ;  /* 0x000000120800728c */ /* 0x000fe2000bf04270 */
[----:B------:R-:W-:Y:S04]  /*4b80*/  DEPBAR.LE SB0, 0x0 ;  /* 0x000080000000791a */ /* 0x000fe80000000000 */
[----:B------:R-:W-:Y:S06]  /*4b90*/  BAR.SYNC.DEFER_BLOCKING 0x0 ;  /* 0x0000000000007b1d */ /* 0x000fec0000010000 */
[----:B------:R-:W-:Y:S05]  /*4ba0*/  LDSM.16.M88.4 R16, [R210] ;  /* 0x00000000d210783b */ /* 0x000fea0000000200 */
[----:B-1----:R-:W1:Y:S05]  /*4bb0*/  LDSM.16.M88.4 R8, [R3+UR4+0x10000] ;  /* 0x010000040308783b */ /* 0x002e6a0008000200 */
        /* <DEDUP_REMOVED lines=113> */
[----:B------:R2:W3:Y:S02]  /*52d0*/  MUFU.TANH R123, R4 ;  /* 0x00000004007b7308 */ /* 0x0004e40000002400 */
[----:B------:R-:W-:Y:S01]  /*52e0*/  FMUL.FTZ R10, R10, UR9 ;  /* 0x000000090a0a7c20 */ /* 0x000fe20008410000 */
[----:B------:R-:W-:Y:S01]  /*52f0*/  FMUL.FTZ R8, R8, UR9 ;  /* 0x0000000908087c20 */ /* 0x000fe20008410000 */
[----:B------:R-:W-:Y:S01]  /*5300*/  FMUL.FTZ R9, R9, UR9 ;  /* 0x0000000909097c20 */ /* 0x000fe20008410000 */
[----:B------:R-:W-:Y:S01]  /*5310*/  FMUL.FTZ R11, R11, UR9 ;  /* 0x000000090b0b7c20 */ /* 0x000fe20008410000 */
[C---:B-1----:R-:W-:Y:S04]  /*5320*/  HMMA.16816.F32 R12, R108.reuse, R84, R12 ;  /* 0x000000546c0c723c */ /* 0x042fe8000000180c */
[----:B------:R1:W-:Y:S02]  /*5330*/  MUFU.TANH R130, R10 ;  /* 0x0000000a00827308 */ /* 0x0003e40000002400 */
[----:B------:R-:W-:Y:S08]  /*5340*/  HMMA.16816.F32 R16, R108, R86, R16 ;  /* 0x000000566c10723c */ /* 0x000ff00000001810 */
[----:B------:R4:W-:Y:S03]  /*5350*/  MUFU.TANH R129, R11 ;  /* 0x0000000b00817308 */ /* 0x0009e60000002400 */
[----:B--2---:R-:W-:Y:S07]  /*5360*/  MOV R4, UR19 ;  /* 0x0000001300047c02 */ /* 0x004fee0008000f00 */
[----:B------:R2:W-:Y:S01]  /*5370*/  MUFU.TANH R121, R8 ;  /* 0x0000000800797308 */ /* 0x0005e20000002400 */
[----:B------:R-:W-:Y:S02]  /*5380*/  LEA R4, R4, R248, 0x6 ;  /* 0x000000f804047211 */ /* 0x000fe400078e30ff */
[----:B-1----:R-:W-:Y:S01]  /*5390*/  @!P0 IADD3 R10, R247, UR15, RZ ;  /* 0x0000000ff70a8c10 */ /* 0x002fe2000fffe0ff */
[----:B------:R-:W-:Y:S06]  /*53a0*/  FMUL.FTZ R12, R12, UR9 ;  /* 0x000000090c0c7c20 */ /* 0x000fec0008410000 */
[----:B------:R1:W3:Y:S01]  /*53b0*/  MUFU.TANH R131, R6 ;  /* 0x0000000600837308 */ /* 0x0002e20000002400 */
[----:B----4-:R-:W-:Y:S01]  /*53c0*/  I2FP.F32.S32 R11, R4 ;  /* 0x00000004000b7245 */ /* 0x010fe20000201400 */
[----:B------:R-:W-:Y:S01]  /*53d0*/  FMUL.FTZ R13, R13, UR9 ;  /* 0x000000090d0d7c20 */ /* 0x000fe20008410000 */
[----:B------:R-:W-:Y:S01]  /*53e0*/  FMUL.FTZ R14, R14, UR9 ;  /* 0x000000090e0e7c20 */ /* 0x000fe20008410000 */
[----:B------:R-:W-:Y:S01]  /*53f0*/  FMUL.FTZ R15, R15, UR9 ;  /* 0x000000090f0f7c20 */ /* 0x000fe20008410000 */
[----:B------:R-:W-:Y:S01]  /*5400*/  FMUL.FTZ R16, R16, UR9 ;  /* 0x0000000910107c20 */ /* 0x000fe20008410000 */
[----:B------:R-:W-:Y:S01]  /*5410*/  FMUL.FTZ R17, R17, UR9 ;  /* 0x0000000911117c20 */ /* 0x000fe20008410000 */
[----:B------:R-:W-:Y:S03]  /*5420*/  FMUL.FTZ R18, R18, UR9 ;  /* 0x0000000912127c20 */ /* 0x000fe60008410000 */
[----:B------:R3:W-:Y:S01]  /*5430*/  MUFU.TANH R128, R7 ;  /* 0x0000000700807308 */ /* 0x0007e20000002400 */
[----:B--2---:R-:W-:Y:S01]  /*5440*/  @!P0 VIMNMX R8, R10, UR10, PT ;  /* 0x0000000a0a088c48 */ /* 0x004fe2000bfe0100 */
[----:B------:R-:W-:Y:S03]  /*5450*/  FMUL.FTZ R19, R19, UR9 ;  /* 0x0000000913137c20 */ /* 0x000fe60008410000 */
[----:B------:R-:W-:Y:S05]  /*5460*/  @!P0 ISETP.GE.AND P2, PT, R4, R8, PT ;  /* 0x000000080400820c */ /* 0x000fea0003f46270 */
[----:B------:R2:W-:Y:S01]  /*5470*/  MUFU.TANH R118, R12 ;  /* 0x0000000c00767308 */ /* 0x0005e20000002400 */
[----:B-1----:R-:W-:Y:S05]  /*5480*/  FMUL.FTZ R6, R237, 1.4426950216293334961 ;  /* 0x3fb8aa3bed067820 */ /* 0x002fea0000410000 */
[----:B------:R-:W-:Y:S04]  /*5490*/  FSEL R6, R6, RZ, P1 ;  /* 0x000000ff06067208 */ /* 0x000fe80000800000 */
[----:B------:R1:W-:Y:S01]  /*54a0*/  MUFU.TANH R120, R9 ;  /* 0x0000000900787308 */ /* 0x0003e20000002400 */
[----:B---3--:R-:W-:Y:S01]  /*54b0*/  FFMA.FTZ R7, R11, UR5, R123 ;  /* 0x000000050b077c23 */ /* 0x008fe2000801007b */
[----:B------:R-:W-:Y:S04]  /*54c0*/  FSETP.NEU.FTZ.AND P1, PT, R238, -INF , PT ;  /* 0xff800000ee00780b */ /* 0x000fe80003f3d000 */
[----:B------:R-:W-:Y:S04]  /*54d0*/  @!P0 FSEL R7, R7, -INF , !P2 ;  /* 0xff80000007078808 */ /* 0x000fe80005000000 */
[----:B------:R-:W3:Y:S01]  /*54e0*/  MUFU.TANH R122, R5 ;  /* 0x00000005007a7308 */ /* 0x000ee20000002400 */
[----:B--2---:R-:W-:Y:S01]  /*54f0*/  FFMA.FTZ R12, R7, UR16, -R6 ;  /* 0x00000010070c7c23 */ /* 0x004fe20008010806 */
[----:B------:R-:W-:Y:S01]  /*5500*/  @!P0 VIADDMNMX R7, R10, R196, UR10, PT ;  /* 0x0000000a0a078e46 */ /* 0x000fe2000b8001c4 */
[----:B------:R-:W-:Y:S07]  /*5510*/  FFMA.FTZ R10, R11, UR5, R131 ;  /* 0x000000050b0a7c23 */ /* 0x000fee0008010083 */
[----:B------:R2:W-:Y:S01]  /*5520*/  MUFU.EX2 R203, R12 ;  /* 0x0000000c00cb7308 */ /* 0x0005e20000000800 */
[C---:B-1----:R-:W-:Y:S02]  /*5530*/  @!P0 IADD3 R9, R4.reuse, 0x1, RZ ;  /* 0x0000000104098810 */ /* 0x042fe40007ffe0ff */
[-C--:B------:R-:W-:Y:S02]  /*5540*/  @!P0 ISETP.GE.AND P3, PT, R4, R7.reuse, PT ;  /* 0x000000070400820c */ /* 0x080fe40003f66270 */
[----:B------:R-:W-:Y:S02]  /*5550*/  @!P0 ISETP.GE.AND P2, PT, R9, R8, PT ;  /* 0x000000080900820c */ /* 0x000fe40003f46270 */
[----:B------:R-:W-:Y:S03]  /*5560*/  @!P0 FSEL R10, R10, -INF , !P3 ;  /* 0xff8000000a0a8808 */ /* 0x000fe60005800000 */
[----:B------:R-:W1:Y:S01]  /*5570*/  MUFU.TANH R119, R13 ;  /* 0x0000000d00777308 */ /* 0x000e620000002400 */
[----:B---3--:R-:W-:Y:S05]  /*5580*/  FFMA.FTZ R5, R244, UR5, R122 ;  /* 0x00000005f4057c23 */ /* 0x008fea000801007a */
[----:B------:R-:W-:Y:S02]  /*5590*/  @!P0 FSEL R5, R5, -INF , !P2 ;  /* 0xff80000005058808 */ /* 0x000fe40005000000 */
[----:B------:R-:W-:Y:S01]  /*55a0*/  @!P0 ISETP.GE.AND P2, PT, R9, R7, PT ;  /* 0x000000070900820c */ /* 0x000fe20003f46270 */
[----:B--2---:R-:W-:Y:S01]  /*55b0*/  FMUL.FTZ R12, R238, 1.4426950216293334961 ;  /* 0x3fb8aa3bee0c7820 */ /* 0x004fe20000410000 */
[----:B------:R-:W-:Y:S01]  /*55c0*/  FFMA.FTZ R9, R244, UR5, R128 ;  /* 0x00000005f4097c23 */ /* 0x000fe20008010080 */
[----:B------:R-:W-:Y:S01]  /*55d0*/  FFMA.FTZ R11, R5, UR16, -R6 ;  /* 0x00000010050b7c23 */ /* 0x000fe20008010806 */
[----:B------:R2:W3:Y:S02]  /*55e0*/  MUFU.TANH R127, R14 ;  /* 0x0000000e007f7308 */ /* 0x0004e40000002400 */
[----:B------:R-:W-:Y:S02]  /*55f0*/  FSEL R5, R12, RZ, P1 ;  /* 0x000000ff0c057208 */ /* 0x000fe40000800000 */
[----:B------:R-:W-:Y:S02]  /*5600*/  @!P0 FSEL R9, R9, -INF , !P2 ;  /* 0xff80000009098808 */ /* 0x000fe40005000000 */
[----:B------:R-:W-:Y:S01]  /*5610*/  IADD3 R12, R4, 0x9, RZ ;  /* 0x00000009040c7810 */ /* 0x000fe20007ffe0ff */
[--C-:B------:R-:W-:Y:S03]  /*5620*/  FFMA.FTZ R10, R10, UR16, -R5.reuse ;  /* 0x000000100a0a7c23 */ /* 0x100fe60008010805 */
[----:B------:R4:W-:Y:S01]  /*5630*/  MUFU.EX2 R200, R11 ;  /* 0x0000000b00c87308 */ /* 0x0009e20000000800 */
[----:B------:R-:W-:Y:S09]  /*5640*/  FFMA.FTZ R9, R9, UR16, -R5 ;  /* 0x0000001009097c23 */ /* 0x000ff20008010805 */
[----:B------:R1:W-:Y:S01]  /*5650*/  MUFU.EX2 R226, R10 ;  /* 0x0000000a00e27308 */ /* 0x0003e20000000800 */
[----:B--2---:R-:W-:Y:S09]  /*5660*/  I2FP.F32.S32 R14, R12 ;  /* 0x0000000c000e7245 */ /* 0x004ff20000201400 */
[----:B------:R2:W-:Y:S01]  /*5670*/  MUFU.EX2 R225, R9 ;  /* 0x0000000900e17308 */ /* 0x0005e20000000800 */
[C---:B----4-:R-:W-:Y:S04]  /*5680*/  IADD3 R11, R4.reuse, 0x8, RZ ;  /* 0x00000008040b7810 */ /* 0x050fe80007ffe0ff */
[----:B------:R-:W-:Y:S02]  /*5690*/  I2FP.F32.S32 R13, R11 ;  /* 0x0000000b000d7245 */ /* 0x000fe40000201400 */
[CC--:B------:R-:W-:Y:S03]  /*56a0*/  @!P0 ISETP.GE.AND P1, PT, R11.reuse, R8.reuse, PT ;  /* 0x000000080b00820c */ /* 0x0c0fe60003f26270 */
[----:B------:R-:W4:Y:S01]  /*56b0*/  MUFU.TANH R126, R15 ;  /* 0x0000000f007e7308 */ /* 0x000f220000002400 */
[-C--:B------:R-:W-:Y:S01]  /*56c0*/  @!P0 ISETP.GE.AND P2, PT, R11, R7.reuse, PT ;  /* 0x000000070b00820c */ /* 0x080fe20003f46270 */
[C---:B-1----:R-:W-:Y:S01]  /*56d0*/  FFMA.FTZ R10, R13.reuse, UR5, R121 ;  /* 0x000000050d0a7c23 */ /* 0x042fe20008010079 */
[----:B------:R-:W-:Y:S01]  /*56e0*/  FFMA.FTZ R13, R13, UR5, R130 ;  /* 0x000000050d0d7c23 */ /* 0x000fe20008010082 */
[----:B------:R-:W-:Y:S03]  /*56f0*/  IADD3 R11, R4, 0x11, RZ ;  /* 0x00000011040b7810 */ /* 0x000fe60007ffe0ff */
[----:B------:R-:W-:Y:S03]  /*5700*/  @!P0 FSEL R10, R10, -INF , !P1 ;  /* 0xff8000000a0a8808 */ /* 0x000fe60004800000 */
[----:B------:R-:W1:Y:S01]  /*5710*/  MUFU.TANH R117, R16 ;  /* 0x0000001000757308 */ /* 0x000e620000002400 */
[----:B--2---:R-:W-:Y:S01]  /*5720*/  FFMA.FTZ R9, R14, UR5, R120 ;  /* 0x000000050e097c23 */ /* 0x004fe20008010078 */
[----:B------:R-:W-:Y:S01]  /*5730*/  @!P0 ISETP.GE.AND P1, PT, R12, R8, PT ;  /* 0x000000080c00820c */ /* 0x000fe20003f26270 */
[--C-:B------:R-:W-:Y:S01]  /*5740*/  FFMA.FTZ R10, R10, UR16, -R6.reuse ;  /* 0x000000100a0a7c23 */ /* 0x100fe20008010806 */
[----:B------:R-:W-:Y:S02]  /*5750*/  @!P0 FSEL R13, R13, -INF , !P2 ;  /* 0xff8000000d0d8808 */ /* 0x000fe40005000000 */
[----:B------:R-:W-:Y:S04]  /*5760*/  @!P0 FSEL R9, R9, -INF , !P1 ;  /* 0xff80000009098808 */ /* 0x000fe80004800000 */
[----:B------:R2:W-:Y:S01]  /*5770*/  MUFU.EX2 R202, R10 ;  /* 0x0000000a00ca7308 */ /* 0x0005e20000000800 */
[-C--:B------:R-:W-:Y:S01]  /*5780*/  @!P0 ISETP.GE.AND P1, PT, R12, R7.reuse, PT ;  /* 0x000000070c00820c */ /* 0x080fe20003f26270 */
[----:B------:R-:W-:Y:S01]  /*5790*/  FFMA.FTZ R12, R13, UR16, -R5 ;  /* 0x000000100d0c7c23 */ /* 0x000fe20008010805 */
[----:B------:R-:W-:Y:S07]  /*57a0*/  FFMA.FTZ R9, R9, UR16, -R6 ;  /* 0x0000001009097c23 */ /* 0x000fee0008010806 */
[----:B------:R3:W-:Y:S10]  /*57b0*/  MUFU.EX2 R199, R9 ;  /* 0x0000000900c77308 */ /* 0x0007f40000000800 */
[----:B------:R4:W-:Y:S01]  /*57c0*/  MUFU.EX2 R224, R12 ;  /* 0x0000000c00e07308 */ /* 0x0009e20000000800 */
[----:B--2---:R-:W-:Y:S04]  /*57d0*/  IADD3 R10, R4, 0x10, RZ ;  /* 0x00000010040a7810 */ /* 0x004fe80007ffe0ff */
[----:B------:R-:W-:Y:S02]  /*57e0*/  I2FP.F32.S32 R13, R10 ;  /* 0x0000000a000d7245 */ /* 0x000fe40000201400 */
[----:B------:R-:W-:Y:S03]  /*57f0*/  @!P0 ISETP.GE.AND P2, PT, R10, R7, PT ;  /* 0x000000070a00820c */ /* 0x000fe60003f46270 */
[----:B------:R-:W-:Y:S01]  /*5800*/  MUFU.TANH R116, R17 ;  /* 0x0000001100747308 */ /* 0x000fe20000002400 */
[----:B---3--:R-:W-:Y:S01]  /*5810*/  FFMA.FTZ R9, R14, UR5, R129 ;  /* 0x000000050e097c23 */ /* 0x008fe20008010081 */
[----:B------:R-:W-:Y:S04]  /*5820*/  I2FP.F32.S32 R14, R11 ;  /* 0x0000000b000e7245 */ /* 0x000fe80000201400 */
[----:B------:R-:W-:Y:S02]  /*5830*/  @!P0 FSEL R9, R9, -INF , !P1 ;  /* 0xff80000009098808 */ /* 0x000fe40004800000 */
[-C--:B------:R-:W-:Y:S01]  /*5840*/  @!P0 ISETP.GE.AND P1, PT, R10, R8.reuse, PT ;  /* 0x000000080a00820c */ /* 0x080fe20003f26270 */
[----:B----4-:R-:W-:Y:S01]  /*5850*/  FFMA.FTZ R12, R13, UR5, R118 ;  /* 0x000000050d0c7c23 */ /* 0x010fe20008010076 */
[----:B------:R-:W-:Y:S01]  /*5860*/  IADD3 R10, R4, 0x19, RZ ;  /* 0x00000019040a7810 */ /* 0x000fe20007ffe0ff */
[----:B------:R-:W-:Y:S01]  /*5870*/  FFMA.FTZ R9, R9, UR16, -R5 ;  /* 0x0000001009097c23 */ /* 0x000fe20008010805 */
[----:B------:R-:W2:Y:S02]  /*5880*/  MUFU.TANH R125, R18 ;  /* 0x00000012007d7308 */ /* 0x000ea40000002400 */
[----:B------:R-:W-:Y:S02]  /*5890*/  @!P0 FSEL R12, R12, -INF , !P1 ;  /* 0xff8000000c0c8808 */ /* 0x000fe40004800000 */
[----:B------:R-:W-:Y:S03]  /*58a0*/  @!P0 ISETP.GE.AND P1, PT, R11, R8, PT ;  /* 0x000000080b00820c */ /* 0x000fe60003f26270 */
[--C-:B------:R-:W-:Y:S03]  /*58b0*/  FFMA.FTZ R12, R12, UR16, -R6.reuse ;  /* 0x000000100c0c7c23 */ /* 0x100fe60008010806 */
[----:B------:R3:W-:Y:S10]  /*58c0*/  MUFU.EX2 R223, R9 ;  /* 0x0000000900df7308 */ /* 0x0007f40000000800 */
[----:B------:R4:W-:Y:S10]  /*58d0*/  MUFU.EX2 R201, R12 ;  /* 0x0000000c00c97308 */ /* 0x0009f40000000800 */
[----:B------:R-:W2:Y:S01]  /*58e0*/  MUFU.TANH R124, R19 ;  /* 0x00000013007c7308 */ /* 0x000ea20000002400 */
[----:B---3--:R-:W-:Y:S05]  /*58f0*/  FFMA.FTZ R9, R14, UR5, R119 ;  /* 0x000000050e097c23 */ /* 0x008fea0008010077 */
[----:B------:R-:W-:Y:S02]  /*5900*/  @!P0 FSEL R9, R9, -INF , !P1 ;  /* 0xff80000009098808 */ /* 0x000fe40004800000 */
[-C--:B------:R-:W-:Y:S01]  /*5910*/  @!P0 ISETP.GE.AND P1, PT, R11, R7.reuse, PT ;  /* 0x000000070b00820c */ /* 0x080fe20003f26270 */
[----:B----4-:R-:W-:Y:S01]  /*5920*/  FFMA.FTZ R12, R13, UR5, R127 ;  /* 0x000000050d0c7c23 */ /* 0x010fe2000801007f */
[----:B------:R-:W-:Y:S01]  /*5930*/  IADD3 R11, R4, 0x18, RZ ;  /* 0x00000018040b7810 */ /* 0x000fe20007ffe0ff */
[----:B------:R-:W-:Y:S01]  /*5940*/  FFMA.FTZ R9, R9, UR16, -R6 ;  /* 0x0000001009097c23 */ /* 0x000fe20008010806 */
[----:B------:R-:W-:Y:S02]  /*5950*/  I2FP.F32.S32 R13, R10 ;  /* 0x0000000a000d7245 */ /* 0x000fe40000201400 */
[----:B------:R-:W-:Y:S01]  /*5960*/  @!P0 FSEL R12, R12, -INF , !P2 ;  /* 0xff8000000c0c8808 */ /* 0x000fe20005000000 */
[----:B------:R3:W4:Y:S01]  /*5970*/  MUFU.EX2 R198, R9 ;  /* 0x0000000900c67308 */ /* 0x0007220000000800 */
[----:B------:R-:W-:Y:S03]  /*5980*/  @!P0 ISETP.GE.AND P2, PT, R11, R7, PT ;  /* 0x000000070b00820c */ /* 0x000fe60003f46270 */
[----:B------:R-:W-:Y:S01]  /*5990*/  FFMA.FTZ R4, R12, UR16, -R5 ;  /* 0x000000100c047c23 */ /* 0x000fe20008010805 */
[----:B------:R-:W-:Y:S05]  /*59a0*/  I2FP.F32.S32 R12, R11 ;  /* 0x0000000b000c7245 */ /* 0x000fea0000201400 */
[----:B------:R1:W-:Y:S01]  /*59b0*/  MUFU.EX2 R222, R4 ;  /* 0x0000000400de7308 */ /* 0x0003e20000000800 */
[----:B---3--:R-:W-:Y:S05]  /*59c0*/  FFMA.FTZ R9, R14, UR5, R126 ;  /* 0x000000050e097c23 */ /* 0x008fea000801007e */
[----:B------:R-:W-:Y:S02]  /*59d0*/  @!P0 FSEL R9, R9, -INF , !P1 ;  /* 0xff80000009098808 */ /* 0x000fe40004800000 */
[-C--:B------:R-:W-:Y:S01]  /*59e0*/  @!P0 ISETP.GE.AND P1, PT, R11, R8.reuse, PT ;  /* 0x000000080b00820c */ /* 0x080fe20003f26270 */
[----:B-1----:R-:W-:Y:S02]  /*59f0*/  FFMA.FTZ R4, R12, UR5, R117 ;  /* 0x000000050c047c23 */ /* 0x002fe40008010075 */
[----:B------:R-:W-:Y:S03]  /*5a00*/  FFMA.FTZ R9, R9, UR16, -R5 ;  /* 0x0000001009097c23 */ /* 0x000fe60008010805 */
[----:B------:R-:W-:Y:S01]  /*5a10*/  @!P0 FSEL R4, R4, -INF , !P1 ;  /* 0xff80000004048808 */ /* 0x000fe20004800000 */
[----:B------:R1:W3:Y:S01]  /*5a20*/  MUFU.EX2 R221, R9 ;  /* 0x0000000900dd7308 */ /* 0x0002e20000000800 */
[----:B------:R-:W-:Y:S01]  /*5a30*/  @!P0 ISETP.GE.AND P1, PT, R10, R8, PT ;  /* 0x000000080a00820c */ /* 0x000fe20003f26270 */
[----:B--2---:R-:W-:Y:S02]  /*5a40*/  FFMA.FTZ R8, R12, UR5, R125 ;  /* 0x000000050c087c23 */ /* 0x004fe4000801007d */
[----:B------:R-:W-:Y:S03]  /*5a50*/  FFMA.FTZ R4, R4, UR16, -R6 ;  /* 0x0000001004047c23 */ /* 0x000fe60008010806 */
[----:B------:R-:W-:Y:S03]  /*5a60*/  @!P0 FSEL R8, R8, -INF , !P2 ;  /* 0xff80000008088808 */ /* 0x000fe60005000000 */
[----:B------:R2:W-:Y:S02]  /*5a70*/  MUFU.EX2 R197, R4 ;  /* 0x0000000400c57308 */ /* 0x0005e40000000800 */
[--C-:B------:R-:W-:Y:S08]  /*5a80*/  FFMA.FTZ R8, R8, UR16, -R5.reuse ;  /* 0x0000001008087c23 */ /* 0x100ff00008010805 */
[----:B------:R3:W-:Y:S01]  /*5a90*/  MUFU.EX2 R207, R8 ;  /* 0x0000000800cf7308 */ /* 0x0007e20000000800 */
[----:B-1----:R-:W-:Y:S05]  /*5aa0*/  FFMA.FTZ R9, R13, UR5, R116 ;  /* 0x000000050d097c23 */ /* 0x002fea0008010074 */
[----:B------:R-:W-:Y:S02]  /*5ab0*/  @!P0 FSEL R9, R9, -INF , !P1 ;  /* 0xff80000009098808 */ /* 0x000fe40004800000 */
[----:B------:R-:W-:Y:S01]  /*5ac0*/  @!P0 ISETP.GE.AND P1, PT, R10, R7, PT ;  /* 0x000000070a00820c */ /* 0x000fe20003f26270 */
[----:B--2---:R-:W-:Y:S01]  /*5ad0*/  FFMA.FTZ R4, R13, UR5, R124 ;  /* 0x000000050d047c23 */ /* 0x004fe2000801007c */
[----:B----4-:R-:W-:Y:S01]  /*5ae0*/  F2FP.F16.F32.PACK_AB R7, R198, R201 ;  /* 0x000000c9c607723e */ /* 0x010fe200000000ff */
[----:B------:R-:W-:Y:S03]  /*5af0*/  FFMA.FTZ R6, R9, UR16, -R6 ;  /* 0x0000001009067c23 */ /* 0x000fe60008010806 */
[----:B------:R-:W-:Y:S01]  /*5b00*/  @!P0 FSEL R4, R4, -INF , !P1 ;  /* 0xff80000004048808 */ /* 0x000fe20004800000 */
[----:B------:R1:W2:Y:S01]  /*5b10*/  MUFU.EX2 R196, R6 ;  /* 0x0000000600c47308 */ /* 0x0002a20000000800 */
[----:B------:R-:W-:Y:S02]  /*5b20*/  IADD3 R114, P0, R243, UR14, RZ ;  /* 0x0000000ef3727c10 */ /* 0x000fe4000ff1e0ff */
[----:B---3--:R-:W-:Y:S01]  /*5b30*/  F2FP.F16.F32.PACK_AB R8, R223, R224 ;  /* 0x000000e0df08723e */ /* 0x008fe200000000ff */
[----:B------:R-:W-:Y:S01]  /*5b40*/  FFMA.FTZ R5, R4, UR16, -R5 ;  /* 0x0000001004057c23 */ /* 0x000fe20008010805 */
[----:B------:R-:W-:Y:S02]  /*5b50*/  F2FP.F16.F32.PACK_AB R4, R199, R202 ;  /* 0x000000cac704723e */ /* 0x000fe400000000ff */
[----:B------:R-:W-:Y:S03]  /*5b60*/  IADD3.X R115, R242, UR13, RZ, P0, !PT ;  /* 0x0000000df2737c10 */ /* 0x000fe600087fe4ff */
[----:B------:R3:W4:Y:S01]  /*5b70*/  MUFU.EX2 R206, R5 ;  /* 0x0000000500ce7308 */ /* 0x0007220000000800 */
[----:B------:R-:W-:Y:S01]  /*5b80*/  PLOP3.LUT P0, PT, PT, PT, UP0, 0x80, 0x0 ;  /* 0x000000000000781c */ /* 0x000fe20003f0f008 */
[----:B------:R-:W4:Y:S05]  /*5b90*/  LDG.E R113, desc[UR6][R114.64] ;  /* 0x0000000672717981 */ /* 0x000f2a000c1e1900 */
[----:B------:R-:W4:Y:S01]  /*5ba0*/  LDG.E R112, desc[UR6][R114.64+0x20] ;  /* 0x0000200672707981 */ /* 0x000f22000c1e1900 */
[----:B-1----:R-:W-:Y:S05]  /*5bb0*/  F2FP.F16.F32.PACK_AB R6, R200, R203 ;  /* 0x000000cbc806723e */ /* 0x002fea00000000ff */
[----:B------:R1:W-:Y:S01]  /*5bc0*/  STS [R234+0x22000], R6 ;  /* 0x02200006ea007388 */ /* 0x0003e20000000800 */
[----:B---3--:R-:W-:Y:S05]  /*5bd0*/  F2FP.F16.F32.PACK_AB R5, R225, R226 ;  /* 0x000000e2e105723e */ /* 0x008fea00000000ff */
[----:B------:R2:W-:Y:S05]  /*5be0*/  STS [R234+0x22400], R5 ;  /* 0x02240005ea007388 */ /* 0x0005ea0000000800 */
[----:B------:R4:W-:Y:S05]  /*5bf0*/  STS [R236+0x22000], R4 ;  /* 0x02200004ec007388 */ /* 0x0009ea0000000800 */
[----:B------:R-:W-:Y:S05]  /*5c00*/  STS [R236+0x22400], R8 ;  /* 0x02240008ec007388 */ /* 0x000fea0000000800 */
[----:B------:R-:W-:Y:S01]  /*5c10*/  STS [R231+0x22000], R7 ;  /* 0x02200007e7007388 */ /* 0x000fe20000000800 */
[----:B-1----:R-:W-:Y:S05]  /*5c20*/  F2FP.F16.F32.PACK_AB R6, R221, R222 ;  /* 0x000000dedd06723e */ /* 0x002fea00000000ff */
[----:B------:R-:W-:Y:S01]  /*5c30*/  STS [R231+0x22400], R6 ;  /* 0x02240006e7007388 */ /* 0x000fe20000000800 */
[----:B--2---:R-:W-:Y:S02]  /*5c40*/  F2FP.F16.F32.PACK_AB R5, R196, R197 ;  /* 0x000000c5c405723e */ /* 0x004fe400000000ff */
[----:B----4-:R-:W-:Y:S03]  /*5c50*/  F2FP.F16.F32.PACK_AB R4, R206, R207 ;  /* 0x000000cfce04723e */ /* 0x010fe600000000ff */
        /* <DEDUP_REMOVED lines=368> */
.L_x_699:
        /* <DEDUP_REMOVED lines=472> */
.L_x_700:
        /* <DEDUP_REMOVED lines=222> */
.L_x_702:
        /* <DEDUP_REMOVED lines=19> */
.L_x_703:
        /* <DEDUP_REMOVED lines=58> */
.L_x_705:
[----:B------:R-:W-:Y:S05]  /*a390*/  BSYNC B0 ;  /* 0x0000000000007941 */ /* 0x000fea0003800000 */
.L_x_704:
        /* <DEDUP_REMOVED lines=22> */
.L_x_707:
[----:B------:R-:W-:Y:S05]  /*a500*/  BSYNC B0 ;  /* 0x0000000000007941 */ /* 0x000fea0003800000 */
.L_x_706:
        /* <DEDUP_REMOVED lines=38> */
.L_x_709:
[----:B------:R-:W-:Y:S05]  /*a770*/  BSYNC B0 ;  /* 0x0000000000007941 */ /* 0x000fea0003800000 */
.L_x_708:
        /* <DEDUP_REMOVED lines=21> */
.L_x_682:
[----:B------:R-:W-:Y:S05]  /*a8d0*/  BSYNC B1 ;  /* 0x0000000000017941 */ /* 0x000fea0003800000 */
.L_x_668:
[----:B------:R-:W-:Y:S01]  /*a8e0*/  ULDC UR5, c[0x0][0xc] ;  /* 0x0000030000057ab9 */ /* 0x000fe20000000800 */
[----:B------:R-:W-:Y:S02]  /*a8f0*/  UIADD3 UR58, UR58, 0x1, URZ ;  /* 0x000000013a3a7890 */ /* 0x000fe4000fffe03f */
[----:B------:R-:W-:-:S04]  /*a900*/  UIADD3 UR19, UR5, UR19, URZ ;  /* 0x0000001305137290 */ /* 0x000fc8000fffe03f */
[----:B------:R-:W-:-:S06]  /*a910*/  UISETP.GE.AND UP0, UPT, UR19, UR61, UPT ;  /* 0x0000003d1300728c */ /* 0x000fcc000bf06270 */
[----:B------:R-:W-:-:S13]  /*a920*/  PLOP3.LUT P0, PT, PT, PT, UP0, 0x80, 0x0 ;  /* 0x000000000000781c */ /* 0x000fda0003f0f008 */
[----:B------:R-:W-:Y:S05]  /*a930*/  @P0 BRA `(.L_x_710) ;  /* 0x0000000000040947 */ /* 0x000fea0003800000 */
[----:B------:R-:W-:Y:S05]  /*a940*/  BRA `(.L_x_711) ;  /* 0xffffff6000507947 */ /* 0x000fea000383ffff */
.L_x_710:
[----:B------:R-:W-:Y:S05]  /*a950*/  EXIT ;  /* 0x000000000000794d */ /* 0x000fea0003800000 */
.L_x_712:
        /* <DEDUP_REMOVED lines=10> */
.L_x_1050:


//--------------------- .text._ZN5flash25flash_bwd_dot_do_o_kernelILb0E23Flash_bwd_kernel_traitsILi256ELi64ELi64ELi8ELi4ELi2ELi2ELb0ELb1EN7cutlass6half_tE19Flash_kernel_traitsILi256ELi64ELi64ELi8ES3_EEEEvNS_16Flash_bwd_paramsE --------------------------
	.section	.text._ZN5flash25flash_bwd_dot_do_o_kernelILb0E23Flash_bwd_kernel_traitsILi256ELi64ELi64ELi8ELi4ELi2ELi2ELb0ELb1EN7cutlass6half_tE19Flash_kernel_traitsILi256ELi64ELi64ELi8ES3_EEEEvNS_16Flash_bwd_paramsE,"ax",@progbits
	.align	128
        .global         _ZN5flash25flash_bwd_dot_do_o_kernelILb0E23Flash_bwd_kernel_traitsILi256ELi64ELi64ELi8ELi4ELi2ELi2ELb0ELb1EN7cutlass6half_tE19Flash_kernel_traitsILi256ELi64ELi64ELi8ES3_EEEEvNS_16Flash_bwd_paramsE
        .type           _ZN5flash25flash_bwd_dot_do_o_kernelILb0E23Flash_bwd_kernel_traitsILi256ELi64ELi64ELi8ELi4ELi2ELi2ELb0ELb1EN7cutlass6half_tE19Flash_kernel_traitsILi256ELi64ELi64ELi8ES3_EEEEvNS_16Flash_bwd_paramsE,@function
        .size           _ZN5flash25flash_bwd_dot_do_o_kernelILb0E23Flash_bwd_kernel_traitsILi256ELi64ELi64ELi8ELi4ELi2ELi2ELb0ELb1EN7cutlass6half_tE19Flash_kernel_traitsILi256ELi64ELi64ELi8ES3_EEEEvNS_16Flash_bwd_paramsE,(.L_x_1051 - _ZN5flash25flash_bwd_dot_do_o_kernelILb0E23Flash_bwd_kernel_traitsILi256ELi64ELi64ELi8ELi4ELi2ELi2ELb0ELb1EN7cutlass6half_tE19Flash_kernel_traitsILi256ELi64ELi64ELi8ES3_EEEEvNS_16Flash_bwd_paramsE)
        .other          _ZN5flash25flash_bwd_dot_do_o_kernelILb0E23Flash_bwd_kernel_traitsILi256ELi64ELi64ELi8ELi4ELi2ELi2ELb0ELb1EN7cutlass6half_tE19Flash_kernel_traitsILi256ELi64ELi64ELi8ES3_EEEEvNS_16Flash_bwd_paramsE,@"STO_CUDA_ENTRY STV_DEFAULT"
_ZN5flash25flash_bwd_dot_do_o_kernelILb0E23Flash_bwd_kernel_traitsILi256ELi64ELi64ELi8ELi4ELi2ELi2ELb0ELb1EN7cutlass6half_tE19Flash_kernel_traitsILi256ELi64ELi64ELi8ES3_EEEEvNS_16Flash_bwd_paramsE:
.text._ZN5flash25flash_bwd_dot_do_o_kernelILb0E23Flash_bwd_kernel_traitsILi256ELi64ELi64ELi8ELi4ELi2ELi2ELb0ELb1EN7cutlass6half_tE19Flash_kernel_traitsILi256ELi64ELi64ELi8ES3_EEEEvNS_16Flash_bwd_paramsE:
        /* <DEDUP_REMOVED lines=52> */
.L_x_713:
[----:B------:R-:W0:Y:S08]  /*0340*/  LDC R54, c[0x0][0x270] ;  /* 0x00009c00ff367b82 */ /* 0x000e300000000800 */
[----:B------:R-:W1:Y:S01]  /*0350*/  LDC R3, c[0x0][0x2d4] ;  /* 0x0000b500ff037b82 */ /* 0x000e620000000800 */
[----:B0-----:R-:W-:-:S04]  /*0360*/  IMAD R54, R7, R54, UR5 ;  /* 0x0000000507367e24 */ /* 0x001fc8000f8e0236 */
[----:B-1----:R-:W-:-:S07]  /*0370*/  IMAD R54, R54, R3, RZ ;  /* 0x0000000336367224 */ /* 0x002fce00078e02ff */
.L_x_714:
        /* <DEDUP_REMOVED lines=57> */
.L_x_716:
[----:B------:R-:W-:Y:S05]  /*0710*/  BSYNC B0 ;  /* 0x0000000000007941 */ /* 0x000fea0003800000 */
.L_x_715:
        /* <DEDUP_REMOVED lines=45> */
.L_x_718:
[----:B------:R-:W-:Y:S05]  /*09f0*/  BSYNC B0 ;  /* 0x0000000000007941 */ /* 0x000fea0003800000 */
.L_x_717:
        /* <DEDUP_REMOVED lines=52> */
.L_x_720:
[----:B------:R-:W-:Y:S05]  /*0d40*/  BSYNC B0 ;  /* 0x0000000000007941 */ /* 0x000fea0003800000 */
.L_x_719:
        /* <DEDUP_REMOVED lines=38> */
.L_x_722:
[----:B------:R-:W-:Y:S05]  /*0fb0*/  BSYNC B0 ;  /* 0x0000000000007941 */ /* 0x000fea0003800000 */
.L_x_721:
        /* <DEDUP_REMOVED lines=218> */
.L_x_723:
        /* <DEDUP_REMOVED lines=10> */
.L_x_1051:


//--------------------- .text._ZN5flash25flash_bwd_dot_do_o_kernelILb1E23Flash_bwd_kernel_traitsILi256ELi64ELi64ELi8ELi4ELi2ELi2ELb0ELb1EN7cutlass6half_tE19Flash_kernel_traitsILi256ELi64ELi64ELi8ES3_EEEEvNS_16Flash_bwd_paramsE --------------------------
	.section	.text._ZN5flash25flash_bwd_dot_do_o_kernelILb1E23Flash_bwd_kernel_traitsILi256ELi64ELi64ELi8ELi4ELi2ELi2ELb0ELb1EN7cutlass6half_tE19Flash_kernel_traitsILi256ELi64ELi64ELi8ES3_EEEEvNS_16Flash_bwd_paramsE,"ax",@progbits
	.align	128
        .global         _ZN5flash25flash_bwd_dot_do_o_kernelILb1E23Flash_bwd_kernel_traitsILi256ELi64ELi64ELi8ELi4ELi2ELi2ELb0ELb1EN7cutlass6half_tE19Flash_kernel_traitsILi256ELi64ELi64ELi8ES3_EEEEvNS_16Flash_bwd_paramsE
        .type           _ZN5flash25flash_bwd_dot_do_o_kernelILb1E23Flash_bwd_kernel_traitsILi256ELi64ELi64ELi8ELi4ELi2ELi2ELb0ELb1EN7cutlass6half_tE19Flash_kernel_traitsILi256ELi64ELi64ELi8ES3_EEEEvNS_16Flash_bwd_paramsE,@function
        .size           _ZN5flash25flash_bwd_dot_do_o_kernelILb1E23Flash_bwd_kernel_traitsILi256ELi64ELi64ELi8ELi4ELi2ELi2ELb0ELb1EN7cutlass6half_tE19Flash_kernel_traitsILi256ELi64ELi64ELi8ES3_EEEEvNS_16Flash_bwd_paramsE,(.L_x_1052 - _ZN5flash25flash_bwd_dot_do_o_kernelILb1E23Flash_bwd_kernel_traitsILi256ELi64ELi64ELi8ELi4ELi2ELi2ELb0ELb1EN7cutlass6half_tE19Flash_kernel_traitsILi256ELi64ELi64ELi8ES3_EEEEvNS_16Flash_bwd_paramsE)
        .other          _ZN5flash25flash_bwd_dot_do_o_kernelILb1E23Flash_bwd_kernel_traitsILi256ELi64ELi64ELi8ELi4ELi2ELi2ELb0ELb1EN7cutlass6half_tE19Flash_kernel_traitsILi256ELi64ELi64ELi8ES3_EEEEvNS_16Flash_bwd_paramsE,@"STO_CUDA_ENTRY STV_DEFAULT"
_ZN5flash25flash_bwd_dot_do_o_kernelILb1E23Flash_bwd_kernel_traitsILi256ELi64ELi64ELi8ELi4ELi2ELi2ELb0ELb1EN7cutlass6half_tE19Flash_kernel_traitsILi256ELi64ELi64ELi8ES3_EEEEvNS_16Flash_bwd_paramsE:
.text._ZN5flash25flash_bwd_dot_do_o_kernelILb1E23Flash_bwd_kernel_traitsILi256ELi64ELi64ELi8ELi4ELi2ELi2ELb0ELb1EN7cutlass6half_tE19Flash_kernel_traitsILi256ELi64ELi64ELi8ES3_EEEEvNS_16Flash_bwd_paramsE:
        /* <DEDUP_REMOVED lines=62> */
.L_x_724:
        /* <DEDUP_REMOVED lines=27> */
.L_x_725:
[----:B------:R-:W-:-:S04]  /*0590*/  IMAD R52, R52, R53, R25 ;  /* 0x0000003534347224 */ /* 0x000fc800078e0219 */
[----:B------:R-:W-:-:S07]  /*05a0*/  IMAD R52, R52, R31, RZ ;  /* 0x0000001f34347224 */ /* 0x000fce00078e02ff */
.L_x_726:
        /* <DEDUP_REMOVED lines=76> */
.L_x_728:
[----:B------:R-:W-:Y:S05]  /*0a70*/  BSYNC B0 ;  /* 0x0000000000007941 */ /* 0x000fea0003800000 */
.L_x_727:
        /* <DEDUP_REMOVED lines=38> */
.L_x_730:
[----:B------:R-:W-:Y:S05]  /*0ce0*/  BSYNC B0 ;  /* 0x0000000000007941 */ /* 0x000fea0003800000 */
.L_x_729:
        /* <DEDUP_REMOVED lines=48> */
.L_x_732:
[----:B------:R-:W-:Y:S05]  /*0ff0*/  BSYNC B0 ;  /* 0x0000000000007941 */ /* 0x000fea0003800000 */
.L_x_731:
        /* <DEDUP_REMOVED lines=43> */
.L_x_734:
[----:B------:R-:W-:Y:S05]  /*12b0*/  BSYNC B0 ;  /* 0x0000000000007941 */ /* 0x000fea0003800000 */
.L_x_733:
        /* <DEDUP_REMOVED lines=242> */
.L_x_735:
        /* <DEDUP_REMOVED lines=10> */
.L_x_1052:


//--------------------- .text._ZN5flash27flash_bwd_convert_dq_kernelI23Flash_bwd_kernel_traitsILi256ELi64ELi64ELi8ELi4ELi2ELi2ELb0ELb0EN7cutlass6half_tE19Flash_kernel_traitsILi256ELi64ELi64ELi8ES3_EEEEvNS_16Flash_bwd_paramsEi --------------------------
	.section	.text._ZN5flash27flash_bwd_convert_dq_kernelI23Flash_bwd_kernel_traitsILi256ELi64ELi64ELi8ELi4ELi2ELi2ELb0ELb0EN7cutlass6half_tE19Flash_kernel_traitsILi256ELi64ELi64ELi8ES3_EEEEvNS_16Flash_bwd_paramsEi,"ax",@progbits
	.align	128
        .global         _ZN5flash27flash_bwd_convert_dq_kernelI23Flash_bwd_kernel_traitsILi256ELi64ELi64ELi8ELi4ELi2ELi2ELb0ELb0EN7cutlass6half_tE19Flash_kernel_traitsILi256ELi64ELi64ELi8ES3_EEEEvNS_16Flash_bwd_paramsEi
        .type           _ZN5flash27flash_bwd_convert_dq_kernelI23Flash_bwd_kernel_traitsILi256ELi64ELi64ELi8ELi4ELi2ELi2ELb0ELb0EN7cutlass6half_tE19Flash_kernel_traitsILi256ELi64ELi64ELi8ES3_EEEEvNS_16Flash_bwd_paramsEi,@function
        .size           _ZN5flash27flash_bwd_convert_dq_kernelI23Flash_bwd_kernel_traitsILi256ELi64ELi64ELi8ELi4ELi2ELi2ELb0ELb0EN7cutlass6half_tE19Flash_kernel_traitsILi256ELi64ELi64ELi8ES3_EEEEvNS_16Flash_bwd_paramsEi,(.L_x_1053 - _ZN5flash27flash_bwd_convert_dq_kernelI23Flash_bwd_kernel_traitsILi256ELi64ELi64ELi8ELi4ELi2ELi2ELb0ELb0EN7cutlass6half_tE19Flash_kernel_traitsILi256ELi64ELi64ELi8ES3_EEEEvNS_16Flash_bwd_paramsEi)
        .other          _ZN5flash27flash_bwd_convert_dq_kernelI23Flash_bwd_kernel_traitsILi256ELi64ELi64ELi8ELi4ELi2ELi2ELb0ELb0EN7cutlass6half_tE19Flash_kernel_traitsILi256ELi64ELi64ELi8ES3_EEEEvNS_16Flash_bwd_paramsEi,@"STO_CUDA_ENTRY STV_DEFAULT"
_ZN5flash27flash_bwd_convert_dq_kernelI23Flash_bwd_kernel_traitsILi256ELi64ELi64ELi8ELi4ELi2ELi2ELb0ELb0EN7cutlass6half_tE19Flash_kernel_traitsILi256ELi64ELi64ELi8ES3_EEEEvNS_16Flash_bwd_paramsEi:
.text._ZN5flash27flash_bwd_convert_dq_kernelI23Flash_bwd_kernel_traitsILi256ELi64ELi64ELi8ELi4ELi2ELi2ELb0ELb0EN7cutlass6half_tE19Flash_kernel_traitsILi256ELi64ELi64ELi8ES3_EEEEvNS_16Flash_bwd_paramsEi:
        /* <DEDUP_REMOVED lines=40> */
.L_x_736:
        /* <DEDUP_REMOVED lines=106> */
.L_x_738:
        /* <DEDUP_REMOVED lines=172> */
.L_x_737:
        /* <DEDUP_REMOVED lines=207> */
.L_x_740:
[----:B------:R-:W-:Y:S05]  /*20d0*/  BSYNC B0 ;  /* 0x0000000000007941 */ /* 0x000fea0003800000 */
.L_x_739:
        /* <DEDUP_REMOVED lines=24> */
.L_x_741:
        /* <DEDUP_REMOVED lines=10> */
.L_x_1053:


//--------------------- .text._ZN5flash44flash_bwd_dq_dk_dv_loop_seqk_parallel_kernelI23Flash_bwd_kernel_traitsILi256ELi64ELi64ELi8ELi4ELi2ELi2ELb0ELb0EN7cutlass6half_tE19Flash_kernel_traitsILi256ELi64ELi64ELi8ES3_EELb1ELb1ELb0ELb0ELb0ELb0ELb0EEEvNS_16Flash_bwd_paramsE --------------------------
	.section	.text._ZN5flash44flash_bwd_dq_dk_dv_loop_seqk_parallel_kernelI23Flash_bwd_kernel_traitsILi256ELi64ELi64ELi8ELi4ELi2ELi2ELb0ELb0EN7cutlass6half_tE19Flash_kernel_traitsILi256ELi64ELi64ELi8ES3_EELb1ELb1ELb0ELb0ELb0ELb0ELb0EEEvNS_16Flash_bwd_paramsE,"ax",@progbits
	.align	128
        .global         _ZN5flash44flash_bwd_dq_dk_dv_loop_seqk_parallel_kernelI23Flash_bwd_kernel_traitsILi256ELi64ELi64ELi8ELi4ELi2ELi2ELb0ELb0EN7cutlass6half_tE19Flash_kernel_traitsILi256ELi64ELi64ELi8ES3_EELb1ELb1ELb0ELb0ELb0ELb0ELb0EEEvNS_16Flash_bwd_paramsE
        .type           _ZN5flash44flash_bwd_dq_dk_dv_loop_seqk_parallel_kernelI23Flash_bwd_kernel_traitsILi256ELi64ELi64ELi8ELi4ELi2ELi2ELb0ELb0EN7cutlass6half_tE19Flash_kernel_traitsILi256ELi64ELi64ELi8ES3_EELb1ELb1ELb0ELb0ELb0ELb0ELb0EEEvNS_16Flash_bwd_paramsE,@function
        .size           _ZN5flash44flash_bwd_dq_dk_dv_loop_seqk_parallel_kernelI23Flash_bwd_kernel_traitsILi256ELi64ELi64ELi8ELi4ELi2ELi2ELb0ELb0EN7cutlass6half_tE19Flash_kernel_traitsILi256ELi64ELi64ELi8ES3_EELb1ELb1ELb0ELb0ELb0ELb0ELb0EEEvNS_16Flash_bwd_paramsE,(.L_x_1054 - _ZN5flash44flash_bwd_dq_dk_dv_loop_seqk_parallel_kernelI23Flash_bwd_kernel_traitsILi256ELi64ELi64ELi8ELi4ELi2ELi2ELb0ELb0EN7cutlass6half_tE19Flash_kernel_traitsILi256ELi64ELi64ELi8ES3_EELb1ELb1ELb0ELb0ELb0ELb0ELb0EEEvNS_16Flash_bwd_paramsE)
        .other          _ZN5flash44flash_bwd_dq_dk_dv_loop_seqk_parallel_kernelI23Flash_bwd_kernel_traitsILi256ELi64ELi64ELi8ELi4ELi2ELi2ELb0ELb0EN7cutlass6half_tE19Flash_kernel_traitsILi256ELi64ELi64ELi8ES3_EELb1ELb1ELb0ELb0ELb0ELb0ELb0EEEvNS_16Flash_bwd_paramsE,@"STO_CUDA_ENTRY STV_DEFAULT"
_ZN5flash44flash_bwd_dq_dk_dv_loop_seqk_parallel_kernelI23Flash_bwd_kernel_traitsILi256ELi64ELi64ELi8ELi4ELi2ELi2ELb0ELb0EN7cutlass6half_tE19Flash_kernel_traitsILi256ELi64ELi64ELi8ES3_EELb1ELb1ELb0ELb0ELb0ELb0ELb0EEEvNS_16Flash_bwd_paramsE:
.text._ZN5flash44flash_bwd_dq_dk_dv_loop_seqk_parallel_kernelI23Flash_bwd_kernel_traitsILi256ELi64ELi64ELi8ELi4ELi2ELi2ELb0ELb0EN7cutlass6half_tE19Flash_kernel_traitsILi256ELi64ELi64ELi8ES3_EELb1ELb1ELb0ELb0ELb0ELb0ELb0EEEvNS_16Flash_bwd_paramsE:
        /* <DEDUP_REMOVED lines=14> */
[----:B------:R-:W-:Y:S01]  /*00e0*/  UMOV UR6, URZ ;  /* 0x0000003f00067c82 */ /* 0x000fe20008000000 */
[----:B------:R-:W-:-:S05]  /*00f0*/  IMAD.MOV.U32 R240, RZ, RZ, 0x20 ;  /* 0x00000020fff07424 */ /* 0x000fca00078e00ff */
[----:B------:R-:W3:Y:S08]  /*0100*/  S2UR UR52, SR_CTAID.Y ;  /* 0x00000000003479c3 */ /* 0x000ef00000002600 */
[----:B------:R-:W4:Y:S01]  /*0110*/  S2UR UR59, SR_CTAID.Z ;  /* 0x00000000003b79c3 */ /* 0x000f220000002700 */
[----:B--2---:R-:W-:Y:S01]  /*0120*/  ULEA UR4, UR4, UR5, 0x18 ;  /* 0x0000000504047291 */ /* 0x004fe2000f8ec03f */
[----:B-1----:R-:W-:Y:S01]  /*0130*/  SHF.R.S32.HI R6, RZ, 0x1f, R3 ;  /* 0x0000001fff067819 */ /* 0x002fe20000011403 */
[----:B---3--:R-:W-:-:S03]  /*0140*/  USHF.L.U32 UR5, UR52, 0x7, URZ ;  /* 0x0000000734057899 */ /* 0x008fc6000800063f */
        /* <DEDUP_REMOVED lines=18> */
[----:B------:R-:W-:Y:S01]  /*0270*/  SHF.R.S32.HI R5, RZ, 0x2, R6 ;  /* 0x00000002ff057819 */ /* 0x000fe20000011406 */
[----:B------:R-:W-:Y:S01]  /*0280*/  IMAD.SHL.U32 R11, R11, 0x40, RZ ;  /* 0x000000400b0b7824 */ /* 0x000fe200078e00ff */
[----:B------:R-:W-:-:S02]  /*0290*/  LEA.HI R19, R19, R8, RZ, 0x2 ;  /* 0x0000000813137211 */ /* 0x000fc400078f10ff */
[----:B------:R-:W-:Y:S02]  /*02a0*/  LEA.HI R7, R7, R8, RZ, 0x1 ;  /* 0x0000000807077211 */ /* 0x000fe400078f08ff */
[----:B------:R-:W-:Y:S02]  /*02b0*/  LOP3.LUT R19, R19, 0xfffffffc, RZ, 0xc0, !PT ;  /* 0xfffffffc13137812 */ /* 0x000fe400078ec0ff */
[----:B------:R-:W-:Y:S02]  /*02c0*/  LOP3.LUT R7, R7, 0xfffffffe, RZ, 0xc0, !PT ;  /* 0xfffffffe07077812 */ /* 0x000fe400078ec0ff */
[----:B------:R-:W-:Y:S01]  /*02d0*/  LOP3.LUT R11, R11, 0x1c0, RZ, 0xc0, !PT ;  /* 0x000001c00b0b7812 */ /* 0x000fe200078ec0ff */
[C---:B------:R-:W-:Y:S01]  /*02e0*/  IMAD.IADD R16, R8.reuse, 0x1, -R19 ;  /* 0x0000000108107824 */ /* 0x040fe200078e0a13 */
[----:B------:R-:W-:Y:S01]  /*02f0*/  SHF.R.S32.HI R17, RZ, 0x4, R2 ;  /* 0x00000004ff117819 */ /* 0x000fe20000011402 */
[----:B------:R-:W-:Y:S01]  /*0300*/  IMAD.IADD R7, R8, 0x1, -R7 ;  /* 0x0000000108077824 */ /* 0x000fe200078e0a07 */
[----:B------:R-:W-:-:S02]  /*0310*/  SHF.R.S32.HI R6, RZ, 0x1f, R6 ;  /* 0x0000001fff067819 */ /* 0x000fc40000011406 */
[----:B------:R-:W-:Y:S01]  /*0320*/  SHF.R.U32.HI R8, RZ, 0x3, R11 ;  /* 0x00000003ff087819 */ /* 0x000fe2000001160b */
[----:B------:R-:W-:Y:S01]  /*0330*/  STL [R1], R16 ;  /* 0x0000001001007387 */ /* 0x000fe20000100800 */
[----:B------:R-:W-:Y:S02]  /*0340*/  LEA.HI R2, R2, R17, RZ, 0x1 ;  /* 0x0000001102027211 */ /* 0x000fe400078f08ff */
[C---:B------:R-:W-:Y:S01]  /*0350*/  LOP3.LUT P4, RZ, R4.reuse, 0x4, RZ, 0xc0, !PT ;  /* 0x0000000404ff7812 */ /* 0x040fe2000788c0ff */
[----:B------:R-:W-:Y:S01]  /*0360*/  STL [R1+0x10], R20 ;  /* 0x0000101401007387 */ /* 0x000fe20000100800 */
[----:B------:R-:W-:Y:S02]  /*0370*/  LOP3.LUT R11, R11, 0x38, R20, 0xf8, !PT ;  /* 0x000000380b0b7812 */ /* 0x000fe400078ef814 */
[C---:B------:R-:W-:Y:S01]  /*0380*/  LOP3.LUT P3, RZ, R4.reuse, 0x2, RZ, 0xc0, !PT ;  /* 0x0000000204ff7812 */ /* 0x040fe2000786c0ff */
[----:B------:R-:W-:Y:S01]  /*0390*/  IMAD.SHL.U32 R4, R4, 0x40, RZ ;  /* 0x0000004004047824 */ /* 0x000fe200078e00ff */
[----:B------:R-:W-:-:S02]  /*03a0*/  LEA.HI R6, R6, R5, RZ, 0x3 ;  /* 0x0000000506067211 */ /* 0x000fc400078f18ff */
[----:B------:R-:W-:Y:S02]  /*03b0*/  LOP3.LUT R2, R2, 0xfffffffe, RZ, 0xc0, !PT ;  /* 0xfffffffe02027812 */ /* 0x000fe400078ec0ff */
[----:B------:R-:W-:Y:S01]  /*03c0*/  LOP3.LUT R8, R11, R8, RZ, 0x3c, !PT ;  /* 0x000000080b087212 */ /* 0x000fe200078e3cff */
[----:B------:R-:W-:Y:S01]  /*03d0*/  IMAD.SHL.U32 R11, R7, 0x10, RZ ;  /* 0x00000010070b7824 */ /* 0x000fe200078e00ff */
[----:B------:R-:W-:Y:S01]  /*03e0*/  LOP3.LUT R6, R6, 0xfffffff8, RZ, 0xc0, !PT ;  /* 0xfffffff806067812 */ /* 0x000fe200078ec0ff */
[----:B------:R-:W-:Y:S01]  /*03f0*/  IMAD.IADD R2, R17, 0x1, -R2 ;  /* 0x0000000111027824 */ /* 0x000fe200078e0a02 */
[----:B------:R-:W-:Y:S02]  /*0400*/  LOP3.LUT R4, R4, 0x1c0, RZ, 0xc0, !PT ;  /* 0x000001c004047812 */ /* 0x000fe400078ec0ff */
[----:B------:R-:W-:Y:S01]  /*0410*/  SHF.R.S32.HI R17, RZ, 0x7, R10 ;  /* 0x00000007ff117819 */ /* 0x000fe2000001140a */
[----:B------:R-:W-:Y:S01]  /*0420*/  IMAD.IADD R6, R5, 0x1, -R6 ;  /* 0x0000000105067824 */ /* 0x000fe200078e0a06 */
[----:B------:R-:W-:Y:S01]  /*0430*/  LOP3.LUT R250, R4, 0x10, R11, 0xf8, !PT ;  /* 0x0000001004fa7812 */ /* 0x000fe200078ef80b */
[C---:B------:R-:W-:Y:S01]  /*0440*/  IMAD.SHL.U32 R10, R2.reuse, 0x200, RZ ;  /* 0x00000200020a7824 */ /* 0x040fe200078e00ff */
[----:B------:R-:W-:Y:S01]  /*0450*/  SHF.R.S32.HI R5, RZ, 0x1f, R0 ;  /* 0x0000001fff057819 */ /* 0x000fe20000011400 */
[----:B------:R-:W-:Y:S01]  /*0460*/  IMAD.SHL.U32 R251, R2, 0x20, RZ ;  /* 0x0000002002fb7824 */ /* 0x000fe200078e00ff */
[----:B------:R-:W-:-:S02]  /*0470*/  LOP3.LUT R14, R4, 0x8, R15, 0xf8, !PT ;  /* 0x00000008040e7812 */ /* 0x000fc400078ef80f */
[----:B------:R-:W-:Y:S02]  /*0480*/  SHF.R.U32.HI R11, RZ, 0x3, R4 ;  /* 0x00000003ff0b7819 */ /* 0x000fe40000011604 */
[----:B------:R-:W-:Y:S02]  /*0490*/  LOP3.LUT R250, R250, 0x8, R15, 0xf8, !PT ;  /* 0x00000008fafa7812 */ /* 0x000fe400078ef80f */
[----:B------:R-:W-:Y:S02]  /*04a0*/  LEA.HI R5, R5, R0, RZ, 0x2 ;  /* 0x0000000005057211 */ /* 0x000fe400078f10ff */
[----:B------:R-:W-:Y:S02]  /*04b0*/  SHF.R.S32.HI R0, RZ, 0x1f, R13 ;  /* 0x0000001fff007819 */ /* 0x000fe4000001140d */
[----:B------:R-:W-:Y:S02]  /*04c0*/  LOP3.LUT R12, R6, 0x1, RZ, 0xc0, !PT ;  /* 0x00000001060c7812 */ /* 0x000fe400078ec0ff */
[----:B------:R-:W-:Y:S01]  /*04d0*/  LOP3.LUT R241, R14, R11, RZ, 0x3c, !PT ;  /* 0x0000000b0ef17212 */ /* 0x000fe200078e3cff */
[----:B------:R-:W-:Y:S01]  /*04e0*/  IMAD R14, R17, 0x800, R10 ;  /* 0x00000800110e7824 */ /* 0x000fe200078e020a */
[----:B------:R-:W-:Y:S01]  /*04f0*/  LOP3.LUT R250, R10, R250, R11, 0xf6, !PT ;  /* 0x000000fa0afa7212 */ /* 0x000fe200078ef60b */
[----:B------:R-:W-:Y:S01]  /*0500*/  IMAD.SHL.U32 R10, R3, 0x2, RZ ;  /* 0x00000002030a7824 */ /* 0x000fe200078e00ff */
[----:B------:R-:W-:Y:S01]  /*0510*/  SHF.R.S32.HI R11, RZ, 0x6, R9 ;  /* 0x00000006ff0b7819 */ /* 0x000fe20000011409 */
[----:B------:R-:W-:Y:S01]  /*0520*/  IMAD.SHL.U32 R9, R6, 0x40, RZ ;  /* 0x0000004006097824 */ /* 0x000fe200078e00ff */
[----:B------:R-:W-:Y:S01]  /*0530*/  LEA.HI R0, R0, R13, RZ, 0x3 ;  /* 0x0000000d00007211 */ /* 0x000fe200078f18ff */
[----:B------:R-:W-:Y:S01]  /*0540*/  IMAD.IADD R241, R14, 0x1, R241 ;  /* 0x000000010ef17824 */ /* 0x000fe200078e02f1 */
[----:B------:R-:W-:Y:S01]  /*0550*/  ISETP.NE.U32.AND P0, PT, R12, 0x1, PT ;  /* 0x000000010c00780c */ /* 0x000fe20003f05070 */
[----:B------:R-:W-:Y:S01]  /*0560*/  IMAD.SHL.U32 R12, R17, 0x20, RZ ;  /* 0x00000020110c7824 */ /* 0x000fe200078e00ff */
[C---:B------:R-:W-:Y:S01]  /*0570*/  LOP3.LUT R4, R0.reuse, 0xfffffff8, RZ, 0xc0, !PT ;  /* 0xfffffff800047812 */ /* 0x040fe200078ec0ff */
[----:B------:R-:W-:Y:S01]  /*0580*/  IMAD R8, R11, 0x200, R8 ;  /* 0x000002000b087824 */ /* 0x000fe200078e0208 */
[----:B------:R-:W-:Y:S01]  /*0590*/  LOP3.LUT R9, R9, 0x1c0, RZ, 0xc0, !PT ;  /* 0x000001c009097812 */ /* 0x000fe200078ec0ff */
[----:B------:R-:W-:Y:S01]  /*05a0*/  IMAD.SHL.U32 R0, R0, 0x40, RZ ;  /* 0x0000004000007824 */ /* 0x000fe200078e00ff */
[----:B------:R-:W-:Y:S01]  /*05b0*/  R2P PR, R6, 0x6 ;  /* 0x0000000606007804 */ /* 0x000fe20000000000 */
[----:B------:R-:W-:Y:S01]  /*05c0*/  IMAD.SHL.U32 R6, R11, 0x8, RZ ;  /* 0x000000080b067824 */ /* 0x000fe200078e00ff */
[----:B------:R-:W-:Y:S01]  /*05d0*/  LOP3.LUT R12, R9, 0x20, R12, 0xf8, !PT ;  /* 0x00000020090c7812 */ /* 0x000fe200078ef80c */
[----:B------:R-:W-:Y:S01]  /*05e0*/  IMAD.IADD R4, R13, 0x1, -R4 ;  /* 0x000000010d047824 */ /* 0x000fe200078e0a04 */
[----:B------:R-:W-:Y:S01]  /*05f0*/  SHF.R.U32.HI R3, RZ, 0x3, R9 ;  /* 0x00000003ff037819 */ /* 0x000fe20000011609 */
[----:B------:R1:W-:Y:S01]  /*0600*/  STL [R1+0x4], R8 ;  /* 0x0000040801007387 */ /* 0x0003e20000100800 */
[----:B------:R-:W-:Y:S01]  /*0610*/  LOP3.LUT R6, R6, 0x18, RZ, 0xc0, !PT ;  /* 0x0000001806067812 */ /* 0x000fe200078ec0ff */
[----:B------:R-:W-:Y:S01]  /*0620*/  IMAD.SHL.U32 R4, R4, 0x40, RZ ;  /* 0x0000004004047824 */ /* 0x000fe200078e00ff */
[----:B------:R-:W-:-:S02]  /*0630*/  LOP3.LUT R11, R12, R3, RZ, 0x3c, !PT ;  /* 0x000000030c0b7212 */ /* 0x000fc400078e3cff */
[----:B------:R-:W-:Y:S02]  /*0640*/  LOP3.LUT R251, R6, 0x20, R251, 0xf8, !PT ;  /* 0x0000002006fb7812 */ /* 0x000fe400078ef8fb */
[----:B------:R-:W-:Y:S01]  /*0650*/  LOP3.LUT R6, R3, R9, R6, 0x1e, !PT ;  /* 0x0000000903067212 */ /* 0x000fe200078e1e06 */
[----:B------:R-:W-:Y:S01]  /*0660*/  IMAD R9, R7, 0x400, R10 ;  /* 0x0000040007097824 */ /* 0x000fe200078e020a */
[----:B------:R-:W-:Y:S02]  /*0670*/  LOP3.LUT R4, R4, 0x1c0, RZ, 0xc0, !PT ;  /* 0x000001c004047812 */ /* 0x000fe400078ec0ff */
[----:B------:R-:W-:Y:S02]  /*0680*/  LOP3.LUT R0, R0, 0xfffffe00, RZ, 0xc0, !PT ;  /* 0xfffffe0000007812 */ /* 0x000fe400078ec0ff */
[----:B------:R-:W-:Y:S02]  /*0690*/  SHF.R.U32.HI R249, RZ, 0x3, R4 ;  /* 0x00000003fff97819 */ /* 0x000fe40000011604 */
[----:B------:R-:W-:Y:S01]  /*06a0*/  SEL R240, R240, 0xffffffe0, !P3 ;  /* 0xffffffe0f0f07807 */ /* 0x000fe20005800000 */
[----:B------:R-:W-:Y:S01]  /*06b0*/  IMAD R252, R16, 0x400, R0 ;  /* 0x0000040010fc7824 */ /* 0x000fe200078e0200 */
[----:B------:R-:W-:-:S02]  /*06c0*/  LOP3.LUT R251, R249, R251, R4, 0x1e, !PT ;  /* 0x000000fbf9fb7212 */ /* 0x000fc400078e1e04 */
[----:B------:R-:W-:Y:S02]  /*06d0*/  LEA R241, R241, UR4, 0x1 ;  /* 0x00000004f1f17c11 */ /* 0x000fe4000f8e08ff */
[----:B------:R-:W-:Y:S02]  /*06e0*/  LOP3.LUT R251, R251, R0, RZ, 0xfc, !PT ;  /* 0x00000000fbfb7212 */ /* 0x000fe400078efcff */
[----:B------:R-:W-:Y:S01]  /*06f0*/  LEA R250, R250, UR4, 0x1 ;  /* 0x00000004fafa7c11 */ /* 0x000fe2000f8e08ff */
[----:B------:R-:W-:Y:S02]  /*0700*/  IMAD.IADD R240, R240, 0x1, R241 ;  /* 0x00000001f0f07824 */ /* 0x000fe400078e02f1 */
[----:B-1----:R-:W-:-:S04]  /*0710*/  IMAD R8, R16, 0x400, R10 ;  /* 0x0000040010087824 */ /* 0x002fc800078e020a */
[----:B------:R-:W-:Y:S02]  /*0720*/  IMAD.IADD R3, R8, 0x1, R11 ;  /* 0x0000000108037824 */ /* 0x000fe400078e020b */
[----:B------:R-:W-:Y:S02]  /*0730*/  IMAD.SHL.U32 R11, R2, 0x8, RZ ;  /* 0x00000008020b7824 */ /* 0x000fe400078e00ff */
[----:B------:R-:W-:Y:S01]  /*0740*/  IMAD.IADD R2, R9, 0x1, R6 ;  /* 0x0000000109027824 */ /* 0x000fe200078e0206 */
[----:B------:R-:W-:Y:S02]  /*0750*/  LEA R9, R3, UR4, 0x1 ;  /* 0x0000000403097c11 */ /* 0x000fe4000f8e08ff */
[----:B------:R-:W-:Y:S01]  /*0760*/  LOP3.LUT R6, R4, 0x8, R11, 0xf8, !PT ;  /* 0x0000000804067812 */ /* 0x000fe200078ef80b */
[----:B------:R-:W-:Y:S02]  /*0770*/  IMAD R4, R7, 0x400, R0 ;  /* 0x0000040007047824 */ /* 0x000fe400078e0200 */
[----:B------:R-:W-:Y:S01]  /*0780*/  IMAD.U32 R0, RZ, RZ, UR5 ;  /* 0x00000005ff007e24 */ /* 0x000fe2000f8e00ff */
[----:B------:R-:W-:Y:S01]  /*0790*/  LOP3.LUT R249, R6, R249, RZ, 0x3c, !PT ;  /* 0x000000f906f97212 */ /* 0x000fe200078e3cff */
[----:B------:R-:W-:Y:S01]  /*07a0*/  IMAD.U32 R6, RZ, RZ, UR6 ;  /* 0x00000006ff067e24 */ /* 0x000fe2000f8e00ff */
[----:B------:R-:W-:Y:S01]  /*07b0*/  USHF.R.S32.HI UR6, URZ, 0x1f, UR52 ;  /* 0x0000001f3f067899 */ /* 0x000fe20008011434 */
[----:B------:R-:W-:Y:S01]  /*07c0*/  IMAD.MOV.U32 R0, RZ, RZ, 0x40 ;  /* 0x00000040ff007424 */ /* 0x000fe200078e00ff */
[----:B----4-:R-:W-:Y:S01]  /*07d0*/  USHF.R.S32.HI UR5, URZ, 0x1f, UR59 ;  /* 0x0000001f3f057899 */ /* 0x010fe2000801143b */
[----:B------:R-:W-:Y:S01]  /*07e0*/  IMAD.IADD R252, R252, 0x1, R249 ;  /* 0x00000001fcfc7824 */ /* 0x000fe200078e02f9 */
[----:B------:R1:W-:Y:S01]  /*07f0*/  STL [R1+0x8], R6 ;  /* 0x0000080601007387 */ /* 0x0003e20000100800 */
[----:B------:R-:W-:-:S03]  /*0800*/  IMAD.IADD R249, R249, 0x1, R4 ;  /* 0x00000001f9f97824 */ /* 0x000fc600078e0204 */
[----:B------:R-:W-:Y:S02]  /*0810*/  IMAD.U32 R4, RZ, RZ, UR5 ;  /* 0x00000005ff047e24 */ /* 0x000fe4000f8e00ff */
[----:B------:R-:W-:Y:S02]  /*0820*/  IMAD.MOV.U32 R4, RZ, RZ, -0x10 ;  /* 0xfffffff0ff047424 */ /* 0x000fe400078e00ff */
[----:B------:R-:W-:Y:S01]  /*0830*/  IMAD.U32 R7, RZ, RZ, UR5 ;  /* 0x00000005ff077e24 */ /* 0x000fe2000f8e00ff */
[----:B------:R-:W-:Y:S01]  /*0840*/  UIADD3 UR5, UR4, 0x28000, URZ ;  /* 0x0002800004057890 */ /* 0x000fe2000fffe03f */
[C---:B------:R-:W-:Y:S01]  /*0850*/  VIADD R7, R9.reuse, 0x20 ;  /* 0x0000002009077836 */ /* 0x040fe20000000000 */
[----:B------:R-:W-:Y:S01]  /*0860*/  SEL R4, R4, 0x10, !P0 ;  /* 0x0000001004047807 */ /* 0x000fe20004000000 */
[----:B------:R-:W-:-:S03]  /*0870*/  @P1 VIADD R7, R9, 0xffffffe0 ;  /* 0xffffffe009071836 */ /* 0x000fc60000000000 */
[----:B------:R-:W-:Y:S01]  /*0880*/  LEA R249, R249, UR5, 0x1 ;  /* 0x00000005f9f97c11 */ /* 0x000fe2000f8e08ff */
[----:B-1----:R-:W-:Y:S01]  /*0890*/  IMAD.U32 R6, RZ, RZ, UR6 ;  /* 0x00000006ff067e24 */ /* 0x002fe2000f8e00ff */
[----:B------:R-:W-:Y:S01]  /*08a0*/  SHF.R.S32.HI R6, RZ, 0x2, R5 ;  /* 0x00000002ff067819 */ /* 0x000fe20000011405 */
[----:B------:R-:W-:Y:S01]  /*08b0*/  UIADD3 UR6, UR4, 0x18000, URZ ;  /* 0x0001800004067890 */ /* 0x000fe2000fffe03f */
[----:B------:R-:W-:-:S03]  /*08c0*/  SEL R5, R0, 0xffffffc0, !P4 ;  /* 0xffffffc000057807 */ /* 0x000fc60006000000 */
[----:B------:R-:W-:Y:S02]  /*08d0*/  IMAD R0, R16, 0x10, R6 ;  /* 0x0000001010007824 */ /* 0x000fe400078e0206 */
[----:B------:R-:W-:Y:S01]  /*08e0*/  LEA R8, R2, UR6, 0x1 ;  /* 0x0000000602087c11 */ /* 0x000fe2000f8e08ff */
[C---:B------:R-:W-:Y:S01]  /*08f0*/  IMAD.IADD R3, R5.reuse, 0x1, R241 ;  /* 0x0000000105037824 */ /* 0x040fe200078e02f1 */
[----:B------:R-:W-:Y:S01]  /*0900*/  ULDC.64 UR6, c[0x0][0x208] ;  /* 0x0000820000067ab9 */ /* 0x000fe20000000a00 */
[----:B------:R1:W-:Y:S01]  /*0910*/  STL [R1+0x18], R0 ;  /* 0x0000180001007387 */ /* 0x0003e20000100800 */
[----:B------:R-:W-:Y:S02]  /*0920*/  IMAD.IADD R2, R5, 0x1, R240 ;  /* 0x0000000105027824 */ /* 0x000fe400078e02f0 */
[C---:B------:R-:W-:Y:S01]  /*0930*/  VIADD R6, R8.reuse, 0x40 ;  /* 0x0000004008067836 */ /* 0x040fe20000000000 */
[----:B------:R2:W-:Y:S01]  /*0940*/  STL [R1+0x1c], R9 ;  /* 0x00001c0901007387 */ /* 0x0005e20000100800 */
[----:B------:R-:W-:-:S03]  /*0950*/  @P2 VIADD R6, R8, 0xffffffc0 ;  /* 0xffffffc008062836 */ /* 0x000fc60000000000 */
[----:B------:R2:W-:Y:S01]  /*0960*/  STL [R1+0x20], R8 ;  /* 0x0000200801007387 */ /* 0x0005e20000100800 */
[----:B-1----:R-:W-:Y:S02]  /*0970*/  IMAD.IADD R0, R5, 0x1, R250 ;  /* 0x0000000105007824 */ /* 0x002fe400078e02fa */
[----:B------:R-:W-:Y:S02]  /*0980*/  IMAD.IADD R5, R9, 0x1, R4 ;  /* 0x0000000109057824 */ /* 0x000fe400078e0204 */
[----:B------:R-:W-:-:S03]  /*0990*/  IMAD.IADD R4, R4, 0x1, R7 ;  /* 0x0000000104047824 */ /* 0x000fc600078e0207 */
[----:B------:R2:W-:Y:S04]  /*09a0*/  STL [R1+0x2c], R5 ;  /* 0x00002c0501007387 */ /* 0x0005e80000100800 */
[----:B------:R2:W-:Y:S04]  /*09b0*/  STL [R1+0x24], R7 ;  /* 0x0000240701007387 */ /* 0x0005e80000100800 */
[----:B------:R2:W-:Y:S04]  /*09c0*/  STL [R1+0x28], R6 ;  /* 0x0000280601007387 */ /* 0x0005e80000100800 */
[----:B------:R2:W-:Y:S02]  /*09d0*/  STL [R1+0x44], R4 ;  /* 0x0000440401007387 */ /* 0x0005e40000100800 */
.L_x_788:
        /* <DEDUP_REMOVED lines=23> */
[----:B--2---:R-:W-:Y:S01]  /*0b50*/  IMAD.U32 R6, RZ, RZ, UR10 ;  /* 0x0000000aff067e24 */ /* 0x004fe2000f8e00ff */
[----:B------:R-:W-:Y:S01]  /*0b60*/  UISETP.NE.AND UP4, UPT, UR18, URZ, UPT ;  /* 0x0000003f1200728c */ /* 0x000fe2000bf85270 */
[----:B------:R-:W-:Y:S01]  /*0b70*/  IMAD.U32 R17, RZ, RZ, UR9 ;  /* 0x00000009ff117e24 */ /* 0x000fe2000f8e00ff */
[----:B------:R-:W-:Y:S01]  /*0b80*/  UISETP.EQ.U32.AND UP1, UPT, UR14, URZ, UPT ;  /* 0x0000003f0e00728c */ /* 0x000fe2000bf22070 */
[----:B------:R-:W-:Y:S01]  /*0b90*/  PLOP3.LUT P3, PT, PT, PT, UP2, 0x80, 0x0 ;  /* 0x000000000000781c */ /* 0x000fe20003f6f028 */
[----:B------:R-:W-:Y:S01]  /*0ba0*/  IMAD.U32 R7, RZ, RZ, UR11 ;  /* 0x0000000bff077e24 */ /* 0x000fe2000f8e00ff */
[----:B------:R-:W-:Y:S01]  /*0bb0*/  UIADD3 UR10, UP0, UR17, UR14, URZ ;  /* 0x0000000e110a7290 */ /* 0x000fe2000ff1e03f */
[----:B---3--:R-:W2:Y:S01]  /*0bc0*/  @P0 LDG.E R4, desc[UR6][R16.64] ;  /* 0x0000000610040981 */ /* 0x008ea2000c1e1900 */
[----:B------:R-:W-:Y:S01]  /*0bd0*/  UISETP.EQ.OR.EX UP1, UPT, UR15, URZ, !UP4, UP1 ;  /* 0x0000003f0f00728c */ /* 0x000fe2000e722710 */
[----:B------:R-:W-:Y:S01]  /*0be0*/  IMAD.U32 R14, RZ, RZ, UR16 ;  /* 0x00000010ff0e7e24 */ /* 0x000fe2000f8e00ff */
[----:B------:R-:W1:Y:S01]  /*0bf0*/  S2R R10, SR_TID.X ;  /* 0x00000000000a7919 */ /* 0x000e620000002100 */
[----:B------:R-:W-:-:S03]  /*0c00*/  UIADD3.X UR5, UR5, UR15, URZ, UP0, !UPT ;  /* 0x0000000f05057290 */ /* 0x000fc600087fe43f */
[----:B------:R-:W-:Y:S01]  /*0c10*/  PLOP3.LUT P2, PT, PT, PT, UP1, 0x80, 0x0 ;  /* 0x000000000000781c */ /* 0x000fe20003f4f018 */
[----:B------:R-:W3:Y:S01]  /*0c20*/  @P1 LDG.E R6, desc[UR6][R6.64] ;  /* 0x0000000606061981 */ /* 0x000ee2000c1e1900 */
[----:B------:R-:W-:Y:S01]  /*0c30*/  IMAD.U32 R15, RZ, RZ, UR13 ;  /* 0x0000000dff0f7e24 */ /* 0x000fe2000f8e00ff */
[----:B------:R-:W-:Y:S01]  /*0c40*/  UMOV UR23, URZ ;  /* 0x0000003f00177c82 */ /* 0x000fe20008000000 */
[----:B------:R-:W-:Y:S01]  /*0c50*/  IMAD.U32 R12, RZ, RZ, UR10 ;  /* 0x0000000aff0c7e24 */ /* 0x000fe2000f8e00ff */
[----:B------:R-:W-:Y:S01]  /*0c60*/  @!UP3 ULDC.64 UR8, c[0x0][0x318] ;  /* 0x0000c6000008bab9 */ /* 0x000fe20000000a00 */
[----:B------:R-:W-:Y:S01]  /*0c70*/  IMAD.U32 R13, RZ, RZ, UR5 ;  /* 0x00000005ff0d7e24 */ /* 0x000fe2000f8e00ff */
[----:B------:R-:W4:Y:S04]  /*0c80*/  @P3 LDG.E R8, desc[UR6][R14.64] ;  /* 0x000000060e083981 */ /* 0x000f28000c1e1900 */
[----:B------:R-:W5:Y:S04]  /*0c90*/  @P3 LDG.E R5, desc[UR6][R14.64+0x4] ;  /* 0x000004060e053981 */ /* 0x000f68000c1e1900 */
        /* <DEDUP_REMOVED lines=12> */
[----:B-1----:R-:W-:Y:S01]  /*0d60*/  SHF.R.S32.HI R9, RZ, 0x1f, R10 ;  /* 0x0000001fff097819 */ /* 0x002fe2000001140a */
[----:B------:R-:W-:Y:S01]  /*0d70*/  USHF.L.U32 UR13, UR16, 0x6, URZ ;  /* 0x00000006100d7899 */ /* 0x000fe2000800063f */
[----:B--2---:R-:W-:Y:S02]  /*0d80*/  @P0 R2UR UR10, R4 ;  /* 0x00000000040a02ca */ /* 0x004fe400000e0000 */
[----:B------:R-:W-:-:S04]  /*0d90*/  ISETP.NE.U32.AND P0, PT, RZ, UR14, PT ;  /* 0x0000000eff007c0c */ /* 0x000fc8000bf05070 */
[----:B------:R-:W-:Y:S02]  /*0da0*/  ISETP.NE.AND.EX P0, PT, RZ, UR15, PT, P0 ;  /* 0x0000000fff007c0c */ /* 0x000fe4000bf05300 */
[----:B---3--:R-:W-:Y:S02]  /*0db0*/  @P1 R2UR UR23, R6 ;  /* 0x00000000061712ca */ /* 0x008fe400000e0000 */
[----:B----4-:R-:W-:Y:S02]  /*0dc0*/  @P3 R2UR UR5, R8 ;  /* 0x00000000080532ca */ /* 0x010fe400000e0000 */
[----:B-----5:R-:W-:-:S09]  /*0dd0*/  @P3 R2UR UR17, R5 ;  /* 0x00000000051132ca */ /* 0x020fd200000e0000 */
        /* <DEDUP_REMOVED lines=9> */
.L_x_742:
[----:B------:R-:W2:Y:S01]  /*0e70*/  LDL R4, [R1+0x8] ;  /* 0x0000080001047983 */ /* 0x000ea20000100800 */
[----:B------:R-:W-:Y:S01]  /*0e80*/  @!UP3 UIADD3 UR10, UR9, UR8, -UR23 ;  /* 0x00000008090ab290 */ /* 0x000fe2000fffe817 */
[----:B------:R-:W-:Y:S01]  /*0e90*/  LEA.HI R6, R9, R10, RZ, 0x3 ;  /* 0x0000000a09067211 */ /* 0x000fe200078f18ff */
[----:B------:R-:W-:Y:S02]  /*0ea0*/  @UP2 UIADD3 UR17, UR17, -UR5, URZ ;  /* 0x8000000511112290 */ /* 0x000fe4000fffe03f */
[----:B------:R-:W-:Y:S01]  /*0eb0*/  UISETP.GT.AND UP0, UPT, UR10, UR32, UPT ;  /* 0x000000200a00728c */ /* 0x000fe2000bf04270 */
[----:B------:R-:W-:-:S04]  /*0ec0*/  SHF.R.S32.HI R6, RZ, 0x3, R6 ;  /* 0x00000003ff067819 */ /* 0x000fc80000011406 */
[----:B------:R-:W-:Y:S01]  /*0ed0*/  SHF.R.S32.HI R7, RZ, 0x1f, R6 ;  /* 0x0000001fff077819 */ /* 0x000fe20000011406 */
[----:B------:R-:W-:Y:S01]  /*0ee0*/  @!UP2 ULDC UR17, c[0x0][0x2c4] ;  /* 0x0000b1000011aab9 */ /* 0x000fe20000000800 */
[----:B------:R-:W-:Y:S02]  /*0ef0*/  PLOP3.LUT P0, PT, PT, PT, UP0, 0x80, 0x0 ;  /* 0x000000000000781c */ /* 0x000fe40003f0f008 */
[----:B--2---:R-:W-:-:S13]  /*0f00*/  R2UR UR14, R4 ;  /* 0x00000000040e72ca */ /* 0x004fda00000e0000 */
[----:B------:R-:W-:-:S06]  /*0f10*/  UIMAD UR8, UR11, UR14, UR13 ;  /* 0x0000000e0b0872a4 */ /* 0x000fcc000f8e020d */
[----:B------:R-:W-:Y:S01]  /*0f20*/  IMAD.U32 R12, RZ, RZ, UR8 ;  /* 0x00000008ff0c7e24 */ /* 0x000fe2000f8e00ff */
[----:B------:R-:W-:-:S04]  /*0f30*/  IADD3 R13, P1, R6, UR8, RZ ;  /* 0x00000008060d7c10 */ /* 0x000fc8000ff3e0ff */
[----:B------:R-:W-:Y:S01]  /*0f40*/  LEA.HI.X.SX32 R12, R12, R7, 0x1, P1 ;  /* 0x000000070c0c7211 */ /* 0x000fe200008f0eff */
[----:B------:R-:W-:Y:S08]  /*0f50*/  @!P0 BRA `(.L_x_743) ;  /* 0x000000a800888947 */ /* 0x000ff00003800000 */
        /* <DEDUP_REMOVED lines=9> */
[----:B------:R-:W-:Y:S01]  /*0ff0*/  ULDC.U8 UR18, c[0x0][0x3d8] ;  /* 0x0000f60000127ab9 */ /* 0x000fe20000000000 */
[----:B------:R-:W-:Y:S02]  /*1000*/  @!UP1 UIMAD UR11, UR60, UR8, URZ ;  /* 0x000000083c0b92a4 */ /* 0x000fe4000f8e023f */
[----:B------:R-:W-:Y:S02]  /*1010*/  UIMAD UR54, UR16, UR15, UR35 ;  /* 0x0000000f103672a4 */ /* 0x000fe4000f8e0223 */
[----:B------:R-:W-:Y:S02]  /*1020*/  @!UP1 UIMAD UR36, UR52, UR9, UR11 ;  /* 0x00000009342492a4 */ /* 0x000fe4000f8e020b */
[----:B------:R-:W-:Y:S01]  /*1030*/  UIADD3 UR11, UR17, 0x3f, URZ ;  /* 0x0000003f110b7890 */ /* 0x000fe2000fffe03f */
[----:B------:R-:W-:Y:S01]  /*1040*/  @UP1 ULDC.64 UR14, c[0x0][0x420] ;  /* 0x00010800000e1ab9 */ /* 0x000fe20000000a00 */
[----:B-1----:R-:W-:Y:S01]  /*1050*/  IABS R11, R4 ;  /* 0x00000004000b7213 */ /* 0x002fe20000000000 */
[----:B------:R-:W-:Y:S01]  /*1060*/  @UP1 UIMAD.WIDE.U32 UR46, UR5, UR14, URZ ;  /* 0x0000000e052e12a5 */ /* 0x000fe2000f8e003f */
[----:B------:R-:W-:Y:S01]  /*1070*/  ISETP.NE.AND P3, PT, R4, RZ, PT ;  /* 0x000000ff0400720c */ /* 0x000fe20003f65270 */
[----:B------:R-:W-:Y:S01]  /*1080*/  ULDC UR61, c[0x0][0x2d4] ;  /* 0x0000b500003d7ab9 */ /* 0x000fe20000000800 */
[----:B------:R-:W1:Y:S01]  /*1090*/  I2F.RP R14, R11 ;  /* 0x0000000b000e7306 */ /* 0x000e620000209400 */
[----:B------:R-:W-:-:S02]  /*10a0*/  UISETP.NE.AND UP3, UPT, UR18, URZ, UPT ;  /* 0x0000003f1200728c */ /* 0x000fc4000bf65270 */
[----:B------:R-:W-:Y:S01]  /*10b0*/  USHF.R.S32.HI UR22, URZ, 0x1f, UR11 ;  /* 0x0000001f3f167899 */ /* 0x000fe2000801140b */
[----:B------:R-:W-:Y:S01]  /*10c0*/  ULDC.64 UR26, c[0x0][0x240] ;  /* 0x00009000001a7ab9 */ /* 0x000fe20000000a00 */
[----:B------:R-:W-:Y:S02]  /*10d0*/  USHF.R.S32.HI UR43, URZ, 0x1f, UR61 ;  /* 0x0000001f3f2b7899 */ /* 0x000fe4000801143d */
[----:B------:R-:W-:Y:S01]  /*10e0*/  UISETP.NE.AND UP0, UPT, UR39, -0x1, UPT ;  /* 0xffffffff2700788c */ /* 0x000fe2000bf05270 */
[----:B------:R-:W-:Y:S01]  /*10f0*/  ULDC UR24, c[0x0][0x2dc] ;  /* 0x0000b70000187ab9 */ /* 0x000fe20000000800 */
[----:B------:R-:W-:Y:S01]  /*1100*/  ULDC UR48, c[0x0][0x270] ;  /* 0x00009c0000307ab9 */ /* 0x000fe20000000800 */
[----:B------:R-:W-:Y:S02]  /*1110*/  @UP1 UIMAD UR40, UR5, UR15, UR47 ;  /* 0x0000000f052812a4 */ /* 0x000fe4000f8e022f */
[----:B------:R-:W-:Y:S01]  /*1120*/  @!UP1 UIMAD.WIDE.U32 UR44, UR52, UR8, URZ ;  /* 0x00000008342c92a5 */ /* 0x000fe2000f8e003f */
[----:B-1----:R-:W1:Y:S01]  /*1130*/  MUFU.RCP R14, R14 ;  /* 0x0000000e000e7308 */ /* 0x002e620000001000 */
[----:B------:R-:W-:-:S02]  /*1140*/  USHF.L.U64.HI UR16, UR52, 0x7, UR60 ;  /* 0x0000000734107899 */ /* 0x000fc4000801023c */
[----:B------:R-:W-:Y:S02]  /*1150*/  UIMAD.WIDE.U32 UR20, UR5, UR26, URZ ;  /* 0x0000001a051472a5 */ /* 0x000fe4000f8e003f */
[----:B------:R-:W-:Y:S02]  /*1160*/  UIMAD.WIDE UR8, UR24, UR48, URZ ;  /* 0x00000030180872a5 */ /* 0x000fe4000f8e023f */
[----:B------:R-:W-:Y:S02]  /*1170*/  UIMAD.WIDE.U32 UR14, UR52, UR61, URZ ;  /* 0x0000003d340e72a5 */ /* 0x000fe4000f8e003f */
[----:B------:R-:W-:Y:S02]  /*1180*/  ULEA.HI UR22, UR22, UR11, URZ, 0x6 ;  /* 0x0000000b16167291 */ /* 0x000fe4000f8f303f */
[----:B------:R-:W-:Y:S02]  /*1190*/  UIMAD UR11, UR43, UR52, URZ ;  /* 0x000000342b0b72a4 */ /* 0x000fe4000f8e023f */
[----:B------:R-:W-:-:S02]  /*11a0*/  USEL UR37, UR16, URZ, UP2 ;  /* 0x0000003f10257287 */ /* 0x000fc40009000000 */
[----:B------:R-:W-:Y:S01]  /*11b0*/  USEL UR41, UR28, UR20, !UP1 ;  /* 0x000000141c297287 */ /* 0x000fe2000c800000 */
[----:B-1----:R-:W-:Y:S01]  /*11c0*/  VIADD R14, R14, 0xffffffe ;  /* 0x0ffffffe0e0e7836 */ /* 0x002fe20000000000 */
[----:B------:R-:W-:Y:S02]  /*11d0*/  UIADD3 UR38, UR29, UR38, URZ ;  /* 0x000000261d267290 */ /* 0x000fe4000fffe03f */
[----:B------:R-:W-:Y:S01]  /*11e0*/  USHF.L.U32 UR13, UR52, 0x7, URZ ;  /* 0x00000007340d7899 */ /* 0x000fe2000800063f */
[----:B------:R-:W1:Y:S01]  /*11f0*/  F2I.FTZ.U32.TRUNC.NTZ R15, R14 ;  /* 0x0000000e000f7305 */ /* 0x000e62000021f000 */
[----:B------:R-:W-:Y:S01]  /*1200*/  ULDC UR49, c[0x0][0x2c4] ;  /* 0x0000b10000317ab9 */ /* 0x000fe20000000800 */
[----:B------:R-:W-:Y:S02]  /*1210*/  UIMAD.WIDE.U32 UR28, UR8, UR14, URZ ;  /* 0x0000000e081c72a5 */ /* 0x000fe4000f8e003f */
[----:B------:R-:W-:Y:S02]  /*1220*/  UIMAD UR16, UR9, UR14, URZ ;  /* 0x0000000e091072a4 */ /* 0x000fe4000f8e023f */
[----:B------:R-:W-:-:S02]  /*1230*/  UIMAD UR14, UR60, UR61, UR11 ;  /* 0x0000003d3c0e72a4 */ /* 0x000fc4000f8e020b */
[----:B------:R-:W-:Y:S02]  /*1240*/  @UP3 UIMAD UR11, UR52, UR49, URZ ;  /* 0x00000031340b32a4 */ /* 0x000fe4000f8e023f */
[----:B------:R-:W-:Y:S02]  /*1250*/  USEL UR42, UR13, URZ, UP2 ;  /* 0x0000003f0d2a7287 */ /* 0x000fe40009000000 */
[----:B------:R-:W-:Y:S02]  /*1260*/  @UP0 UIADD3 UR13, UR23, UR39, URZ ;  /* 0x00000027170d0290 */ /* 0x000fe4000fffe03f */
[----:B------:R-:W-:Y:S01]  /*1270*/  UIADD3 UR14, UR15, UR14, URZ ;  /* 0x0000000e0f0e7290 */ /* 0x000fe2000fffe03f */
[----:B-1----:R-:W-:Y:S01]  /*1280*/  IMAD.MOV R5, RZ, RZ, -R15 ;  /* 0x000000ffff057224 */ /* 0x002fe200078e0a0f */
[----:B------:R-:W-:Y:S01]  /*1290*/  ULDC.U8 UR19, c[0x0][0x480] ;  /* 0x0001200000137ab9 */ /* 0x000fe20000000000 */
[----:B------:R-:W-:Y:S01]  /*12a0*/  IMAD.MOV.U32 R14, RZ, RZ, RZ ;  /* 0x000000ffff0e7224 */ /* 0x000fe200078e00ff */
[----:B------:R-:W-:Y:S01]  /*12b0*/  @UP3 USEL UR15, UR11, UR5, !UP1 ;  /* 0x000000050b0f3287 */ /* 0x000fe2000c800000 */
[----:B------:R-:W-:Y:S01]  /*12c0*/  IMAD R8, R5, R11, RZ ;  /* 0x0000000b05087224 */ /* 0x000fe200078e02ff */
[----:B------:R-:W-:Y:S01]  /*12d0*/  IABS R5, UR59 ;  /* 0x0000003b00057c13 */ /* 0x000fe20008000000 */
[----:B------:R-:W-:-:S02]  /*12e0*/  ULOP3.LUT UR11, UR22, 0xffffffc0, URZ, 0xc0, !UPT ;  /* 0xffffffc0160b7892 */ /* 0x000fc4000f8ec03f */
[----:B------:R-:W-:Y:S01]  /*12f0*/  IMAD.HI.U32 R8, R15, R8, R14 ;  /* 0x000000080f087227 */ /* 0x000fe200078e000e */
[----:B------:R-:W-:Y:S02]  /*1300*/  UISETP.NE.AND UP4, UPT, UR19, URZ, UPT ;  /* 0x0000003f1300728c */ /* 0x000fe4000bf85270 */
[----:B------:R-:W-:Y:S01]  /*1310*/  UIMAD UR35, UR5, UR27, URZ ;  /* 0x0000001b052372a4 */ /* 0x000fe2000f8e023f */
[----:B------:R-:W-:Y:S02]  /*1320*/  @UP0 ULDC.64 UR18, c[0x0][0x248] ;  /* 0x0000920000120ab9 */ /* 0x000fe40000000a00 */
[----:B------:R-:W-:Y:S01]  /*1330*/  IMAD.HI.U32 R14, R8, R5, RZ ;  /* 0x00000005080e7227 */ /* 0x000fe200078e00ff */
[----:B------:R-:W-:Y:S02]  /*1340*/  @UP0 UIMAD.WIDE.U32 UR30, UR13, UR18, URZ ;  /* 0x000000120d1e02a5 */ /* 0x000fe4000f8e003f */
[----:B------:R-:W-:Y:S02]  /*1350*/  @UP0 UIMAD UR51, UR13, UR19, URZ ;  /* 0x000000130d3302a4 */ /* 0x000fe4000f8e023f */
[----:B------:R-:W-:Y:S01]  /*1360*/  IADD3 R8, -R14, RZ, RZ ;  /* 0x000000ff0e087210 */ /* 0x000fe20007ffe1ff */
[----:B------:R-:W-:Y:S01]  /*1370*/  UIADD3 UR11, UR11, -0x40, URZ ;  /* 0xffffffc00b0b7890 */ /* 0x000fe2000fffe03f */
[----:B------:R-:W-:Y:S01]  /*1380*/  @UP3 ULDC UR13, c[0x0][0x2e4] ;  /* 0x0000b900000d3ab9 */ /* 0x000fe20000000800 */
[----:B------:R-:W-:-:S02]  /*1390*/  UIMAD UR16, UR8, UR14, UR16 ;  /* 0x0000000e081072a4 */ /* 0x000fc4000f8e0210 */
[C---:B------:R-:W-:Y:S01]  /*13a0*/  IMAD R8, R11.reuse, R8, R5 ;  /* 0x000000080b087224 */ /* 0x040fe200078e0205 */
[----:B------:R-:W-:Y:S01]  /*13b0*/  @!UP3 UIMAD UR14, UR52, UR48, UR59 ;  /* 0x00000030340eb2a4 */ /* 0x000fe2000f8e023b */
[----:B------:R-:W-:Y:S01]  /*13c0*/  LOP3.LUT R5, R4, UR59, RZ, 0x3c, !PT ;  /* 0x0000003b04057c12 */ /* 0x000fe2000f8e3cff */
[----:B------:R-:W-:Y:S02]  /*13d0*/  @UP1 UIADD3 UR38, UR21, UR35, URZ ;  /* 0x0000002315261290 */ /* 0x000fe4000fffe03f */
[----:B------:R-:W-:Y:S01]  /*13e0*/  ISETP.GT.U32.AND P1, PT, R11, R8, PT ;  /* 0x000000080b00720c */ /* 0x000fe20003f24070 */
[----:B------:R-:W-:Y:S01]  /*13f0*/  @UP3 UIMAD UR48, UR59, UR13, UR15 ;  /* 0x0000000d3b3032a4 */ /* 0x000fe2000f8e020f */
[----:B------:R-:W-:Y:S01]  /*1400*/  ISETP.GE.AND P2, PT, R5, RZ, PT ;  /* 0x000000ff0500720c */ /* 0x000fe20003f46270 */
[----:B------:R-:W-:Y:S02]  /*1410*/  USHF.R.S32.HI UR35, URZ, 0x1f, UR11 ;  /* 0x0000001f3f237899 */ /* 0x000fe4000801140b */
[----:B------:R-:W-:-:S02]  /*1420*/  UIADD3 UR13, UP2, UR11, UR42, URZ ;  /* 0x0000002a0b0d7290 */ /* 0x000fc4000ff5e03f */
[----:B------:R-:W-:Y:S02]  /*1430*/  @!UP3 UIMAD UR48, UR14, UR49, URZ ;  /* 0x000000310e30b2a4 */ /* 0x000fe4000f8e023f */
[----:B------:R-:W-:Y:S02]  /*1440*/  UIADD3.X UR15, UR35, UR37, URZ, UP2, !UPT ;  /* 0x00000025230f7290 */ /* 0x000fe400097fe43f */
[----:B------:R-:W-:Y:S02]  /*1450*/  UIMAD UR14, UR9, UR13, URZ ;  /* 0x0000000d090e72a4 */ /* 0x000fe4000f8e023f */
[----:B------:R-:W-:Y:S01]  /*1460*/  @!P1 IMAD.IADD R8, R8, 0x1, -R11 ;  /* 0x0000000108089824 */ /* 0x000fe200078e0a0b */
[----:B------:R-:W-:Y:S01]  /*1470*/  @UP0 UIADD3 UR33, UR23, UR39, URZ ;  /* 0x0000002717210290 */ /* 0x000fe2000fffe03f */
[----:B------:R-:W-:Y:S01]  /*1480*/  @!P1 VIADD R14, R14, 0x1 ;  /* 0x000000010e0e9836 */ /* 0x000fe20000000000 */
[----:B------:R-:W-:Y:S01]  /*1490*/  PLOP3.LUT P1, PT, PT, PT, UP0, 0x80, 0x0 ;  /* 0x000000000000781c */ /* 0x000fe20003f2f008 */
[----:B------:R-:W-:Y:S01]  /*14a0*/  UIMAD UR53, UR59, UR24, URZ ;  /* 0x000000183b3572a4 */ /* 0x000fe2000f8e023f */
[----:B------:R-:W-:Y:S01]  /*14b0*/  ISETP.GE.U32.AND P0, PT, R8, R11, PT ;  /* 0x0000000b0800720c */ /* 0x000fe20003f06070 */
[----:B------:R-:W-:Y:S01]  /*14c0*/  UIADD3 UR49, UR29, UR16, URZ ;  /* 0x000000101d317290 */ /* 0x000fe2000fffe03f */
[----:B------:R-:W-:Y:S01]  /*14d0*/  @UP0 ULDC.64 UR24, c[0x0][0x250] ;  /* 0x0000940000180ab9 */ /* 0x000fe20000000a00 */
[----:B------:R-:W-:-:S02]  /*14e0*/  UIMAD.WIDE.U32 UR42, UR8, UR13, URZ ;  /* 0x0000000d082a72a5 */ /* 0x000fc4000f8e003f */
[----:B------:R-:W-:Y:S02]  /*14f0*/  UIMAD.WIDE.U32 UR20, UR8, UR5, URZ ;  /* 0x00000005081472a5 */ /* 0x000fe4000f8e003f */
[----:B------:R-:W-:Y:S02]  /*1500*/  UIMAD UR16, UR9, UR5, URZ ;  /* 0x00000005091072a4 */ /* 0x000fe4000f8e023f */
[----:B------:R-:W-:Y:S02]  /*1510*/  UIMAD UR13, UR8, UR15, UR14 ;  /* 0x0000000f080d72a4 */ /* 0x000fe4000f8e020e */
[----:B------:R-:W-:Y:S02]  /*1520*/  @UP0 UIMAD.WIDE.U32 UR8, UR33, UR24, URZ ;  /* 0x00000018210802a5 */ /* 0x000fe4000f8e003f */
[----:B------:R-:W-:Y:S01]  /*1530*/  @P0 IADD3 R14, R14, 0x1, RZ ;  /* 0x000000010e0e0810 */ /* 0x000fe20007ffe0ff */
[----:B------:R-:W-:Y:S01]  /*1540*/  @UP0 UIMAD UR14, UR33, UR25, URZ ;  /* 0x00000019210e02a4 */ /* 0x000fe2000f8e023f */
[----:B------:R-:W-:Y:S01]  /*1550*/  PLOP3.LUT P0, PT, PT, PT, UP3, 0x80, 0x0 ;  /* 0x000000000000781c */ /* 0x000fe20003f0f038 */
[----:B------:R-:W-:-:S02]  /*1560*/  @!UP1 UIADD3 UR40, UR45, UR36, URZ ;  /* 0x000000242d289290 */ /* 0x000fc4000fffe03f */
[----:B------:R-:W-:Y:S01]  /*1570*/  IMAD.MOV.U32 R11, RZ, RZ, R14 ;  /* 0x000000ffff0b7224 */ /* 0x000fe200078e000e */
[----:B------:R-:W-:Y:S02]  /*1580*/  USHF.R.S32.HI UR50, URZ, 0x6, UR22 ;  /* 0x000000063f327899 */ /* 0x000fe40008011416 */
[----:B------:R-:W-:Y:S02]  /*1590*/  USEL UR55, UR54, URZ, UP4 ;  /* 0x0000003f36377287 */ /* 0x000fe4000a000000 */
[----:B------:R-:W-:Y:S01]  /*15a0*/  USEL UR58, UR28, UR20, !UP1 ;  /* 0x000000141c3a7287 */ /* 0x000fe2000c800000 */
[----:B------:R-:W-:Y:S01]  /*15b0*/  @!P2 IADD3 R11, -R11, RZ, RZ ;  /* 0x000000ff0b0ba210 */ /* 0x000fe20007ffe1ff */
[----:B------:R-:W-:Y:S01]  /*15c0*/  USHF.R.S32.HI UR57, URZ, 0x1f, UR53 ;  /* 0x0000001f3f397899 */ /* 0x000fe20008011435 */
[----:B------:R-:W-:Y:S01]  /*15d0*/  @!P3 LOP3.LUT R11, RZ, R4, RZ, 0x33, !PT ;  /* 0x00000004ff0bb212 */ /* 0x000fe200078e33ff */
[----:B------:R-:W-:Y:S02]  /*15e0*/  USEL UR56, UR34, URZ, UP4 ;  /* 0x0000003f22387287 */ /* 0x000fe4000a000000 */
[----:B------:R-:W-:-:S02]  /*15f0*/  @UP0 UIADD3 UR37, UR9, UR14, URZ ;  /* 0x0000000e09250290 */ /* 0x000fc4000fffe03f */
        /* <DEDUP_REMOVED lines=18> */
.L_x_744:
        /* <DEDUP_REMOVED lines=13> */
.L_x_745:
        /* <DEDUP_REMOVED lines=11> */
.L_x_746:
[----:B------:R-:W-:Y:S02]  /*18a0*/  ULDC UR5, c[0x0][0x270] ;  /* 0x00009c0000057ab9 */ /* 0x000fe40000000800 */
[----:B------:R-:W-:-:S04]  /*18b0*/  UIMAD UR5, UR52, UR5, UR59 ;  /* 0x00000005340572a4 */ /* 0x000fc8000f8e023b */
[----:B------:R-:W-:-:S12]  /*18c0*/  UIMAD UR5, UR5, UR61, URZ ;  /* 0x0000003d050572a4 */ /* 0x000fd8000f8e023f */
.L_x_747:
[----:B------:R-:W2:Y:S01]  /*18d0*/  LDL.64 R16, [R1+0x10] ;  /* 0x0000100001107983 */ /* 0x000ea20000100a00 */
[----:B------:R-:W1:Y:S01]  /*18e0*/  LDC.64 R4, c[0x0][0x420] ;  /* 0x00010800ff047b82 */ /* 0x000e620000000a00 */
[----:B------:R-:W-:Y:S01]  /*18f0*/  ULDC UR8, c[0x0][0x2dc] ;  /* 0x0000b70000087ab9 */ /* 0x000fe20000000800 */
[----:B------:R-:W-:Y:S01]  /*1900*/  ULDC UR9, c[0x0][0x270] ;  /* 0x00009c0000097ab9 */ /* 0x000fe20000000800 */
[----:B------:R3:W2:Y:S01]  /*1910*/  LDL.64 R36, [R1+0x10] ;  /* 0x0000100001247983 */ /* 0x0006a20000100a00 */
[----:B------:R-:W-:Y:S01]  /*1920*/  UIMAD UR13, UR8, UR9, URZ ;  /* 0x00000009080d72a4 */ /* 0x000fe2000f8e023f */
[----:B------:R-:W-:Y:S01]  /*1930*/  LEA.HI R15, R9, R10, RZ, 0x5 ;  /* 0x0000000a090f7211 */ /* 0x000fe200078f28ff */
[----:B------:R-:W-:Y:S01]  /*1940*/  UIADD3 UR9, -UR10, UR17, UR32 ;  /* 0x000000110a097290 */ /* 0x000fe2000fffe120 */
[----:B------:R-:W-:Y:S01]  /*1950*/  BSSY B1, `(.L_x_743) ;  /* 0x0000a02000017945 */ /* 0x000fe20003800000 */
[----:B------:R-:W-:Y:S01]  /*1960*/  USHF.R.S32.HI UR51, URZ, 0x1f, UR59 ;  /* 0x0000001f3f337899 */ /* 0x000fe2000801143b */
[----:B------:R-:W-:Y:S01]  /*1970*/  ULDC UR8, c[0x0][0x398] ;  /* 0x0000e60000087ab9 */ /* 0x000fe20000000800 */
[----:B------:R-:W-:Y:S01]  /*1980*/  ULDC.64 UR20, c[0x0][0x428] ;  /* 0x00010a0000147ab9 */ /* 0x000fe20000000a00 */
[----:B------:R-:W-:Y:S01]  /*1990*/  UIADD3 UR9, UR9, -UR8, URZ ;  /* 0x8000000809097290 */ /* 0x000fe2000fffe03f */
[----:B------:R-:W-:Y:S01]  /*19a0*/  MOV R20, UR20 ;  /* 0x0000001400147c02 */ /* 0x000fe20008000f00 */
[----:B------:R-:W-:-:S02]  /*19b0*/  UIMAD UR15, UR51, UR20, URZ ;  /* 0x00000014330f72a4 */ /* 0x000fc4000f8e023f */
[----:B------:R-:W-:Y:S02]  /*19c0*/  USHF.L.U32 UR8, UR13, 0x6, URZ ;  /* 0x000000060d087899 */ /* 0x000fe4000800063f */
[----:B------:R-:W-:Y:S02]  /*19d0*/  UIADD3 UR34, UR11, UR5, URZ ;  /* 0x000000050b227290 */ /* 0x000fe4000fffe03f */
[----:B------:R-:W-:Y:S02]  /*19e0*/  UIADD3 UR16, UR11, UR48, URZ ;  /* 0x000000300b107290 */ /* 0x000fe4000fffe03f */
[----:B------:R-:W-:Y:S01]  /*19f0*/  UIMAD UR21, UR59, UR21, UR15 ;  /* 0x000000153b1572a4 */ /* 0x000fe2000f8e020f */
[----:B-1----:R-:W-:Y:S01]  /*1a00*/  IMAD R26, R4, UR35, RZ ;  /* 0x00000023041a7c24 */ /* 0x002fe2000f8e02ff */
[----:B------:R-:W-:Y:S01]  /*1a10*/  USHF.R.S32.HI UR15, URZ, 0x1f, UR8 ;  /* 0x0000001f3f0f7899 */ /* 0x000fe20008011408 */
[----:B------:R-:W-:Y:S01]  /*1a20*/  IMAD R21, R7, R4, RZ ;  /* 0x0000000407157224 */ /* 0x000fe200078e02ff */
[----:B------:R-:W-:Y:S01]  /*1a30*/  ULDC.64 UR30, c[0x0][0x400] ;  /* 0x00010000001e7ab9 */ /* 0x000fe20000000a00 */
[----:B------:R-:W-:Y:S01]  /*1a40*/  IMAD R26, R5, UR11, R26 ;  /* 0x0000000b051a7c24 */ /* 0x000fe2000f8e021a */
[----:B------:R-:W-:Y:S01]  /*1a50*/  ULDC.64 UR28, c[0x0][0x258] ;  /* 0x00009600001c7ab9 */ /* 0x000fe20000000a00 */
[----:B------:R-:W-:Y:S01]  /*1a60*/  USHF.R.S32.HI UR20, URZ, 0x1f, UR9 ;  /* 0x0000001f3f147899 */ /* 0x000fe20008011409 */
[----:B------:R-:W-:Y:S01]  /*1a70*/  IMAD R21, R6, R5, R21 ;  /* 0x0000000506157224 */ /* 0x000fe200078e0215 */
[----:B------:R-:W-:Y:S01]  /*1a80*/  ULDC.64 UR46, c[0x0][0x478] ;  /* 0x00011e00002e7ab9 */ /* 0x000fe20000000a00 */
[----:B------:R-:W-:Y:S01]  /*1a90*/  ULDC.64 UR44, c[0x0][0x2b0] ;  /* 0x0000ac00002c7ab9 */ /* 0x000fe20000000a00 */
[----:B------:R-:W-:-:S02]  /*1aa0*/  ULEA.HI UR20, UR20, UR9, URZ, 0x6 ;  /* 0x0000000914147291 */ /* 0x000fc4000f8f303f */
[----:B------:R-:W-:Y:S02]  /*1ab0*/  UIADD3 UR5, UR50, -0x1, URZ ;  /* 0xffffffff32057890 */ /* 0x000fe4000fffe03f */
[----:B------:R-:W-:Y:S01]  /*1ac0*/  USHF.R.S32.HI UR20, URZ, 0x6, UR20 ;  /* 0x000000063f147899 */ /* 0x000fe20008011414 */
[----:B--2---:R-:W-:-:S04]  /*1ad0*/  IMAD.MOV.U32 R36, RZ, RZ, R16 ;  /* 0x000000ffff247224 */ /* 0x004fc800078e0010 */
[C---:B------:R-:W-:Y:S01]  /*1ae0*/  VIADD R35, R36.reuse, 0x40 ;  /* 0x0000004024237836 */ /* 0x040fe20000000000 */
[----:B------:R-:W-:Y:S01]  /*1af0*/  SHF.R.S32.HI R37, RZ, 0x1f, R36 ;  /* 0x0000001fff257819 */ /* 0x000fe20000011424 */
[C---:B------:R-:W-:Y:S01]  /*1b00*/  VIADD R34, R36.reuse, 0x80 ;  /* 0x0000008024227836 */ /* 0x040fe20000000000 */
[C---:B------:R-:W-:Y:S02]  /*1b10*/  IADD3 R16, P0, R36.reuse, UR14, RZ ;  /* 0x0000000e24107c10 */ /* 0x040fe4000ff1e0ff */
[----:B------:R-:W-:Y:S01]  /*1b20*/  IADD3 R33, R36, 0xc0, RZ ;  /* 0x000000c024217810 */ /* 0x000fe20007ffe0ff */
[----:B------:R3:W-:Y:S01]  /*1b30*/  STL [R1+0x14], R37 ;  /* 0x0000142501007387 */ /* 0x0007e20000100800 */
[----:B------:R-:W-:Y:S02]  /*1b40*/  IADD3.X R17, R37, UR40, RZ, P0, !PT ;  /* 0x0000002825117c10 */ /* 0x000fe400087fe4ff */
[----:B------:R-:W-:Y:S01]  /*1b50*/  IADD3 R18, P0, R6, UR11, RZ ;  /* 0x0000000b06127c10 */ /* 0x000fe2000ff1e0ff */
[----:B------:R-:W-:Y:S01]  /*1b60*/  IMAD.WIDE.U32 R16, R4, UR11, R16 ;  /* 0x0000000b04107c25 */ /* 0x000fe2000f8e0010 */
[----:B------:R-:W-:-:S02]  /*1b70*/  UIADD3 UR11, UP2, UP1, UR42, UR8, UR53 ;  /* 0x000000082a0b7290 */ /* 0x000fc4000f95e035 */
[----:B------:R-:W-:Y:S01]  /*1b80*/  IADD3.X R23, R7, UR35, RZ, P0, !PT ;  /* 0x0000002307177c10 */ /* 0x000fe200087fe4ff */
[----:B------:R-:W-:Y:S01]  /*1b90*/  UIMAD.WIDE UR34, UR34, 0x4, UR46 ;  /* 0x00000004222278a5 */ /* 0x000fe2000f8e022e */
[----:B------:R-:W-:Y:S01]  /*1ba0*/  IMAD.IADD R27, R17, 0x1, R26 ;  /* 0x00000001111b7824 */ /* 0x000fe200078e021a */
[----:B------:R-:W-:Y:S01]  /*1bb0*/  LOP3.LUT R17, R15, 0xffffffe0, RZ, 0xc0, !PT ;  /* 0xffffffe00f117812 */ /* 0x000fe200078ec0ff */
[----:B------:R-:W-:Y:S01]  /*1bc0*/  UIADD3.X UR8, UR54, UR15, UR57, UP2, UP1 ;  /* 0x0000000f36087290 */ /* 0x000fe200097e2439 */
[----:B------:R-:W-:Y:S01]  /*1bd0*/  SHF.R.S32.HI R15, RZ, 0x5, R15 ;  /* 0x00000005ff0f7819 */ /* 0x000fe2000001140f */
[----:B------:R-:W-:Y:S01]  /*1be0*/  UIADD3 UR11, UP2, UP1, UR56, UR11, UR58 ;  /* 0x0000000b380b7290 */ /* 0x000fe2000f95e03a */
[----:B------:R-:W-:Y:S01]  /*1bf0*/  IMAD.MOV.U32 R26, RZ, RZ, R16 ;  /* 0x000000ffff1a7224 */ /* 0x000fe200078e0010 */
[----:B------:R-:W-:Y:S01]  /*1c00*/  UMOV UR15, UR35 ;  /* 0x00000023000f7c82 */ /* 0x000fe20008000000 */
[----:B------:R-:W-:Y:S01]  /*1c10*/  IMAD.IADD R8, R10, 0x1, -R17 ;  /* 0x000000010a087824 */ /* 0x000fe200078e0a11 */
[----:B------:R-:W-:Y:S01]  /*1c20*/  UIADD3.X UR8, UR55, UR8, UR49, UP2, UP1 ;  /* 0x0000000837087290 */ /* 0x000fe200097e2431 */
[----:B------:R-:W-:Y:S01]  /*1c30*/  IMAD R19, R23, UR26, RZ ;  /* 0x0000001a17137c24 */ /* 0x000fe2000f8e02ff */
[----:B------:R-:W-:Y:S01]  /*1c40*/  UISETP.LT.AND UP1, UPT, URZ, UR20, UPT ;  /* 0x000000143f00728c */ /* 0x000fe2000bf21270 */
[----:B------:R-:W-:Y:S01]  /*1c50*/  IMAD R15, R15, UR13, R8 ;  /* 0x0000000d0f0f7c24 */ /* 0x000fe2000f8e0208 */
[----:B------:R-:W-:Y:S01]  /*1c60*/  UIMAD UR13, UR51, UR28, URZ ;  /* 0x0000001c330d72a4 */ /* 0x000fe2000f8e023f */
[----:B------:R-:W-:Y:S01]  /*1c70*/  IMAD.WIDE.U32 R24, R18, UR26, R36 ;  /* 0x0000001a12187c25 */ /* 0x000fe2000f8e0024 */
[----:B------:R-:W-:-:S02]  /*1c80*/  USEL UR20, URZ, UR20, !UP1 ;  /* 0x000000143f147287 */ /* 0x000fc4000c800000 */
[C---:B------:R-:W-:Y:S01]  /*1c90*/  IADD3 R16, P0, R15.reuse, UR11, RZ ;  /* 0x0000000b0f107c10 */ /* 0x040fe2000ff1e0ff */
[----:B------:R-:W-:Y:S01]  /*1ca0*/  IMAD R19, R18, UR27, R19 ;  /* 0x0000001b12137c24 */ /* 0x000fe2000f8e0213 */
[----:B------:R-:W-:Y:S01]  /*1cb0*/  IADD3 R24, P2, R24, UR41, RZ ;  /* 0x0000002918187c10 */ /* 0x000fe2000ff5e0ff */
[----:B------:R-:W-:Y:S01]  /*1cc0*/  IMAD.WIDE.U32 R26, R20, UR59, R26 ;  /* 0x0000003b141a7c25 */ /* 0x000fe2000f8e001a */
[----:B------:R-:W-:Y:S01]  /*1cd0*/  LEA.HI.X.SX32 R15, R15, UR8, 0x1, P0 ;  /* 0x000000080f0f7c11 */ /* 0x000fe200080f0eff */
[----:B------:R-:W-:Y:S01]  /*1ce0*/  UIMAD UR13, UR59, UR29, UR13 ;  /* 0x0000001d3b0d72a4 */ /* 0x000fe2000f8e020d */
[C---:B------:R-:W-:Y:S01]  /*1cf0*/  LEA R28, P0, R16.reuse, UR30, 0x2 ;  /* 0x0000001e101c7c11 */ /* 0x040fe2000f8010ff */
[----:B------:R-:W-:Y:S01]  /*1d00*/  VIADD R27, R27, UR21 ;  /* 0x000000151b1b7c36 */ /* 0x000fe20008000000 */
[----:B------:R-:W-:Y:S01]  /*1d10*/  IADD3.X R25, R25, UR38, R19, P2, !PT ;  /* 0x0000002619197c10 */ /* 0x000fe200097fe413 */
[----:B------:R-:W-:Y:S01]  /*1d20*/  UISETP.GT.AND UP1, UPT, UR50, UR20, UPT ;  /* 0x000000143200728c */ /* 0x000fe2000bf24270 */
[----:B------:R-:W-:Y:S01]  /*1d30*/  LEA.HI.X R29, R16, UR31, R15, 0x2, P0 ;  /* 0x0000001f101d7c11 */ /* 0x000fe200080f140f */
[----:B------:R-:W-:Y:S01]  /*1d40*/  IMAD.WIDE.U32 R26, R6, R4, R26 ;  /* 0x00000004061a7225 */ /* 0x000fe200078e001a */
[----:B------:R-:W-:Y:S01]  /*1d50*/  MOV R16, UR28 ;  /* 0x0000001c00107c02 */ /* 0x000fe20008000f00 */
[----:B------:R-:W-:Y:S01]  /*1d60*/  ULDC.64 UR28, c[0x0][0x210] ;  /* 0x00008400001c7ab9 */ /* 0x000fe20000000a00 */
[----:B------:R-:W-:Y:S01]  /*1d70*/  ULDC.64 UR30, c[0x0][0x3e0] ;  /* 0x0000f800001e7ab9 */ /* 0x000fe20000000a00 */
[----:B------:R-:W-:Y:S01]  /*1d80*/  IMAD.IADD R21, R27, 0x1, R21 ;  /* 0x000000011b157824 */ /* 0x000fe200078e0215 */
[----:B------:R-:W-:Y:S01]  /*1d90*/  LEA R41, P2, R26, UR30, 0x1 ;  /* 0x0000001e1a297c11 */ /* 0x000fe2000f8408ff */
[----:B------:R-:W-:Y:S01]  /*1da0*/  IMAD.WIDE.U32 R24, R16, UR59, R24 ;  /* 0x0000003b10187c25 */ /* 0x000fe2000f8e0018 */
[----:B------:R3:W-:Y:S01]  /*1db0*/  STL.64 [R1+0x70], R28 ;  /* 0x0000701c01007387 */ /* 0x0007e20000100a00 */
[----:B------:R-:W-:Y:S01]  /*1dc0*/  PLOP3.LUT P0, PT, PT, PT, UP1, 0x80, 0x0 ;  /* 0x000000000000781c */ /* 0x000fe20003f0f018 */
[----:B------:R-:W-:Y:S01]  /*1dd0*/  UIMAD.WIDE UR8, UR16, 0x4, UR44 ;  /* 0x00000004100878a5 */ /* 0x000fe2000f8e022c */
[----:B------:R-:W-:Y:S01]  /*1de0*/  LEA.HI.X R40, R26, UR31, R21, 0x1, P2 ;  /* 0x0000001f1a287c11 */ /* 0x000fe200090f0c15 */
[----:B------:R3:W-:Y:S01]  /*1df0*/  STL [R1+0x40], R35 ;  /* 0x0000402301007387 */ /* 0x0007e20000100800 */
[C---:B------:R-:W-:Y:S01]  /*1e00*/  LEA R39, P3, R24.reuse, UR28, 0x1 ;  /* 0x0000001c18277c11 */ /* 0x040fe2000f8608ff */
[----:B------:R-:W-:Y:S01]  /*1e10*/  UMOV UR16, UR34 ;  /* 0x0000002200107c82 */ /* 0x000fe20008000000 */
[----:B------:R-:W-:Y:S01]  /*1e20*/  IADD3 R17, R25, UR13, RZ ;  /* 0x0000000d19117c10 */ /* 0x000fe2000fffe0ff */
[----:B------:R3:W-:Y:S03]  /*1e30*/  STL [R1+0x3c], R34 ;  /* 0x00003c2201007387 */ /* 0x0007e60000100800 */
[----:B------:R-:W-:Y:S01]  /*1e40*/  LEA.HI.X R38, R24, UR29, R17, 0x1, P3 ;  /* 0x0000001d18267c11 */ /* 0x000fe200098f0c11 */
[----:B------:R3:W-:Y:S04]  /*1e50*/  STL [R1+0x4c], R39 ;  /* 0x00004c2701007387 */ /* 0x0007e80000100800 */
[----:B------:R3:W-:Y:S04]  /*1e60*/  STL [R1+0x54], R41 ;  /* 0x0000542901007387 */ /* 0x0007e80000100800 */
        /* <DEDUP_REMOVED lines=23> */
.L_x_749:
        /* <DEDUP_REMOVED lines=20> */
.L_x_750:
        /* <DEDUP_REMOVED lines=37> */
.L_x_752:
[----:B------:R-:W-:Y:S05]  /*2370*/  BSYNC B0 ;  /* 0x0000000000007941 */ /* 0x000fea0003800000 */
.L_x_751:
        /* <DEDUP_REMOVED lines=21> */
.L_x_754:
[----:B------:R-:W-:Y:S05]  /*24d0*/  BSYNC B0 ;  /* 0x0000000000007941 */ /* 0x000fea0003800000 */
.L_x_753:
        /* <DEDUP_REMOVED lines=33> */
.L_x_756:
[----:B------:R-:W-:Y:S05]  /*26f0*/  BSYNC B0 ;  /* 0x0000000000007941 */ /* 0x000fea0003800000 */
.L_x_755:
        /* <DEDUP_REMOVED lines=22> */
.L_x_748:
        /* <DEDUP_REMOVED lines=19> */
[----:B---3--:R-:W2:Y:S01]  /*2990*/  LDC.64 R28, c[0x0][0x3e0] ;  /* 0x0000f800ff1c7b82 */ /* 0x008ea20000000a00 */
        /* <DEDUP_REMOVED lines=39> */
.L_x_759:
[----:B------:R-:W-:Y:S05]  /*2c10*/  BSYNC B0 ;  /* 0x0000000000007941 */ /* 0x000fea0003800000 */
.L_x_758:
[----:B------:R1:W-:Y:S01]  /*2c20*/  @P5 STS.128 [R32+0x11000], RZ ;  /* 0x011000ff20005388 */ /* 0x0003e20000000c00 */
[----:B--2---:R-:W-:Y:S01]  /*2c30*/  VIADD R22, R42, 0x4000 ;  /* 0x000040002a167836 */ /* 0x004fe20000000000 */
        /* <DEDUP_REMOVED lines=8> */
[----:B---34-:R-:W-:Y:S01]  /*2cc0*/  IMAD.WIDE.U32 R28, R4, 0x20, RZ ;  /* 0x00000020041c7825 */ /* 0x018fe200078e00ff */
        /* <DEDUP_REMOVED lines=14> */
[C---:B------:R-:W-:Y:S02]  /*2db0*/  @!P4 LEA.HI.X R5, R26.reuse, UR31, R21, 0x1, P1 ;  /* 0x0000001f1a05cc11 */ /* 0x040fe400088f0c15 */
[----:B------:R-:W-:Y:S01]  /*2dc0*/  ISETP.GE.AND P1, PT, R33, UR14, PT ;  /* 0x0000000e21007c0c */ /* 0x000fe2000bf26270 */
[----:B------:R2:W-:Y:S01]  /*2dd0*/  @P4 STS.128 [R32+0x13000], RZ ;  /* 0x013000ff20004388 */ /* 0x0005e20000000c00 */
        /* <DEDUP_REMOVED lines=19> */
.L_x_761:
[----:B------:R-:W-:Y:S05]  /*2f10*/  BSYNC B0 ;  /* 0x0000000000007941 */ /* 0x000fea0003800000 */
.L_x_760:
[----:B--234-:R-:W-:Y:S01]  /*2f20*/  LEA R28, R22, UR4, 0x1 ;  /* 0x00000004161c7c11 */ /* 0x01cfe2000f8e08ff */
        /* <DEDUP_REMOVED lines=20> */
.L_x_763:
[----:B------:R-:W3:Y:S01]  /*3070*/  LDC.64 R4, c[0x0][0x210] ;  /* 0x00008400ff047b82 */ /* 0x000ee20000000a00 */
        /* <DEDUP_REMOVED lines=9> */
[----:B------:R-:W-:Y:S01]  /*3110*/  @!P1 MOV R22, R39 ;  /* 0x0000002700169202 */ /* 0x000fe20000000f00 */
[----:B------:R4:W-:Y:S01]  /*3120*/  @P1 STS [R28], RZ ;  /* 0x000000ff1c001388 */ /* 0x0009e20000000800 */
[----:B------:R-:W-:-:S03]  /*3130*/  @!P1 IMAD.MOV.U32 R23, RZ, RZ, R38 ;  /* 0x000000ffff179224 */ /* 0x000fc600078e0026 */
[----:B------:R4:W-:Y:S01]  /*3140*/  @P1 STS [R28+0x4], RZ ;  /* 0x000004ff1c001388 */ /* 0x0009e20000000800 */
[----:B---3--:R-:W-:-:S03]  /*3150*/  IMAD.WIDE R20, R36, 0x2, R4 ;  /* 0x0000000224147825 */ /* 0x008fc600078e0204 */
        /* <DEDUP_REMOVED lines=35> */
.L_x_764:
[----:B------:R-:W-:Y:S05]  /*3390*/  BSYNC B0 ;  /* 0x0000000000007941 */ /* 0x000fea0003800000 */
.L_x_762:
        /* <DEDUP_REMOVED lines=21> */
.L_x_766:
        /* <DEDUP_REMOVED lines=14> */
[C---:B---34-:R-:W-:Y:S01]  /*35d0*/  @!P3 LEA R20, P5, R24.reuse, UR28, 0x1 ;  /* 0x0000001c1814bc11 */ /* 0x058fe2000f8a08ff */
        /* <DEDUP_REMOVED lines=36> */
.L_x_767:
[----:B------:R-:W-:Y:S05]  /*3820*/  BSYNC B0 ;  /* 0x0000000000007941 */ /* 0x000fea0003800000 */
.L_x_765:
        /* <DEDUP_REMOVED lines=8> */
[----:B------:R-:W-:Y:S01]  /*38b0*/  UIMAD UR21, UR13, UR18, URZ ;  /* 0x000000120d1572a4 */ /* 0x000fe2000f8e023f */
[----:B---34-:R-:W-:-:S03]  /*38c0*/  IADD3 R20, P1, R16, UR22, RZ ;  /* 0x0000001610147c10 */ /* 0x018fc6000ff3e0ff */
[----:B------:R-:W-:Y:S01]  /*38d0*/  UIMAD UR21, UR32, UR19, UR21 ;  /* 0x00000013201572a4 */ /* 0x000fe2000f8e0215 */
[----:B------:R-:W-:-:S04]  /*38e0*/  IMAD R16, R14, UR26, RZ ;  /* 0x0000001a0e107c24 */ /* 0x000fc8000f8e02ff */
[----:B------:R-:W-:Y:S02]  /*38f0*/  IMAD R16, R11, UR27, R16 ;  /* 0x0000001b0b107c24 */ /* 0x000fe4000f8e0210 */
[----:B------:R-:W-:Y:S01]  /*3900*/  IMAD.U32 R4, RZ, RZ, UR21 ;  /* 0x00000015ff047e24 */ /* 0x000fe2000f8e00ff */
[----:B------:R1:W-:Y:S04]  /*3910*/  @P3 STS.128 [R32+0x18000], RZ ;  /* 0x018000ff20003388 */ /* 0x0003e80000000c00 */
[----:B------:R1:W-:Y:S01]  /*3920*/  @P3 STS.128 [R32+0x1a000], RZ ;  /* 0x01a000ff20003388 */ /* 0x0003e20000000c00 */
[----:B------:R-:W-:-:S03]  /*3930*/  IADD3.X R21, R17, UR33, R4, P1, !PT ;  /* 0x0000002111157c10 */ /* 0x000fc60008ffe404 */
        /* <DEDUP_REMOVED lines=55> */
.L_x_769:
[----:B------:R-:W-:Y:S05]  /*3cb0*/  BSYNC B0 ;  /* 0x0000000000007941 */ /* 0x000fea0003800000 */
.L_x_768:
        /* <DEDUP_REMOVED lines=9> */
[----:B-1--4-:R-:W1:Y:S01]  /*3d50*/  LDC.64 R22, c[0x0][0x218] ;  /* 0x00008600ff167b82 */ /* 0x012e620000000a00 */
[----:B------:R-:W-:Y:S01]  /*3d60*/  ISETP.GE.AND P2, PT, R36, UR11, PT ;  /* 0x0000000b24007c0c */ /* 0x000fe2000bf46270 */
[----:B------:R-:W-:Y:S01]  /*3d70*/  IMAD.U32 R24, RZ, RZ, UR22 ;  /* 0x00000016ff187e24 */ /* 0x000fe2000f8e00ff */
[----:B------:R-:W-:Y:S01]  /*3d80*/  IADD3 R19, P1, R13, 0x20, RZ ;  /* 0x000000200d137810 */ /* 0x000fe20007f3e0ff */
[----:B------:R-:W-:Y:S01]  /*3d90*/  IMAD.MOV.U32 R21, RZ, RZ, R17 ;  /* 0x000000ffff157224 */ /* 0x000fe200078e0011 */
[----:B------:R-:W-:-:S03]  /*3da0*/  MOV R25, UR33 ;  /* 0x0000002100197c02 */ /* 0x000fc60008000f00 */
[----:B------:R-:W-:Y:S02]  /*3db0*/  IMAD.X R18, RZ, RZ, R12, P1 ;  /* 0x000000ffff127224 */ /* 0x000fe400008e060c */
[----:B------:R-:W-:-:S04]  /*3dc0*/  IMAD.WIDE.U32 R24, R19, UR18, R24 ;  /* 0x0000001213187c25 */ /* 0x000fc8000f8e0018 */
[----:B------:R-:W4:Y:S01]  /*3dd0*/  @!P2 LDC.64 R4, c[0x0][0x218] ;  /* 0x00008600ff04ab82 */ /* 0x000f220000000a00 */
[----:B------:R-:W-:Y:S01]  /*3de0*/  IMAD R18, R18, UR18, RZ ;  /* 0x0000001212127c24 */ /* 0x000fe2000f8e02ff */
[----:B------:R1:W-:Y:S03]  /*3df0*/  @P2 STS.128 [R32+0x19000], RZ ;  /* 0x019000ff20002388 */ /* 0x0003e60000000c00 */
[----:B------:R-:W-:Y:S01]  /*3e00*/  IMAD R18, R19, UR19, R18 ;  /* 0x0000001313127c24 */ /* 0x000fe2000f8e0212 */
[----:B------:R-:W-:-:S03]  /*3e10*/  IADD3 R19, P1, R6, 0x20, RZ ;  /* 0x0000002006137810 */ /* 0x000fc60007f3e0ff */
[----:B------:R-:W-:Y:S01]  /*3e20*/  IMAD.IADD R25, R25, 0x1, R18 ;  /* 0x0000000119197824 */ /* 0x000fe200078e0212 */
[----:B------:R-:W-:Y:S01]  /*3e30*/  IADD3.X R18, RZ, R7, RZ, P1, !PT ;  /* 0x00000007ff127210 */ /* 0x000fe20000ffe4ff */
[----:B-1----:R-:W-:-:S04]  /*3e40*/  IMAD.WIDE R22, R36, 0x2, R22 ;  /* 0x0000000224167825 */ /* 0x002fc800078e0216 */
[----:B------:R-:W-:-:S04]  /*3e50*/  IMAD.WIDE.U32 R24, R11, UR26, R24 ;  /* 0x0000001a0b187c25 */ /* 0x000fc8000f8e0018 */
[----:B------:R-:W-:Y:S01]  /*3e60*/  IMAD R18, R18, UR18, RZ ;  /* 0x0000001212127c24 */ /* 0x000fe2000f8e02ff */
[----:B------:R-:W-:Y:S01]  /*3e70*/  IADD3 R17, R16, R25, RZ ;  /* 0x0000001910117210 */ /* 0x000fe20007ffe0ff */
[----:B------:R-:W-:Y:S01]  /*3e80*/  IMAD.WIDE.U32 R20, R19, UR18, R20 ;  /* 0x0000001213147c25 */ /* 0x000fe2000f8e0014 */
[----:B------:R-:W-:-:S03]  /*3e90*/  LEA R16, P1, R24, R22, 0x1 ;  /* 0x0000001618107211 */ /* 0x000fc600078208ff */
[----:B------:R-:W-:Y:S01]  /*3ea0*/  IMAD R18, R19, UR19, R18 ;  /* 0x0000001313127c24 */ /* 0x000fe2000f8e0212 */
[----:B------:R-:W-:Y:S02]  /*3eb0*/  LEA.HI.X R17, R24, R23, R17, 0x1, P1 ;  /* 0x0000001718117211 */ /* 0x000fe400008f0c11 */
[----:B----4-:R-:W-:Y:S01]  /*3ec0*/  @!P2 LEA R4, P1, R20, R4, 0x1 ;  /* 0x000000041404a211 */ /* 0x010fe200078208ff */
        /* <DEDUP_REMOVED lines=25> */
.L_x_771:
[----:B------:R-:W-:Y:S05]  /*4060*/  BSYNC B0 ;  /* 0x0000000000007941 */ /* 0x000fea0003800000 */
.L_x_770:
[----:B------:R-:W-:Y:S01]  /*4070*/  UIMAD UR13, UR13, UR24, URZ ;  /* 0x000000180d0d72a4 */ /* 0x000fe2000f8e023f */
[----:B------:R2:W-:Y:S01]  /*4080*/  @P3 STS.128 [R32+0x20000], RZ ;  /* 0x020000ff20003388 */ /* 0x0005e20000000c00 */
[----:B-1--4-:R-:W-:Y:S01]  /*4090*/  IMAD.WIDE.U32 R4, R15, UR32, R36 ;  /* 0x000000200f047c25 */ /* 0x012fe2000f8e0024 */
        /* <DEDUP_REMOVED lines=61> */
.L_x_773:
[----:B------:R-:W-:Y:S05]  /*4470*/  BSYNC B0 ;  /* 0x0000000000007941 */ /* 0x000fea0003800000 */
.L_x_772:
[----:B------:R1:W-:Y:S01]  /*4480*/  @P4 STS.128 [R32+0x21000], RZ ;  /* 0x021000ff20004388 */ /* 0x0003e20000000c00 */
[----:B------:R-:W1:Y:S01]  /*4490*/  LDC.64 R16, c[0x0][0x3b8] ;  /* 0x0000ee00ff107b82 */ /* 0x000e620000000a00 */
[----:B------:R-:W-:Y:S02]  /*44a0*/  BSSY B0, `(.L_x_774) ;  /* 0x0000036000007945 */ /* 0x000fe40003800000 */
        /* <DEDUP_REMOVED lines=8> */
[----:B-1--4-:R-:W-:Y:S01]  /*4530*/  IMAD.U32 R20, RZ, RZ, UR36 ;  /* 0x00000024ff147e24 */ /* 0x012fe2000f8e00ff */
        /* <DEDUP_REMOVED lines=8> */
[----:B------:R-:W1:Y:S01]  /*45c0*/  @!P1 LDC.64 R4, c[0x0][0x220] ;  /* 0x00008800ff049b82 */ /* 0x000e620000000a00 */
[C---:B------:R-:W-:Y:S01]  /*45d0*/  IMAD.WIDE.U32 R18, R6.reuse, UR24, R18 ;  /* 0x0000001806127c25 */ /* 0x040fe2000f8e0012 */
[----:B------:R4:W-:Y:S03]  /*45e0*/  @P1 STS.128 [R32+0x21000], RZ ;  /* 0x021000ff20001388 */ /* 0x0009e60000000c00 */
[----:B------:R-:W-:Y:S02]  /*45f0*/  IMAD R7, R6, UR25, R7 ;  /* 0x0000001906077c24 */ /* 0x000fe4000f8e0207 */
[----:B------:R-:W-:-:S04]  /*4600*/  IMAD.WIDE.U32 R20, R13, UR24, R20 ;  /* 0x000000180d147c25 */ /* 0x000fc8000f8e0014 */
[----:B------:R-:W-:Y:S02]  /*4610*/  IMAD R12, R13, UR25, R12 ;  /* 0x000000190d0c7c24 */ /* 0x000fe4000f8e020c */
[----:B-----5:R-:W-:-:S04]  /*4620*/  IMAD.WIDE R22, R36, 0x2, R22 ;  /* 0x0000000224167825 */ /* 0x020fc800078e0216 */
[----:B------:R-:W-:Y:S02]  /*4630*/  IMAD.IADD R21, R21, 0x1, R12 ;  /* 0x0000000115157824 */ /* 0x000fe400078e020c */
[----:B------:R-:W-:Y:S01]  /*4640*/  IMAD.WIDE.U32 R20, R11, UR18, R20 ;  /* 0x000000120b147c25 */ /* 0x000fe2000f8e0014 */
[----:B-1----:R-:W-:-:S03]  /*4650*/  @!P1 LEA R6, P2, R18, R4, 0x1 ;  /* 0x0000000412069211 */ /* 0x002fc600078408ff */
[----:B------:R-:W-:Y:S01]  /*4660*/  IMAD.IADD R14, R14, 0x1, R21 ;  /* 0x000000010e0e7824 */ /* 0x000fe200078e0215 */
[----:B------:R-:W-:-:S04]  /*4670*/  IADD3 R4, R19, R7, RZ ;  /* 0x0000000713047210 */ /* 0x000fc80007ffe0ff */
[----:B------:R-:W-:Y:S02]  /*4680*/  @!P1 LEA.HI.X R7, R18, R5, R4, 0x1, P2 ;  /* 0x0000000512079211 */ /* 0x000fe400010f0c04 */
[----:B------:R-:W-:Y:S02]  /*4690*/  ISETP.GE.AND P2, PT, R34, UR11, PT ;  /* 0x0000000b22007c0c */ /* 0x000fe4000bf46270 */
[C---:B------:R-:W-:Y:S01]  /*46a0*/  LEA R4, P4, R20.reuse, R22, 0x1 ;  /* 0x0000001614047211 */ /* 0x040fe200078808ff */
        /* <DEDUP_REMOVED lines=21> */
.L_x_775:
[----:B------:R-:W-:Y:S05]  /*4800*/  BSYNC B0 ;  /* 0x0000000000007941 */ /* 0x000fea0003800000 */
.L_x_774:
[----:B-1--4-:R-:W-:Y:S01]  /*4810*/  IMAD.MOV.U32 R4, RZ, RZ, 0x4 ;  /* 0x00000004ff047424 */ /* 0x012fe200078e00ff */
[----:B------:R-:W-:Y:S01]  /*4820*/  ULDC UR11, c[0x0][0x270] ;  /* 0x00009c00000b7ab9 */ /* 0x000fe20000000800 */
[----:B------:R-:W-:Y:S01]  /*4830*/  IMAD.MOV.U32 R5, RZ, RZ, 0x7f800000 ;  /* 0x7f800000ff057424 */ /* 0x000fe200078e00ff */
[----:B------:R-:W4:Y:S01]  /*4840*/  LDG.E.64 R12, desc[UR6][R16.64+0x8] ;  /* 0x00000806100c7981 */ /* 0x000f22000c1e1b00 */
[----:B------:R-:W-:Y:S01]  /*4850*/  IMAD.WIDE R14, R29, R4, UR8 ;  /* 0x000000081d0e7e25 */ /* 0x000fe2000f8e0204 */
[----:B------:R-:W-:Y:S01]  /*4860*/  ULDC UR24, c[0x0][0x2d0] ;  /* 0x0000b40000187ab9 */ /* 0x000fe20000000800 */
[----:B------:R-:W-:Y:S01]  /*4870*/  ULDC UR37, c[0x0][0x2dc] ;  /* 0x0000b70000257ab9 */ /* 0x000fe20000000800 */
[----:B------:R-:W5:Y:S01]  /*4880*/  LDG.E.64 R6, desc[UR6][R16.64] ;  /* 0x0000000610067981 */ /* 0x000f62000c1e1b00 */
[----:B------:R-:W-:Y:S01]  /*4890*/  IMAD.MOV.U32 R11, RZ, RZ, 0x7f800000 ;  /* 0x7f800000ff0b7424 */ /* 0x000fe200078e00ff */
[----:B------:R-:W1:Y:S02]  /*48a0*/  S2R R18, SR_TID.X ;  /* 0x0000000000127919 */ /* 0x000e640000002100 */
[----:B------:R-:W0:Y:S01]  /*48b0*/  LDGDEPBAR ;  /* 0x00000000000079af */ /* 0x000e220000000000 */
[----:B------:R-:W-:-:S02]  /*48c0*/  IMAD.MOV.U32 R246, RZ, RZ, 0x20 ;  /* 0x00000020fff67424 */ /* 0x000fc400078e00ff */
[----:B------:R-:W-:Y:S01]  /*48d0*/  IMAD.MOV.U32 R245, RZ, RZ, 0x40 ;  /* 0x00000040fff57424 */ /* 0x000fe200078e00ff */
[----:B------:R-:W4:Y:S01]  /*48e0*/  @!P5 LDG.E R5, desc[UR6][R14.64+0x20] ;  /* 0x000020060e05d981 */ /* 0x000f22000c1e1900 */
[----:B------:R-:W-:Y:S02]  /*48f0*/  CS2R R190, SRZ ;  /* 0x0000000000be7805 */ /* 0x000fe4000001ff00 */
[----:B------:R-:W-:Y:S02]  /*4900*/  CS2R R188, SRZ ;  /* 0x0000000000bc7805 */ /* 0x000fe4000001ff00 */
[----:B------:R-:W-:Y:S01]  /*4910*/  CS2R R194, SRZ ;  /* 0x0000000000c27805 */ /* 0x000fe2000001ff00 */
[----:B------:R-:W5:Y:S01]  /*4920*/  @!P6 LDG.E R11, desc[UR6][R14.64] ;  /* 0x000000060e0be981 */ /* 0x000f62000c1e1900 */
[----:B------:R-:W-:Y:S01]  /*4930*/  UIMAD UR11, UR52, UR11, UR59 ;  /* 0x0000000b340b72a4 */ /* 0x000fe2000f8e023b */
[----:B------:R-:W-:Y:S02]  /*4940*/  CS2R R192, SRZ ;  /* 0x0000000000c07805 */ /* 0x000fe4000001ff00 */
[----:B------:R-:W-:-:S02]  /*4950*/  CS2R R186, SRZ ;  /* 0x0000000000ba7805 */ /* 0x000fc4000001ff00 */
[----:B------:R-:W-:Y:S01]  /*4960*/  CS2R R184, SRZ ;  /* 0x0000000000b87805 */ /* 0x000fe2000001ff00 */
[----:B------:R-:W-:Y:S01]  /*4970*/  USHF.L.U32 UR11, UR11, 0x5, URZ ;  /* 0x000000050b0b7899 */ /* 0x000fe2000800063f */
[----:B------:R-:W-:Y:S02]  /*4980*/  CS2R R182, SRZ ;  /* 0x0000000000b67805 */ /* 0x000fe4000001ff00 */
[----:B------:R-:W-:Y:S02]  /*4990*/  CS2R R180, SRZ ;  /* 0x0000000000b47805 */ /* 0x000fe4000001ff00 */
[----:B------:R-:W-:Y:S01]  /*49a0*/  CS2R R174, SRZ ;  /* 0x0000000000ae7805 */ /* 0x000fe2000001ff00 */
[----:B------:R-:W-:Y:S01]  /*49b0*/  USHF.R.S32.HI UR13, URZ, 0x1f, UR11 ;  /* 0x0000001f3f0d7899 */ /* 0x000fe2000801140b */
        /* <DEDUP_REMOVED lines=49> */
[----:B--23--:R-:W-:-:S02]  /*4cd0*/  CS2R R32, SRZ ;  /* 0x0000000000207805 */ /* 0x00cfc4000001ff00 */
[----:B------:R-:W-:Y:S02]  /*4ce0*/  CS2R R26, SRZ ;  /* 0x00000000001a7805 */ /* 0x000fe4000001ff00 */
[----:B------:R-:W-:Y:S02]  /*4cf0*/  CS2R R24, SRZ ;  /* 0x0000000000187805 */ /* 0x000fe4000001ff00 */
[----:B------:R-:W-:Y:S02]  /*4d00*/  CS2R R22, SRZ ;  /* 0x0000000000167805 */ /* 0x000fe4000001ff00 */
[----:B------:R-:W-:Y:S01]  /*4d10*/  CS2R R20, SRZ ;  /* 0x0000000000147805 */ /* 0x000fe2000001ff00 */
[----:B------:R-:W-:Y:S01]  /*4d20*/  ULDC.U8 UR19, c[0x0][0x388] ;  /* 0x0000e20000137ab9 */ /* 0x000fe20000000000 */
[----:B------:R-:W-:Y:S01]  /*4d30*/  ULDC UR18, c[0x0][0x2ec] ;  /* 0x0000bb0000127ab9 */ /* 0x000fe20000000800 */
[----:B----4-:R2:W-:Y:S02]  /*4d40*/  STL [R1+0x64], R5 ;  /* 0x0000640501007387 */ /* 0x0105e40000100800 */
[----:B--2---:R-:W-:-:S04]  /*4d50*/  LEA.HI R5, R9, R10, RZ, 0x4 ;  /* 0x0000000a09057211 */ /* 0x004fc800078f20ff */
[----:B------:R-:W-:-:S05]  /*4d60*/  LOP3.LUT R5, R5, 0xfffffff0, RZ, 0xc0, !PT ;  /* 0xfffffff005057812 */ /* 0x000fca00078ec0ff */
[----:B------:R-:W-:-:S05]  /*4d70*/  IMAD.IADD R10, R10, 0x1, -R5 ;  /* 0x000000010a0a7824 */ /* 0x000fca00078e0a05 */
[----:B------:R-:W-:-:S04]  /*4d80*/  SHF.R.S32.HI R5, RZ, 0x1f, R10 ;  /* 0x0000001fff057819 */ /* 0x000fc8000001140a */
[----:B------:R-:W-:-:S04]  /*4d90*/  LEA.HI R5, R5, R10, RZ, 0x3 ;  /* 0x0000000a05057211 */ /* 0x000fc800078f18ff */
[----:B------:R-:W-:Y:S02]  /*4da0*/  LOP3.LUT R5, R5, 0xfffffff8, RZ, 0xc0, !PT ;  /* 0xfffffff805057812 */ /* 0x000fe400078ec0ff */
[----:B------:R-:W-:-:S03]  /*4db0*/  IADD3 R4, P4, P3, R12, UR11, R8 ;  /* 0x0000000b0c047c10 */ /* 0x000fc6000fb9e008 */
[----:B------:R-:W-:Y:S01]  /*4dc0*/  IMAD.IADD R5, R10, 0x1, -R5 ;  /* 0x000000010a057824 */ /* 0x000fe200078e0a05 */
[----:B------:R-:W-:-:S04]  /*4dd0*/  SHF.R.S32.HI R9, RZ, 0x1f, R8 ;  /* 0x0000001fff097819 */ /* 0x000fc80000011408 */
[----:B------:R-:W-:Y:S02]  /*4de0*/  R2P PR, R5, 0x6 ;  /* 0x0000000605007804 */ /* 0x000fe40000000000 */
[----:B------:R-:W-:-:S05]  /*4df0*/  IADD3.X R5, R13, UR13, R9, P4, P3 ;  /* 0x0000000d0d057c10 */ /* 0x000fca000a7e6409 */
[----:B------:R-:W-:Y:S04]  /*4e00*/  STL [R1+0x58], R5 ;  /* 0x0000580501007387 */ /* 0x000fe80000100800 */
[----:B-----5:R2:W-:Y:S02]  /*4e10*/  STL [R1+0x60], R11 ;  /* 0x0000600b01007387 */ /* 0x0205e40000100800 */
[----:B--2---:R-:W2:Y:S01]  /*4e20*/  S2R R11, SR_TID.X ;  /* 0x00000000000b7919 */ /* 0x004ea20000002100 */
[----:B------:R-:W-:Y:S01]  /*4e30*/  VIADD R5, R252, 0x4000 ;  /* 0x00004000fc057836 */ /* 0x000fe20000000000 */
[----:B------:R-:W-:Y:S01]  /*4e40*/  R2UR UR21, R7 ;  /* 0x00000000071572ca */ /* 0x000fe200000e0000 */
[----:B------:R-:W-:-:S03]  /*4e50*/  IMAD.MOV.U32 R8, RZ, RZ, R28 ;  /* 0x000000ffff087224 */ /* 0x000fc600078e001c */
[----:B------:R-:W-:Y:S01]  /*4e60*/  SEL R248, R5, R252, !P0 ;  /* 0x000000fc05f87207 */ /* 0x000fe20004000000 */
[----:B------:R-:W-:Y:S01]  /*4e70*/  IMAD.WIDE.U32 R4, R4, -0x2daee0ad, RZ ;  /* 0xd2511f5304047825 */ /* 0x000fe200078e00ff */
[----:B------:R3:W-:Y:S01]  /*4e80*/  STL [R1+0x5c], R8 ;  /* 0x00005c0801007387 */ /* 0x0007e20000100800 */
[----:B--2---:R-:W-:-:S04]  /*4e90*/  SHF.R.S32.HI R11, RZ, 0x1f, R11 ;  /* 0x0000001fff0b7819 */ /* 0x004fc8000001140b */
[----:B-1----:R-:W-:-:S04]  /*4ea0*/  LEA.HI R11, R11, R18, RZ, 0x7 ;  /* 0x000000120b0b7211 */ /* 0x002fc800078f38ff */
[----:B------:R-:W-:-:S05]  /*4eb0*/  SHF.R.S32.HI R11, RZ, 0x7, R11 ;  /* 0x00000007ff0b7819 */ /* 0x000fca000001140b */
[----:B------:R-:W-:-:S05]  /*4ec0*/  IMAD.SHL.U32 R7, R11, 0x20, RZ ;  /* 0x000000200b077824 */ /* 0x000fca00078e00ff */
[----:B------:R3:W-:Y:S04]  /*4ed0*/  STL [R1+0x30], R7 ;  /* 0x0000300701007387 */ /* 0x0007e80000100800 */
[----:B------:R3:W-:Y:S01]  /*4ee0*/  STL.64 [R1+0x78], R4 ;  /* 0x0000780401007387 */ /* 0x0007e20000100a00 */
[----:B------:R-:W-:Y:S01]  /*4ef0*/  R2UR UR22, R6 ;  /* 0x00000000061672ca */ /* 0x000fe200000e0000 */
[----:B------:R-:W-:Y:S01]  /*4f00*/  VIADD R6, R251, 0x4000 ;  /* 0x00004000fb067836 */ /* 0x000fe20000000000 */
[----:B------:R-:W-:Y:S02]  /*4f10*/  SEL R246, R246, 0xffffffe0, !P1 ;  /* 0xffffffe0f6f67807 */ /* 0x000fe40004800000 */
[----:B------:R-:W-:Y:S02]  /*4f20*/  SEL R245, R245, 0xffffffc0, !P2 ;  /* 0xffffffc0f5f57807 */ /* 0x000fe40005000000 */
[----:B------:R-:W-:Y:S01]  /*4f30*/  SEL R247, R6, R251, !P0 ;  /* 0x000000fb06f77207 */ /* 0x000fe20004000000 */
[----:B------:R-:W-:Y:S01]  /*4f40*/  IMAD.IADD R244, R249, 0x1, R246 ;  /* 0x00000001f9f47824 */ /* 0x000fe200078e02f6 */
[----:B------:R-:W-:-:S02]  /*4f50*/  CS2R R28, SRZ ;  /* 0x00000000001c7805 */ /* 0x000fc4000001ff00 */
[----:B------:R-:W-:Y:S01]  /*4f60*/  LEA R248, R248, UR4, 0x1 ;  /* 0x00000004f8f87c11 */ /* 0x000fe2000f8e08ff */
[----:B------:R-:W-:Y:S01]  /*4f70*/  IMAD.IADD R242, R249, 0x1, R245 ;  /* 0x00000001f9f27824 */ /* 0x000fe200078e02f5 */
[----:B------:R-:W-:Y:S01]  /*4f80*/  LEA R247, R247, UR4, 0x1 ;  /* 0x00000004f7f77c11 */ /* 0x000fe2000f8e08ff */
[----:B------:R-:W-:Y:S01]  /*4f90*/  IMAD.IADD R243, R245, 0x1, R244 ;  /* 0x00000001f5f37824 */ /* 0x000fe200078e02f4 */
        /* <DEDUP_REMOVED lines=11> */
[----:B---3--:R-:W-:-:S12]  /*5050*/  UIADD3 UR25, UR21, 0x646e171e, URZ ;  /* 0x646e171e15197890 */ /* 0x008fd8000fffe03f */
.L_x_778:
[----:B------:R-:W0:Y:S01]  /*5060*/  LDGDEPBAR ;  /* 0x00000000000079af */ /* 0x000e220000000000 */
[C---:B------:R-:W-:Y:S01]  /*5070*/  IMAD.IADD R114, R248.reuse, 0x1, R246 ;  /* 0x00000001f8727824 */ /* 0x040fe200078e02f6 */
[----:B------:R-:W-:Y:S01]  /*5080*/  USHF.L.U32 UR13, UR5, 0x6, URZ ;  /* 0x00000006050d7899 */ /* 0x000fe2000800063f */
[--C-:B------:R-:W-:Y:S01]  /*5090*/  IMAD.IADD R113, R248, 0x1, R245.reuse ;  /* 0x00000001f8717824 */ /* 0x100fe200078e02f5 */
[----:B------:R-:W2:Y:S01]  /*50a0*/  LDL R116, [R1] ;  /* 0x0000000001747983 */ /* 0x000ea20000100800 */
[----:B------:R-:W-:Y:S01]  /*50b0*/  IMAD.IADD R112, R114, 0x1, R245 ;  /* 0x0000000172707824 */ /* 0x000fe200078e02f5 */
[----:B------:R-:W-:Y:S01]  /*50c0*/  USHF.L.U32 UR11, UR12, 0x6, URZ ;  /* 0x000000060c0b7899 */ /* 0x000fe2000800063f */
[----:B------:R-:W-:Y:S01]  /*50d0*/  IMAD.U32 R115, RZ, RZ, UR5 ;  /* 0x00000005ff737e24 */ /* 0x000fe2000f8e00ff */
[----:B------:R-:W3:Y:S01]  /*50e0*/  LDL.64 R122, [R1+0x78] ;  /* 0x00007800017a7983 */ /* 0x000ee20000100a00 */
[----:B------:R-:W-:Y:S01]  /*50f0*/  IMAD.U32 R118, RZ, RZ, UR12 ;  /* 0x0000000cff767e24 */ /* 0x000fe2000f8e00ff */
[----:B------:R-:W-:Y:S02]  /*5100*/  UIADD3 UR14, UR17, 0x40, UR11 ;  /* 0x00000040110e7890 */ /* 0x000fe4000fffe00b */
[----:B------:R-:W4:Y:S01]  /*5110*/  LDL R119, [R1+0x58] ;  /* 0x0000580001777983 */ /* 0x000f220000100800 */
[----:B------:R-:W-:Y:S02]  /*5120*/  UIADD3 UR11, UR11, 0x40, URZ ;  /* 0x000000400b0b7890 */ /* 0x000fe4000fffe03f */
[----:B------:R-:W-:Y:S01]  /*5130*/  UIADD3 UR14, UR14, -UR10, URZ ;  /* 0x8000000a0e0e7290 */ /* 0x000fe2000fffe03f */
[----:B------:R-:W3:Y:S01]  /*5140*/  LDL R204, [R1+0x18] ;  /* 0x0000180001cc7983 */ /* 0x000ee20000100800 */
[----:B------:R-:W-:Y:S02]  /*5150*/  UISETP.GT.AND UP2, UPT, UR5, UR20, UPT ;  /* 0x000000140500728c */ /* 0x000fe4000bf44270 */
[----:B------:R-:W-:Y:S01]  /*5160*/  UISETP.GE.AND UP0, UPT, UR13, UR14, UPT ;  /* 0x0000000e0d00728c */ /* 0x000fe2000bf06270 */
[----:B------:R-:W3:Y:S03]  /*5170*/  LDL R125, [R1+0x30] ;  /* 0x00003000017d7983 */ /* 0x000ee60000100800 */
[----:B------:R-:W-:Y:S01]  /*5180*/  UISETP.LT.AND UP0, UPT, UR11, UR10, UP0 ;  /* 0x0000000a0b00728c */ /* 0x000fe20008701270 */
[----:B------:R-:W3:Y:S04]  /*5190*/  LDL R211, [R1+0x1c] ;  /* 0x00001c0001d37983 */ /* 0x000ee80000100800 */
[----:B------:R-:W3:Y:S01]  /*51a0*/  LDL R210, [R1+0x2c] ;  /* 0x00002c0001d27983 */ /* 0x000ee20000100800 */
[----:B------:R-:W-:Y:S03]  /*51b0*/  PLOP3.LUT P4, PT, PT, PT, UP0, 0x80, 0x0 ;  /* 0x000000000000781c */ /* 0x000fe60003f8f008 */
[----:B------:R-:W3:Y:S04]  /*51c0*/  LDL R209, [R1+0x24] ;  /* 0x0000240001d17983 */ /* 0x000ee80000100800 */
[----:B------:R-:W3:Y:S04]  /*51d0*/  LDL R208, [R1+0x44] ;  /* 0x0000440001d07983 */ /* 0x000ee80000100800 */
[----:B------:R-:W5:Y:S04]  /*51e0*/  LDL.64 R206, [R1+0x10] ;  /* 0x0000100001ce7983 */ /* 0x000f680000100a00 */
[----:B------:R-:W5:Y:S01]  /*51f0*/  LDL R205, [R1+0x40] ;  /* 0x0000400001cd7983 */ /* 0x000f620000100800 */
[----:B------:R-:W1:Y:S01]  /*5200*/  S2R R120, SR_TID.X ;  /* 0x0000000000787919 */ /* 0x000e620000002100 */
[----:B------:R-:W1:Y:S01]  /*5210*/  S2R R117, SR_TID.X ;  /* 0x0000000000757919 */ /* 0x000e620000002100 */
[----:B------:R-:W-:Y:S04]  /*5220*/  DEPBAR.LE SB0, 0x0 ;  /* 0x000080000000791a */ /* 0x000fe80000000000 */
[----:B------:R-:W-:Y:S06]  /*5230*/  BAR.SYNC.DEFER_BLOCKING 0x0 ;  /* 0x0000000000007b1d */ /* 0x000fec0000010000 */
[----:B------:R-:W-:Y:S01]  /*5240*/  LDSM.16.M88.4 R84, [R248] ;  /* 0x00000000f854783b */ /* 0x000fe20000000200 */
[----:B-1----:R-:W-:Y:S03]  /*5250*/  SHF.R.S32.HI R117, RZ, 0x1f, R117 ;  /* 0x0000001fff757819 */ /* 0x002fe60000011475 */
[----:B------:R-:W1:Y:S01]  /*5260*/  LDSM.16.M88.4 R88, [R241+0x18000] ;  /* 0x01800000f158783b */ /* 0x000e620000000200 */
[----:B------:R-:W-:Y:S03]  /*5270*/  LEA.HI R117, R117, R120, RZ, 0x7 ;  /* 0x0000007875757211 */ /* 0x000fe600078f38ff */
[----:B------:R-:W1:Y:S01]  /*5280*/  LDSM.16.M88.4 R92, [R241+0x18800] ;  /* 0x01880000f15c783b */ /* 0x000e620000000200 */
[----:B------:R-:W-:Y:S03]  /*5290*/  SHF.R.S32.HI R117, RZ, 0x7, R117 ;  /* 0x00000007ff757819 */ /* 0x000fe60000011475 */
[----:B------:R-:W-:Y:S04]  /*52a0*/  LDSM.16.M88.4 R96, [R114] ;  /* 0x000000007260783b */ /* 0x000fe80000000200 */
[----:B------:R-:W1:Y:S01]  /*52b0*/  LDSM.16.M88.4 R100, [R240+0x18000] ;  /* 0x01800000f064783b */ /* 0x000e620000000200 */
[----:B------:R-:W-:Y:S03]  /*52c0*/  IMAD R118, R118, 0x2, R117 ;  /* 0x0000000276767824 */ /* 0x000fe600078e0275 */
[----:B------:R-:W1:Y:S04]  /*52d0*/  LDSM.16.M88.4 R104, [R240+0x18800] ;  /* 0x01880000f068783b */ /* 0x000e680000000200 */
[----:B------:R-:W-:Y:S01]  /*52e0*/  LDSM.16.M88.4 R108, [R3+0x18000] ;  /* 0x01800000036c783b */ /* 0x000fe20000000200 */
[C---:B-1----:R-:W-:Y:S06]  /*52f0*/  HMMA.16816.F32 R4, R84.reuse, R88, RZ ;  /* 0x000000585404723c */ /* 0x042fec00000018ff */
[C---:B------:R-:W-:Y:S01]  /*5300*/  HMMA.16816.F32 R8, R84.reuse, R90, RZ ;  /* 0x0000005a5408723c */ /* 0x040fe200000018ff */
[----:B------:R-:W1:Y:S05]  /*5310*/  LDSM.16.M88.4 R88, [R113] ;  /* 0x000000007158783b */ /* 0x000e6a0000000200 */
[C---:B------:R-:W-:Y:S06]  /*5320*/  HMMA.16816.F32 R12, R84.reuse, R92, RZ ;  /* 0x0000005c540c723c */ /* 0x040fec00000018ff */
[----:B------:R-:W-:Y:S01]  /*5330*/  HMMA.16816.F32 R16, R84, R94, RZ ;  /* 0x0000005e5410723c */ /* 0x000fe200000018ff */
[----:B------:R-:W1:Y:S04]  /*5340*/  LDSM.16.M88.4 R84, [R3+0x18800] ;  /* 0x018800000354783b */ /* 0x000e680000000200 */
[----:B------:R-:W-:Y:S01]  /*5350*/  LDSM.16.M88.4 R92, [R112] ;  /* 0x00000000705c783b */ /* 0x000fe20000000200 */
[C---:B------:R-:W-:Y:S06]  /*5360*/  HMMA.16816.F32 R4, R96.reuse, R100, R4 ;  /* 0x000000646004723c */ /* 0x040fec0000001804 */
[C---:B------:R-:W-:Y:S01]  /*5370*/  HMMA.16816.F32 R8, R96.reuse, R102, R8 ;  /* 0x000000666008723c */ /* 0x040fe20000001808 */
[----:B------:R-:W1:Y:S05]  /*5380*/  LDSM.16.M88.4 R100, [R2+0x18000] ;  /* 0x018000000264783b */ /* 0x000e6a0000000200 */
[C---:B------:R-:W-:Y:S06]  /*5390*/  HMMA.16816.F32 R12, R96.reuse, R104, R12 ;  /* 0x00000068600c723c */ /* 0x040fec000000180c */
[----:B------:R-:W-:Y:S01]  /*53a0*/  HMMA.16816.F32 R16, R96, R106, R16 ;  /* 0x0000006a6010723c */ /* 0x000fe20000001810 */
[----:B------:R-:W1:Y:S04]  /*53b0*/  LDSM.16.M88.4 R96, [R2+0x18800] ;  /* 0x018800000260783b */ /* 0x000e680000000200 */
        /* <DEDUP_REMOVED lines=24> */
[----:B------:R-:W2:Y:S05]  /*5540*/  LDSM.16.M88.4 R100, [R112+0x2000] ;  /* 0x002000007064783b */ /* 0x000eaa0000000200 */
[C---:B------:R-:W-:Y:S06]  /*5550*/  HMMA.16816.F32 R12, R88.reuse, R92, R12 ;  /* 0x0000005c580c723c */ /* 0x040fec000000180c */
        /* <DEDUP_REMOVED lines=12> */
[----:B------:R-:W2:Y:S04]  /*5620*/  LDSM.16.M88.4 R104, [R240+0x1c000] ;  /* 0x01c00000f068783b */ /* 0x000ea80000000200 */
[----:B------:R-:W-:Y:S01]  /*5630*/  IMAD R116, R115, 0x4, R116 ;  /* 0x0000000473747824 */ /* 0x000fe200078e0274 */
[C---:B----4-:R-:W-:Y:S01]  /*5640*/  HMMA.16816.F32 R12, R100.reuse, R88, R12 ;  /* 0x00000058640c723c */ /* 0x050fe2000000180c */
[----:B------:R-:W4:Y:S04]  /*5650*/  @!P4 S2R R115, SR_TID.X ;  /* 0x000000000073c919 */ /* 0x000f280000002100 */
[----:B------:R-:W-:Y:S01]  /*5660*/  IMAD.WIDE.U32 R116, R116, -0x326172a9, RZ ;  /* 0xcd9e8d5774747825 */ /* 0x000fe200078e00ff */
[----:B------:R-:W-:Y:S01]  /*5670*/  HMMA.16816.F32 R16, R100, R90, R16 ;  /* 0x0000005a6410723c */ /* 0x000fe20000001810 */
[----:B------:R-:W4:Y:S04]  /*5680*/  LDSM.16.M88.4 R88, [R240+0x1c800] ;  /* 0x01c80000f058783b */ /* 0x000f280000000200 */
[----:B------:R-:W-:Y:S01]  /*5690*/  LDSM.16.M88.4 R100, [R113+0x4000] ;  /* 0x004000007164783b */ /* 0x000fe20000000200 */
[C---:B-1----:R-:W-:Y:S05]  /*56a0*/  HMMA.16816.F32 R4, R92.reuse, R108, R4 ;  /* 0x0000006c5c04723c */ /* 0x042fea0000001804 */
[----:B------:R-:W-:Y:S01]  /*56b0*/  LOP3.LUT R117, R117, UR22, R119, 0x96, !PT ;  /* 0x0000001675757c12 */ /* 0x000fe2000f8e9677 */
[C---:B------:R-:W-:Y:S01]  /*56c0*/  HMMA.16816.F32 R8, R92.reuse, R110, R8 ;  /* 0x0000006e5c08723c */ /* 0x040fe20000001808 */
[----:B------:R-:W1:Y:S04]  /*56d0*/  LDSM.16.M88.4 R108, [R3+0x1c000] ;  /* 0x01c00000036c783b */ /* 0x000e680000000200 */
[----:B------:R-:W-:Y:S01]  /*56e0*/  IMAD.WIDE.U32 R120, R117, -0x2daee0ad, RZ ;  /* 0xd2511f5375787825 */ /* 0x000fe200078e00ff */
[C---:B------:R-:W-:Y:S05]  /*56f0*/  HMMA.16816.F32 R12, R92.reuse, R84, R12 ;  /* 0x000000545c0c723c */ /* 0x040fea000000180c */
[----:B---3--:R-:W-:Y:S01]  /*5700*/  LOP3.LUT R118, R123, UR21, R118, 0x96, !PT ;  /* 0x000000157b767c12 */ /* 0x008fe2000f8e9676 */
[----:B------:R-:W-:Y:S01]  /*5710*/  HMMA.16816.F32 R16, R92, R86, R16 ;  /* 0x000000565c10723c */ /* 0x000fe20000001810 */
[----:B------:R-:W3:Y:S04]  /*5720*/  LDSM.16.M88.4 R84, [R3+0x1c800] ;  /* 0x01c800000354783b */ /* 0x000ee80000000200 */
[----:B------:R-:W-:Y:S01]  /*5730*/  LDSM.16.M88.4 R92, [R112+0x4000] ;  /* 0x00400000705c783b */ /* 0x000fe20000000200 */
[C---:B--2---:R-:W-:Y:S05]  /*5740*/  HMMA.16816.F32 R4, R96.reuse, R104, R4 ;  /* 0x000000686004723c */ /* 0x044fea0000001804 */
[----:B------:R-:W-:Y:S01]  /*5750*/  IMAD.WIDE.U32 R118, R118, -0x326172a9, RZ ;  /* 0xcd9e8d5776767825 */ /* 0x000fe200078e00ff */
[C---:B------:R-:W-:Y:S01]  /*5760*/  HMMA.16816.F32 R8, R96.reuse, R106, R8 ;  /* 0x0000006a6008723c */ /* 0x040fe20000001808 */
[----:B------:R-:W2:Y:S04]  /*5770*/  LDSM.16.M88.4 R104, [R2+0x1c000] ;  /* 0x01c000000268783b */ /* 0x000ea80000000200 */
[----:B------:R-:W-:Y:S01]  /*5780*/  LOP3.LUT R117, R119, UR36, R116, 0x96, !PT ;  /* 0x0000002477757c12 */ /* 0x000fe2000f8e9674 */
[C---:B----4-:R-:W-:Y:S05]  /*5790*/  HMMA.16816.F32 R12, R96.reuse, R88, R12 ;  /* 0x00000058600c723c */ /* 0x050fea000000180c */
[----:B------:R-:W-:Y:S01]  /*57a0*/  IMAD.WIDE.U32 R126, R117, -0x2daee0ad, RZ ;  /* 0xd2511f53757e7825 */ /* 0x000fe200078e00ff */
[----:B------:R-:W-:Y:S01]  /*57b0*/  HMMA.16816.F32 R16, R96, R90, R16 ;  /* 0x0000005a6010723c */ /* 0x000fe20000001810 */
[----:B------:R-:W4:Y:S04]  /*57c0*/  LDSM.16.M88.4 R88, [R2+0x1c800] ;  /* 0x01c800000258783b */ /* 0x000f280000000200 */
[----:B------:R-:W-:Y:S01]  /*57d0*/  LDSM.16.M88.4 R96, [R248+0x6000] ;  /* 0x00600000f860783b */ /* 0x000fe20000000200 */
[C---:B-1----:R-:W-:Y:S01]  /*57e0*/  HMMA.16816.F32 R4, R100.reuse, R108, R4 ;  /* 0x0000006c6404723c */ /* 0x042fe20000001804 */
[----:B------:R-:W-:Y:S04]  /*57f0*/  IMAD.U32 R117, RZ, RZ, UR17 ;  /* 0x00000011ff757e24 */ /* 0x000fe8000f8e00ff */
[----:B------:R-:W-:Y:S01]  /*5800*/  LOP3.LUT R116, R121, UR35, R122, 0x96, !PT ;  /* 0x0000002379747c12 */ /* 0x000fe2000f8e967a */
[C---:B------:R-:W-:Y:S01]  /*5810*/  HMMA.16816.F32 R8, R100.reuse, R110, R8 ;  /* 0x0000006e6408723c */ /* 0x040fe20000001808 */
[----:B------:R-:W1:Y:S01]  /*5820*/  LDSM.16.M88.4 R108, [R241+0x1e000] ;  /* 0x01e00000f16c783b */ /* 0x000e620000000200 */
[----:B------:R-:W-:Y:S03]  /*5830*/  IMAD.U32 R121, RZ, RZ, UR13 ;  /* 0x0000000dff797e24 */ /* 0x000fe6000f8e00ff */
[----:B------:R-:W-:Y:S01]  /*5840*/  @!P4 IADD3 R124, -R117, 0x1, R204 ;  /* 0x00000001757cc810 */ /* 0x000fe20007ffe1cc */
[C---:B---3--:R-:W-:Y:S05]  /*5850*/  HMMA.16816.F32 R12, R100.reuse, R84, R12 ;  /* 0x00000054640c723c */ /* 0x048fea000000180c */
[----:B------:R-:W-:Y:S01]  /*5860*/  @!P4 IADD3 R121, R121, UR10, R124 ;  /* 0x0000000a7979cc10 */ /* 0x000fe2000fffe07c */
        /* <DEDUP_REMOVED lines=9> */
[----:B------:R-:W-:Y:S01]  /*5900*/  @!P4 IMAD.SHL.U32 R120, R115, 0x2, RZ ;  /* 0x000000027378c824 */ /* 0x000fe200078e00ff */
[----:B------:R-:W-:Y:S01]  /*5910*/  HMMA.16816.F32 R16, R92, R90, R16 ;  /* 0x0000005a5c10723c */ /* 0x000fe20000001810 */
[----:B------:R-:W4:Y:S01]  /*5920*/  LDSM.16.M88.4 R88, [R240+0x1e800] ;  /* 0x01e80000f058783b */ /* 0x000f220000000200 */
[----:B------:R-:W-:Y:S03]  /*5930*/  IMAD.U32 R115, RZ, RZ, UR12 ;  /* 0x0000000cff737e24 */ /* 0x000fe6000f8e00ff */
[----:B------:R-:W-:Y:S01]  /*5940*/  LDSM.16.M88.4 R92, [R113+0x6000] ;  /* 0x00600000715c783b */ /* 0x000fe20000000200 */
[C---:B-1----:R-:W-:Y:S05]  /*5950*/  HMMA.16816.F32 R4, R96.reuse, R108, R4 ;  /* 0x0000006c6004723c */ /* 0x042fea0000001804 */
[----:B------:R-:W-:Y:S01]  /*5960*/  @!P4 LOP3.LUT R120, R125, 0x6, R120, 0xf8, !PT ;  /* 0x000000067d78c812 */ /* 0x000fe200078ef878 */
[C---:B------:R-:W-:Y:S01]  /*5970*/  HMMA.16816.F32 R8, R96.reuse, R110, R8 ;  /* 0x0000006e6008723c */ /* 0x040fe20000001808 */
[----:B------:R-:W1:Y:S04]  /*5980*/  LDSM.16.M88.4 R108, [R3+0x1e000] ;  /* 0x01e00000036c783b */ /* 0x000e680000000200 */
[----:B------:R-:W-:Y:S01]  /*5990*/  LOP3.LUT R116, R123, UR34, R118, 0x96, !PT ;  /* 0x000000227b747c12 */ /* 0x000fe2000f8e9676 */
[C---:B---3--:R-:W-:Y:S05]  /*59a0*/  HMMA.16816.F32 R12, R96.reuse, R84, R12 ;  /* 0x00000054600c723c */ /* 0x048fea000000180c */
[----:B------:R-:W-:Y:S01]  /*59b0*/  IMAD.WIDE.U32 R116, R116, -0x2daee0ad, RZ ;  /* 0xd2511f5374747825 */ /* 0x000fe200078e00ff */
[----:B------:R-:W-:Y:S01]  /*59c0*/  HMMA.16816.F32 R16, R96, R86, R16 ;  /* 0x000000566010723c */ /* 0x000fe20000001810 */
[----:B------:R-:W3:Y:S04]  /*59d0*/  LDSM.16.M88.4 R84, [R3+0x1e800] ;  /* 0x01e800000354783b */ /* 0x000ee80000000200 */
[----:B------:R-:W-:Y:S01]  /*59e0*/  LDSM.16.M88.4 R96, [R112+0x6000] ;  /* 0x006000007060783b */ /* 0x000fe20000000200 */
[C---:B--2---:R-:W-:Y:S05]  /*59f0*/  HMMA.16816.F32 R4, R100.reuse, R104, R4 ;  /* 0x000000686404723c */ /* 0x044fea0000001804 */
[----:B------:R-:W-:Y:S01]  /*5a00*/  LOP3.LUT R126, R117, UR31, R126, 0x96, !PT ;  /* 0x0000001f757e7c12 */ /* 0x000fe2000f8e967e */
[C---:B------:R-:W-:Y:S01]  /*5a10*/  HMMA.16816.F32 R8, R100.reuse, R106, R8 ;  /* 0x0000006a6408723c */ /* 0x040fe20000001808 */
[----:B------:R-:W2:Y:S04]  /*5a20*/  LDSM.16.M88.4 R104, [R2+0x1e000] ;  /* 0x01e000000268783b */ /* 0x000ea80000000200 */
[----:B------:R-:W-:Y:S01]  /*5a30*/  IMAD.WIDE.U32 R126, R126, -0x326172a9, RZ ;  /* 0xcd9e8d577e7e7825 */ /* 0x000fe200078e00ff */
[C---:B----4-:R-:W-:Y:S01]  /*5a40*/  HMMA.16816.F32 R12, R100.reuse, R88, R12 ;  /* 0x00000058640c723c */ /* 0x050fe2000000180c */
[----:B------:R-:W4:Y:S04]  /*5a50*/  LDL R89, [R1+0x60] ;  /* 0x0000600001597983 */ /* 0x000f280000100800 */
[----:B------:R-:W4:Y:S01]  /*5a60*/  LDL R88, [R1+0x64] ;  /* 0x0000640001587983 */ /* 0x000f220000100800 */
[----:B------:R-:W-:Y:S05]  /*5a70*/  HMMA.16816.F32 R16, R100, R90, R16 ;  /* 0x0000005a6410723c */ /* 0x000fea0000001810 */
[----:B------:R-:W-:Y:S01]  /*5a80*/  IMAD.WIDE.U32 R118, R119, -0x326172a9, RZ ;  /* 0xcd9e8d5777767825 */ /* 0x000fe200078e00ff */
[C---:B-1----:R-:W-:Y:S05]  /*5a90*/  HMMA.16816.F32 R4, R92.reuse, R108, R4 ;  /* 0x0000006c5c04723c */ /* 0x042fea0000001804 */
[----:B------:R-:W-:Y:S01]  /*5aa0*/  IMAD.MOV.U32 R90, RZ, RZ, 0x8 ;  /* 0x00000008ff5a7424 */ /* 0x000fe200078e00ff */
[C---:B------:R-:W-:Y:S05]  /*5ab0*/  HMMA.16816.F32 R8, R92.reuse, R110, R8 ;  /* 0x0000006e5c08723c */ /* 0x040fea0000001808 */
[----:B------:R-:W-:Y:S01]  /*5ac0*/  LOP3.LUT R123, R127, UR30, R118, 0x96, !PT ;  /* 0x0000001e7f7b7c12 */ /* 0x000fe2000f8e9676 */
[C---:B---3--:R-:W-:Y:S05]  /*5ad0*/  HMMA.16816.F32 R12, R92.reuse, R84, R12 ;  /* 0x000000545c0c723c */ /* 0x048fea000000180c */
[----:B------:R-:W-:Y:S01]  /*5ae0*/  IMAD.WIDE.U32 R130, R123, -0x2daee0ad, RZ ;  /* 0xd2511f537b827825 */ /* 0x000fe200078e00ff */
[----:B------:R-:W-:Y:S01]  /*5af0*/  HMMA.16816.F32 R16, R92, R86, R16 ;  /* 0x000000565c10723c */ /* 0x000fe20000001810 */
[----:B------:R-:W1:Y:S04]  /*5b00*/  LDSM.16.M88.4 R84, [R2+0x1e800] ;  /* 0x01e800000254783b */ /* 0x000e680000000200 */
[----:B------:R-:W-:Y:S01]  /*5b10*/  LOP3.LUT R125, R119, UR32, R122, 0x96, !PT ;  /* 0x00000020777d7c12 */ /* 0x000fe2000f8e967a */
[C---:B--2---:R-:W-:Y:S05]  /*5b20*/  HMMA.16816.F32 R4, R96.reuse, R104, R4 ;  /* 0x000000686004723c */ /* 0x044fea0000001804 */
[----:B------:R-:W-:Y:S01]  /*5b30*/  @!P4 IMAD R122, R115, 0x40, R120 ;  /* 0x00000040737ac824 */ /* 0x000fe200078e0278 */
[C---:B------:R-:W-:Y:S05]  /*5b40*/  HMMA.16816.F32 R8, R96.reuse, R106, R8 ;  /* 0x0000006a6008723c */ /* 0x040fea0000001808 */
[----:B------:R-:W-:Y:S01]  /*5b50*/  @!P4 VIMNMX R120, R121, UR10, PT ;  /* 0x0000000a7978cc48 */ /* 0x000fe2000bfe0100 */
[----:B------:R-:W-:Y:S01]  /*5b60*/  IMAD.WIDE.U32 R124, R125, -0x2daee0ad, RZ ;  /* 0xd2511f537d7c7825 */ /* 0x000fe200078e00ff */
[----:B------:R-:W-:Y:S02]  /*5b70*/  @!P4 VIADDMNMX R121, R121, R90, UR10, PT ;  /* 0x0000000a7979ce46 */ /* 0x000fe4000b80015a */
[CC--:B------:R-:W-:Y:S02]  /*5b80*/  @!P4 ISETP.GE.AND P2, PT, R122.reuse, R120.reuse, PT ;  /* 0x000000787a00c20c */ /* 0x0c0fe40003f46270 */
[C---:B------:R-:W-:Y:S01]  /*5b90*/  @!P4 VIADD R115, R122.reuse, 0x1 ;  /* 0x000000017a73c836 */ /* 0x040fe20000000000 */
[----:B------:R-:W-:Y:S01]  /*5ba0*/  LOP3.LUT R119, R125, UR29, R116, 0x96, !PT ;  /* 0x0000001d7d777c12 */ /* 0x000fe2000f8e9674 */
[C---:B------:R-:W-:Y:S01]  /*5bb0*/  @!P4 VIADD R116, R122.reuse, 0x9 ;  /* 0x000000097a74c836 */ /* 0x040fe20000000000 */
[----:B------:R-:W-:Y:S01]  /*5bc0*/  LOP3.LUT R124, R131, UR27, R124, 0x96, !PT ;  /* 0x0000001b837c7c12 */ /* 0x000fe2000f8e967c */
[----:B------:R-:W-:Y:S01]  /*5bd0*/  @!P4 VIADD R127, R122, 0x11 ;  /* 0x000000117a7fc836 */ /* 0x000fe20000000000 */
[-C--:B------:R-:W-:Y:S01]  /*5be0*/  @!P4 ISETP.GE.AND P1, PT, R115, R120.reuse, PT ;  /* 0x000000787300c20c */ /* 0x080fe20003f26270 */
[----:B------:R-:W-:Y:S01]  /*5bf0*/  IMAD.WIDE.U32 R196, R119, -0x326172a9, RZ ;  /* 0xcd9e8d5777c47825 */ /* 0x000fe200078e00ff */
[----:B------:R-:W-:Y:S02]  /*5c00*/  @!P4 FSEL R4, R4, -INF , !P2 ;  /* 0xff8000000404c808 */ /* 0x000fe40005000000 */
[----:B------:R-:W-:Y:S01]  /*5c10*/  @!P4 FSEL R5, R5, -INF , !P1 ;  /* 0xff8000000505c808 */ /* 0x000fe20004800000 */
[----:B------:R-:W-:Y:S01]  /*5c20*/  IMAD.WIDE.U32 R202, R124, -0x326172a9, RZ ;  /* 0xcd9e8d577cca7825 */ /* 0x000fe200078e00ff */
[----:B------:R-:W-:Y:S02]  /*5c30*/  LOP3.LUT R126, R197, UR28, R126, 0x96, !PT ;  /* 0x0000001cc57e7c12 */ /* 0x000fe4000f8e967e */
[-C--:B------:R-:W-:Y:S01]  /*5c40*/  @!P4 ISETP.GE.AND P1, PT, R116, R121.reuse, PT ;  /* 0x000000797400c20c */ /* 0x080fe20003f26270 */
[----:B------:R-:W-:Y:S01]  /*5c50*/  @!P4 VIADD R118, R122, 0x10 ;  /* 0x000000107a76c836 */ /* 0x000fe20000000000 */
[----:B------:R-:W-:Y:S01]  /*5c60*/  LOP3.LUT R197, R203, UR26, R196, 0x96, !PT ;  /* 0x0000001acbc57c12 */ /* 0x000fe2000f8e96c4 */
[----:B------:R-:W-:Y:S01]  /*5c70*/  IMAD.WIDE.U32 R198, R126, -0x2daee0ad, RZ ;  /* 0xd2511f537ec67825 */ /* 0x000fe200078e00ff */
[----:B------:R-:W-:Y:S01]  /*5c80*/  LOP3.LUT R126, R202, 0xffff, RZ, 0xc0, !PT ;  /* 0x0000ffffca7e7812 */ /* 0x000fe200078ec0ff */
[C---:B-1----:R-:W-:Y:S01]  /*5c90*/  HMMA.16816.F32 R12, R96.reuse, R84, R12 ;  /* 0x00000054600c723c */ /* 0x042fe2000000180c */
[----:B------:R-:W5:Y:S02]  /*5ca0*/  LDL R203, [R1+0x38] ;  /* 0x0000380001cb7983 */ /* 0x000f640000100800 */
[-C--:B------:R-:W-:Y:S01]  /*5cb0*/  @!P4 ISETP.GE.AND P3, PT, R115, R121.reuse, PT ;  /* 0x000000797300c20c */ /* 0x080fe20003f66270 */
[----:B------:R-:W-:Y:S01]  /*5cc0*/  @!P4 VIADD R115, R122, 0x8 ;  /* 0x000000087a73c836 */ /* 0x000fe20000000000 */
[----:B------:R-:W-:Y:S01]  /*5cd0*/  @!P4 FSEL R11, R11, -INF , !P1 ;  /* 0xff8000000b0bc808 */ /* 0x000fe20004800000 */
[----:B------:R-:W-:Y:S03]  /*5ce0*/  HMMA.16816.F32 R16, R96, R86, R16 ;  /* 0x000000566010723c */ /* 0x000fe60000001810 */
[CC--:B------:R-:W-:Y:S02]  /*5cf0*/  @!P4 ISETP.GE.AND P6, PT, R115.reuse, R120.reuse, PT ;  /* 0x000000787300c20c */ /* 0x0c0fe40003fc6270 */
[-C--:B------:R-:W-:Y:S02]  /*5d00*/  @!P4 ISETP.GE.AND P5, PT, R115, R121.reuse, PT ;  /* 0x000000797300c20c */ /* 0x080fe40003fa6270 */
[----:B------:R-:W-:Y:S02]  /*5d10*/  @!P4 FSEL R7, R7, -INF , !P3 ;  /* 0xff8000000707c808 */ /* 0x000fe40005800000 */
[-C--:B------:R-:W-:Y:S02]  /*5d20*/  @!P4 ISETP.GE.AND P3, PT, R118, R121.reuse, PT ;  /* 0x000000797600c20c */ /* 0x080fe40003f66270 */
[----:B------:R-:W-:Y:S02]  /*5d30*/  @!P4 FSEL R10, R10, -INF , !P5 ;  /* 0xff8000000a0ac808 */ /* 0x000fe40006800000 */
[----:B------:R-:W-:Y:S02]  /*5d40*/  @!P4 FSEL R8, R8, -INF , !P6 ;  /* 0xff8000000808c808 */ /* 0x000fe40007000000 */
[-C--:B------:R-:W-:Y:S02]  /*5d50*/  @!P4 ISETP.GE.AND P6, PT, R127, R120.reuse, PT ;  /* 0x000000787f00c20c */ /* 0x080fe40003fc6270 */
[----:B------:R-:W-:Y:S02]  /*5d60*/  LOP3.LUT R200, R197, 0xff, RZ, 0xc0, !PT ;  /* 0x000000ffc5c87812 */ /* 0x000fe400078ec0ff */
[----:B------:R-:W-:Y:S02]  /*5d70*/  LOP3.LUT R124, R198, 0xff, RZ, 0xc0, !PT ;  /* 0x000000ffc67c7812 */ /* 0x000fe400078ec0ff */
[----:B------:R-:W-:Y:S02]  /*5d80*/  SHF.R.U32.HI R131, RZ, 0x10, R198 ;  /* 0x00000010ff837819 */ /* 0x000fe400000116c6 */
[----:B------:R-:W-:Y:S02]  /*5d90*/  LOP3.LUT R130, R199, UR25, R130, 0x96, !PT ;  /* 0x00000019c7827c12 */ /* 0x000fe4000f8e9682 */
[----:B------:R-:W-:Y:S02]  /*5da0*/  @!P4 FSEL R13, R13, -INF , !P6 ;  /* 0xff8000000d0dc808 */ /* 0x000fe40007000000 */
[----:B------:R-:W-:Y:S02]  /*5db0*/  LOP3.LUT R196, R202, 0xff, RZ, 0xc0, !PT ;  /* 0x000000ffcac47812 */ /* 0x000fe400078ec0ff */
[----:B------:R-:W-:Y:S02]  /*5dc0*/  @!P4 FSEL R14, R14, -INF , !P3 ;  /* 0xff8000000e0ec808 */ /* 0x000fe40005800000 */
[----:B------:R-:W-:Y:S02]  /*5dd0*/  LOP3.LUT R131, R131, 0xff, RZ, 0xc0, !PT ;  /* 0x000000ff83837812 */ /* 0x000fe400078ec0ff */
[----:B------:R-:W-:Y:S01]  /*5de0*/  ISETP.LE.U32.AND P3, PT, R124, UR19, PT ;  /* 0x000000137c007c0c */ /* 0x000fe2000bf63070 */
[C---:B----4-:R-:W-:Y:S01]  /*5df0*/  FMUL.FTZ R129, R89.reuse, 1.4426950216293334961 ;  /* 0x3fb8aa3b59817820 */ /* 0x050fe20000410000 */
[----:B------:R-:W-:Y:S01]  /*5e00*/  FSETP.NEU.FTZ.AND P0, PT, R89, -INF , PT ;  /* 0xff8000005900780b */ /* 0x000fe20003f1d000 */
[----:B------:R-:W-:Y:S03]  /*5e10*/  FMUL.FTZ R115, R88, 1.4426950216293334961 ;  /* 0x3fb8aa3b58737820 */ /* 0x000fe60000410000 */
[----:B------:R-:W-:Y:S02]  /*5e20*/  FSEL R129, R129, RZ, P0 ;  /* 0x000000ff81817208 */ /* 0x000fe40000000000 */
[-C--:B------:R-:W-:Y:S02]  /*5e30*/  @!P4 ISETP.GE.AND P0, PT, R116, R120.reuse, PT ;  /* 0x000000787400c20c */ /* 0x080fe40003f06270 */
[----:B------:R-:W-:Y:S01]  /*5e40*/  FSETP.NEU.FTZ.AND P2, PT, R88, -INF , PT ;  /* 0xff8000005800780b */ /* 0x000fe20003f5d000 */
[--C-:B------:R-:W-:Y:S01]  /*5e50*/  FFMA.FTZ R125, R4, UR18, -R129.reuse ;  /* 0x00000012047d7c23 */ /* 0x100fe20008010881 */
[----:B------:R-:W-:Y:S01]  /*5e60*/  @!P4 FSEL R9, R9, -INF , !P0 ;  /* 0xff8000000909c808 */ /* 0x000fe20004000000 */
[--C-:B------:R-:W-:Y:S01]  /*5e70*/  FFMA.FTZ R117, R5, UR18, -R129.reuse ;  /* 0x0000001205757c23 */ /* 0x100fe20008010881 */
[----:B------:R-:W-:Y:S01]  /*5e80*/  FSEL R115, R115, RZ, P2 ;  /* 0x000000ff73737208 */ /* 0x000fe20001000000 */
[----:B------:R1:W2:Y:S01]  /*5e90*/  MUFU.EX2 R116, R125 ;  /* 0x0000007d00747308 */ /* 0x0002a20000000800 */
[-C--:B------:R-:W-:Y:S01]  /*5ea0*/  @!P4 ISETP.GE.AND P2, PT, R122, R121.reuse, PT ;  /* 0x000000797a00c20c */ /* 0x080fe20003f46270 */
[----:B------:R-:W-:Y:S01]  /*5eb0*/  FFMA.FTZ R123, R9, UR18, -R129 ;  /* 0x00000012097b7c23 */ /* 0x000fe20008010881 */
[-C--:B------:R-:W-:Y:S01]  /*5ec0*/  @!P4 ISETP.GE.AND P0, PT, R127, R121.reuse, PT ;  /* 0x000000797f00c20c */ /* 0x080fe20003f06270 */
[--C-:B------:R-:W-:Y:S01]  /*5ed0*/  FFMA.FTZ R127, R7, UR18, -R115.reuse ;  /* 0x00000012077f7c23 */ /* 0x100fe20008010873 */
[----:B------:R-:W-:Y:S01]  /*5ee0*/  @!P4 FSEL R6, R6, -INF , !P2 ;  /* 0xff8000000606c808 */ /* 0x000fe20005000000 */
[--C-:B------:R-:W-:Y:S01]  /*5ef0*/  FFMA.FTZ R201, R11, UR18, -R115.reuse ;  /* 0x000000120bc97c23 */ /* 0x100fe20008010873 */
[-C--:B------:R-:W-:Y:S03]  /*5f00*/  @!P4 ISETP.GE.AND P2, PT, R118, R120.reuse, PT ;  /* 0x000000787600c20c */ /* 0x080fe60003f46270 */
[----:B------:R-:W-:Y:S01]  /*5f10*/  MUFU.EX2 R119, R127 ;  /* 0x0000007f00777308 */ /* 0x000fe20000000800 */
[----:B------:R-:W-:Y:S01]  /*5f20*/  @!P4 FSEL R15, R15, -INF , !P0 ;  /* 0xff8000000f0fc808 */ /* 0x000fe20004000000 */
[----:B------:R-:W-:Y:S01]  /*5f30*/  FFMA.FTZ R128, R6, UR18, -R115 ;  /* 0x0000001206807c23 */ /* 0x000fe20008010873 */
[----:B------:R-:W-:Y:S07]  /*5f40*/  @!P4 FSEL R12, R12, -INF , !P2 ;  /* 0xff8000000c0cc808 */ /* 0x000fee0005000000 */
[----:B------:R-:W3:Y:S01]  /*5f50*/  MUFU.EX2 R117, R117 ;  /* 0x0000007500757308 */ /* 0x000ee20000000800 */
[----:B-1----:R-:W-:Y:S02]  /*5f60*/  @!P4 VIADD R125, R122, 0x18 ;  /* 0x000000187a7dc836 */ /* 0x002fe40000000000 */
[--C-:B------:R-:W-:Y:S01]  /*5f70*/  FFMA.FTZ R124, R12, UR18, -R129.reuse ;  /* 0x000000120c7c7c23 */ /* 0x100fe20008010881 */
[----:B------:R-:W-:Y:S02]  /*5f80*/  @!P4 VIADD R122, R122, 0x19 ;  /* 0x000000197a7ac836 */ /* 0x000fe40000000000 */
[CC--:B------:R-:W-:Y:S02]  /*5f90*/  @!P4 ISETP.GE.AND P5, PT, R125.reuse, R120.reuse, PT ;  /* 0x000000787d00c20c */ /* 0x0c0fe40003fa6270 */
[-C--:B------:R-:W-:Y:S02]  /*5fa0*/  @!P4 ISETP.GE.AND P2, PT, R125, R121.reuse, PT ;  /* 0x000000797d00c20c */ /* 0x080fe40003f46270 */
[----:B------:R-:W1:Y:S01]  /*5fb0*/  MUFU.EX2 R118, R128 ;  /* 0x0000008000767308 */ /* 0x000e620000000800 */
[----:B------:R-:W-:Y:S02]  /*5fc0*/  SHF.R.U32.HI R125, RZ, 0x18, R198 ;  /* 0x00000018ff7d7819 */ /* 0x000fe400000116c6 */
[----:B------:R-:W-:Y:S02]  /*5fd0*/  @!P4 FSEL R16, R16, -INF , !P5 ;  /* 0xff8000001010c808 */ /* 0x000fe40006800000 */
[----:B------:R-:W-:Y:S02]  /*5fe0*/  ISETP.LE.U32.AND P0, PT, R125, UR19, PT ;  /* 0x000000137d007c0c */ /* 0x000fe4000bf03070 */
[----:B------:R-:W-:Y:S03]  /*5ff0*/  LOP3.LUT R125, R197, 0xffff, RZ, 0xc0, !PT ;  /* 0x0000ffffc57d7812 */ /* 0x000fe600078ec0ff */
[----:B------:R-:W-:Y:S01]  /*6000*/  MUFU.EX2 R124, R124 ;  /* 0x0000007c007c7308 */ /* 0x000fe20000000800 */
[----:B------:R-:W-:Y:S01]  /*6010*/  @!P4 ISETP.GE.AND P1, PT, R122, R120, PT ;  /* 0x000000787a00c20c */ /* 0x000fe20003f26270 */
[----:B------:R-:W-:Y:S01]  /*6020*/  FFMA.FTZ R120, R8, UR18, -R129 ;  /* 0x0000001208787c23 */ /* 0x000fe20008010881 */
[----:B------:R-:W-:Y:S02]  /*6030*/  SHF.R.U32.HI R125, RZ, 0x8, R125 ;  /* 0x00000008ff7d7819 */ /* 0x000fe4000001167d */
[----:B------:R-:W-:Y:S02]  /*6040*/  ISETP.LE.U32.AND P5, PT, R200, UR19, PT ;  /* 0x00000013c8007c0c */ /* 0x000fe4000bfa3070 */
[----:B------:R-:W-:Y:S03]  /*6050*/  LOP3.LUT R198, R198, 0xffff, RZ, 0xc0, !PT ;  /* 0x0000ffffc6c67812 */ /* 0x000fe600078ec0ff */
[----:B------:R-:W4:Y:S01]  /*6060*/  MUFU.EX2 R120, R120 ;  /* 0x0000007800787308 */ /* 0x000f220000000800 */
[----:B------:R-:W-:Y:S02]  /*6070*/  LOP3.LUT R200, R125, 0xffff, RZ, 0xc0, !PT ;  /* 0x0000ffff7dc87812 */ /* 0x000fe400078ec0ff */
[----:B------:R-:W-:Y:S02]  /*6080*/  SHF.R.U32.HI R199, RZ, 0x10, R197 ;  /* 0x00000010ffc77819 */ /* 0x000fe400000116c5 */
[----:B------:R-:W-:Y:S02]  /*6090*/  @!P4 FSEL R17, R17, -INF , !P1 ;  /* 0xff8000001111c808 */ /* 0x000fe40004800000 */
[----:B------:R-:W-:Y:S01]  /*60a0*/  ISETP.LE.U32.AND P1, PT, R200, UR19, PT ;  /* 0x00000013c8007c0c */ /* 0x000fe2000bf23070 */
[--C-:B------:R-:W-:Y:S01]  /*60b0*/  FFMA.FTZ R200, R14, UR18, -R115.reuse ;  /* 0x000000120ec87c23 */ /* 0x100fe20008010873 */
[----:B------:R-:W-:Y:S01]  /*60c0*/  LOP3.LUT R199, R199, 0xff, RZ, 0xc0, !PT ;  /* 0x000000ffc7c77812 */ /* 0x000fe200078ec0ff */
[----:B--2---:R-:W-:Y:S01]  /*60d0*/  @!P5 FADD.FTZ R116, -R116, -RZ ;  /* 0x800000ff7474d221 */ /* 0x004fe20000010100 */
[----:B------:R-:W-:Y:S01]  /*60e0*/  @!P4 ISETP.GE.AND P6, PT, R122, R121, PT ;  /* 0x000000797a00c20c */ /* 0x000fe20003fc6270 */
[--C-:B------:R-:W-:Y:S01]  /*60f0*/  FFMA.FTZ R122, R10, UR18, -R115.reuse ;  /* 0x000000120a7a7c23 */ /* 0x100fe20008010873 */
[----:B------:R-:W-:Y:S01]  /*6100*/  @!P4 FSEL R18, R18, -INF , !P2 ;  /* 0xff8000001212c808 */ /* 0x000fe20005000000 */
[----:B------:R-:W2:Y:S01]  /*6110*/  MUFU.EX2 R121, R123 ;  /* 0x0000007b00797308 */ /* 0x000ea20000000800 */
[----:B------:R-:W-:Y:S02]  /*6120*/  ISETP.LE.U32.AND P2, PT, R199, UR19, PT ;  /* 0x00000013c7007c0c */ /* 0x000fe4000bf43070 */
[----:B------:R-:W-:Y:S02]  /*6130*/  @!P4 FSEL R19, R19, -INF , !P6 ;  /* 0xff8000001313c808 */ /* 0x000fe40007000000 */
[----:B------:R-:W-:Y:S01]  /*6140*/  SHF.R.U32.HI R199, RZ, 0x8, R126 ;  /* 0x00000008ffc77819 */ /* 0x000fe2000001167e */
[----:B---3--:R-:W-:Y:S01]  /*6150*/  @!P1 FADD.FTZ R117, -R117, -RZ ;  /* 0x800000ff75759221 */ /* 0x008fe20000010100 */
[--C-:B------:R-:W-:Y:S03]  /*6160*/  SHF.R.U32.HI R127, RZ, 0x18, R202.reuse ;  /* 0x00000018ff7f7819 */ /* 0x100fe600000116ca */
[----:B------:R-:W3:Y:S01]  /*6170*/  MUFU.EX2 R122, R122 ;  /* 0x0000007a007a7308 */ /* 0x000ee20000000800 */
[----:B------:R-:W-:Y:S01]  /*6180*/  ISETP.LE.U32.AND P4, PT, R196, UR19, PT ;  /* 0x00000013c4007c0c */ /* 0x000fe2000bf83070 */
[----:B------:R-:W-:Y:S01]  /*6190*/  FFMA.FTZ R196, R15, UR18, -R115 ;  /* 0x000000120fc47c23 */ /* 0x000fe20008010873 */
[----:B------:R-:W-:Y:S02]  /*61a0*/  LOP3.LUT R199, R199, 0xffff, RZ, 0xc0, !PT ;  /* 0x0000ffffc7c77812 */ /* 0x000fe400078ec0ff */
[----:B------:R-:W-:Y:S01]  /*61b0*/  ISETP.LE.U32.AND P5, PT, R127, UR19, PT ;  /* 0x000000137f007c0c */ /* 0x000fe2000bfa3070 */
[----:B-1----:R-:W-:Y:S01]  /*61c0*/  @!P2 FADD.FTZ R118, -R118, -RZ ;  /* 0x800000ff7676a221 */ /* 0x002fe20000010100 */
[----:B------:R-:W-:Y:S03]  /*61d0*/  SHF.R.U32.HI R197, RZ, 0x18, R197 ;  /* 0x00000018ffc57819 */ /* 0x000fe600000116c5 */
[----:B------:R1:W-:Y:S01]  /*61e0*/  MUFU.EX2 R127, R196 ;  /* 0x000000c4007f7308 */ /* 0x0003e20000000800 */
[----:B------:R-:W-:Y:S02]  /*61f0*/  ISETP.LE.U32.AND P1, PT, R199, UR19, PT ;  /* 0x00000013c7007c0c */ /* 0x000fe4000bf23070 */
[----:B------:R-:W-:Y:S02]  /*6200*/  ISETP.LE.U32.AND P6, PT, R197, UR19, PT ;  /* 0x00000013c5007c0c */ /* 0x000fe4000bfc3070 */
[----:B------:R-:W-:Y:S01]  /*6210*/  LOP3.LUT R197, R130, 0xff, RZ, 0xc0, !PT ;  /* 0x000000ff82c57812 */ /* 0x000fe200078ec0ff */
[----:B----4-:R-:W-:Y:S01]  /*6220*/  @!P4 FADD.FTZ R120, -R120, -RZ ;  /* 0x800000ff7878c221 */ /* 0x010fe20000010100 */
[----:B------:R-:W-:Y:S03]  /*6230*/  SHF.R.U32.HI R128, RZ, 0x10, R202 ;  /* 0x00000010ff807819 */ /* 0x000fe600000116ca */
[----:B------:R4:W3:Y:S01]  /*6240*/  MUFU.EX2 R123, R201 ;  /* 0x000000c9007b7308 */ /* 0x0008e20000000800 */
[----:B------:R-:W-:Y:S02]  /*6250*/  ISETP.LE.U32.AND P2, PT, R197, UR19, PT ;  /* 0x00000013c5007c0c */ /* 0x000fe4000bf43070 */
[--C-:B------:R-:W-:Y:S02]  /*6260*/  SHF.R.U32.HI R197, RZ, 0x18, R130.reuse ;  /* 0x00000018ffc57819 */ /* 0x100fe40000011682 */
[----:B------:R-:W-:Y:S01]  /*6270*/  LOP3.LUT R199, R128, 0xff, RZ, 0xc0, !PT ;  /* 0x000000ff80c77812 */ /* 0x000fe200078ec0ff */
[----:B--2---:R-:W-:Y:S01]  /*6280*/  @!P1 FADD.FTZ R121, -R121, -RZ ;  /* 0x800000ff79799221 */ /* 0x004fe20000010100 */
[----:B------:R-:W-:Y:S01]  /*6290*/  ISETP.LE.U32.AND P4, PT, R197, UR19, PT ;  /* 0x00000013c5007c0c */ /* 0x000fe2000bf83070 */
[----:B------:R-:W-:Y:S01]  /*62a0*/  FFMA.FTZ R197, R18, UR18, -R115 ;  /* 0x0000001212c57c23 */ /* 0x000fe20008010873 */
[----:B------:R-:W-:Y:S01]  /*62b0*/  @!P6 FADD.FTZ R119, -R119, -RZ ;  /* 0x800000ff7777e221 */ /* 0x000fe20000010100 */
[----:B------:R-:W-:Y:S01]  /*62c0*/  ISETP.LE.U32.AND P6, PT, R199, UR19, PT ;  /* 0x00000013c7007c0c */ /* 0x000fe2000bfc3070 */
[----:B------:R-:W-:Y:S01]  /*62d0*/  MUFU.EX2 R126, R200 ;  /* 0x000000c8007e7308 */ /* 0x000fe20000000800 */
[----:B------:R-:W-:Y:S01]  /*62e0*/  ISETP.LE.U32.AND P1, PT, R131, UR19, PT ;  /* 0x0000001383007c0c */ /* 0x000fe2000bf23070 */
[--C-:B------:R-:W-:Y:S01]  /*62f0*/  FFMA.FTZ R128, R16, UR18, -R129.reuse ;  /* 0x0000001210807c23 */ /* 0x100fe20008010881 */
[----:B------:R-:W-:Y:S01]  /*6300*/  SHF.R.U32.HI R131, RZ, 0x10, R130 ;  /* 0x00000010ff837819 */ /* 0x000fe20000011682 */
[----:B------:R-:W-:Y:S01]  /*6310*/  @!P2 FADD.FTZ R124, -R124, -RZ ;  /* 0x800000ff7c7ca221 */ /* 0x000fe20000010100 */
[----:B-1----:R-:W-:Y:S01]  /*6320*/  LOP3.LUT R196, R130, 0xffff, RZ, 0xc0, !PT ;  /* 0x0000ffff82c47812 */ /* 0x002fe200078ec0ff */
[--C-:B----4-:R-:W-:Y:S01]  /*6330*/  FFMA.FTZ R201, R13, UR18, -R129.reuse ;  /* 0x000000120dc97c23 */ /* 0x110fe20008010881 */
[----:B------:R-:W-:Y:S03]  /*6340*/  SHF.R.U32.HI R198, RZ, 0x8, R198 ;  /* 0x00000008ffc67819 */ /* 0x000fe600000116c6 */
[----:B------:R1:W2:Y:S01]  /*6350*/  MUFU.EX2 R130, R197 ;  /* 0x000000c500827308 */ /* 0x0002a20000000800 */
[----:B------:R-:W-:Y:S01]  /*6360*/  SHF.R.U32.HI R196, RZ, 0x8, R196 ;  /* 0x00000008ffc47819 */ /* 0x000fe200000116c4 */
[----:B------:R-:W-:Y:S01]  /*6370*/  FFMA.FTZ R129, R17, UR18, -R129 ;  /* 0x0000001211817c23 */ /* 0x000fe20008010881 */
[----:B------:R-:W-:Y:S01]  /*6380*/  LOP3.LUT R131, R131, 0xff, RZ, 0xc0, !PT ;  /* 0x000000ff83837812 */ /* 0x000fe200078ec0ff */
[----:B---3--:R-:W-:Y:S01]  /*6390*/  @!P6 FADD.FTZ R122, -R122, -RZ ;  /* 0x800000ff7a7ae221 */ /* 0x008fe20000010100 */
[----:B------:R-:W-:Y:S01]  /*63a0*/  LOP3.LUT R196, R196, 0xffff, RZ, 0xc0, !PT ;  /* 0x0000ffffc4c47812 */ /* 0x000fe200078ec0ff */
[----:B------:R-:W-:Y:S01]  /*63b0*/  @!P5 FADD.FTZ R123, -R123, -RZ ;  /* 0x800000ff7b7bd221 */ /* 0x000fe20000010100 */
[----:B------:R-:W-:Y:S03]  /*63c0*/  FFMA.FTZ R115, R19, UR18, -R115 ;  /* 0x0000001213737c23 */ /* 0x000fe60008010873 */
[----:B------:R-:W3:Y:S01]  /*63d0*/  MUFU.EX2 R125, R201 ;  /* 0x000000c9007d7308 */ /* 0x000ee20000000800 */
[----:B------:R-:W-:Y:S01]  /*63e0*/  ISETP.LE.U32.AND P6, PT, R196, UR19, PT ;  /* 0x00000013c4007c0c */ /* 0x000fe2000bfc3070 */
[----:B------:R-:W-:Y:S01]  /*63f0*/  @!P4 FADD.FTZ R127, -R127, -RZ ;  /* 0x800000ff7f7fc221 */ /* 0x000fe20000010100 */
[----:B------:R-:W-:Y:S02]  /*6400*/  LOP3.LUT R196, R198, 0xffff, RZ, 0xc0, !PT ;  /* 0x0000ffffc6c47812 */ /* 0x000fe400078ec0ff */
[----:B------:R-:W-:Y:S02]  /*6410*/  F2FP.RELU.F16.F32.PACK_AB R198, R117, R116 ;  /* 0x0000007475c6723e */ /* 0x000fe400000008ff */
[----:B------:R-:W-:Y:S03]  /*6420*/  ISETP.LE.U32.AND P2, PT, R196, UR19, PT ;  /* 0x00000013c4007c0c */ /* 0x000fe6000bf43070 */
[----:B------:R-:W4:Y:S01]  /*6430*/  MUFU.EX2 R128, R128 ;  /* 0x0000008000807308 */ /* 0x000f220000000800 */
[----:B-1----:R-:W-:Y:S01]  /*6440*/  F2FP.RELU.F16.F32.PACK_AB R197, R119, R118 ;  /* 0x0000007677c5723e */ /* 0x002fe200000008ff */
[----:B------:R1:W-:Y:S01]  /*6450*/  STS [R211+0x2a000], R198 ;  /* 0x02a000c6d3007388 */ /* 0x0003e20000000800 */
[----:B------:R-:W-:Y:S01]  /*6460*/  F2FP.RELU.F16.F32.PACK_AB R196, R121, R120 ;  /* 0x0000007879c4723e */ /* 0x000fe200000008ff */
[----:B--2---:R-:W-:Y:S01]  /*6470*/  @!P1 FADD.FTZ R130, -R130, -RZ ;  /* 0x800000ff82829221 */ /* 0x004fe20000010100 */
[----:B------:R-:W-:Y:S01]  /*6480*/  ISETP.LE.U32.AND P5, PT, R131, UR19, PT ;  /* 0x0000001383007c0c */ /* 0x000fe2000bfa3070 */
[----:B------:R2:W-:Y:S01]  /*6490*/  STS [R211+0x2a400], R197 ;  /* 0x02a400c5d3007388 */ /* 0x0005e20000000800 */
[----:B------:R-:W-:Y:S03]  /*64a0*/  F2FP.RELU.F16.F32.PACK_AB R200, R123, R122 ;  /* 0x0000007a7bc8723e */ /* 0x000fe600000008ff */
[----:B------:R-:W1:Y:S01]  /*64b0*/  MUFU.EX2 R129, R129 ;  /* 0x0000008100817308 */ /* 0x000e620000000800 */
[----:B---3--:R-:W-:Y:S01]  /*64c0*/  @!P6 FADD.FTZ R125, -R125, -RZ ;  /* 0x800000ff7d7de221 */ /* 0x008fe20000010100 */
[----:B------:R3:W-:Y:S01]  /*64d0*/  STS [R210+0x2a000], R196 ;  /* 0x02a000c4d2007388 */ /* 0x0007e20000000800 */
[----:B------:R-:W-:Y:S02]  /*64e0*/  FSETP.GE.FTZ.AND P1, PT, R120, RZ, PT ;  /* 0x000000ff7800720b */ /* 0x000fe40003f36000 */
[----:B------:R-:W-:Y:S01]  /*64f0*/  FSETP.GE.FTZ.AND P6, PT, R118, RZ, PT ;  /* 0x000000ff7600720b */ /* 0x000fe20003fd6000 */
[----:B------:R-:W-:Y:S01]  /*6500*/  STS [R210+0x2a400], R200 ;  /* 0x02a400c8d2007388 */ /* 0x000fe20000000800 */
[----:B------:R-:W-:Y:S03]  /*6510*/  F2FP.RELU.F16.F32.PACK_AB R199, R125, R124 ;  /* 0x0000007c7dc7723e */ /* 0x000fe600000008ff */
[----:B------:R-:W3:Y:S01]  /*6520*/  MUFU.EX2 R131, R115 ;  /* 0x0000007300837308 */ /* 0x000ee20000000800 */
[----:B----4-:R-:W-:Y:S01]  /*6530*/  @!P3 FADD.FTZ R128, -R128, -RZ ;  /* 0x800000ff8080b221 */ /* 0x010fe20000010100 */
[----:B------:R-:W-:Y:S01]  /*6540*/  @!P5 FADD.FTZ R126, -R126, -RZ ;  /* 0x800000ff7e7ed221 */ /* 0x000fe20000010100 */
[----:B------:R-:W-:Y:S01]  /*6550*/  FSETP.GE.FTZ.AND P3, PT, R116, RZ, PT ;  /* 0x000000ff7400720b */ /* 0x000fe20003f76000 */
[----:B------:R-:W-:Y:S01]  /*6560*/  STS [R209+0x2a000], R199 ;  /* 0x02a000c7d1007388 */ /* 0x000fe20000000800 */
[----:B-1----:R-:W-:Y:S01]  /*6570*/  @!P2 FADD.FTZ R129, -R129, -RZ ;  /* 0x800000ff8181a221 */ /* 0x002fe20000010100 */
[----:B------:R-:W-:Y:S02]  /*6580*/  FSETP.GE.FTZ.AND P2, PT, R117, RZ, PT ;  /* 0x000000ff7500720b */ /* 0x000fe40003f56000 */
[----:B------:R-:W-:Y:S02]  /*6590*/  F2FP.RELU.F16.F32.PACK_AB R198, R127, R126 ;  /* 0x0000007e7fc6723e */ /* 0x000fe400000008ff */
[----:B--2---:R-:W-:Y:S01]  /*65a0*/  F2FP.RELU.F16.F32.PACK_AB R197, R129, R128 ;  /* 0x0000008081c5723e */ /* 0x004fe200000008ff */
[----:B---3--:R-:W-:Y:S02]  /*65b0*/  @!P0 FADD.FTZ R131, -R131, -RZ ;  /* 0x800000ff83838221 */ /* 0x008fe40000010100 */
[----:B------:R-:W-:Y:S01]  /*65c0*/  STS [R209+0x2a400], R198 ;  /* 0x02a400c6d1007388 */ /* 0x000fe20000000800 */
[----:B------:R-:W-:Y:S02]  /*65d0*/  LEA R115, R252, UR4, 0x1 ;  /* 0x00000004fc737c11 */ /* 0x000fe4000f8e08ff */
[----:B------:R-:W-:Y:S01]  /*65e0*/  F2FP.RELU.F16.F32.PACK_AB R196, R131, R130 ;  /* 0x0000008283c4723e */ /* 0x000fe200000008ff */
[----:B------:R1:W-:Y:S02]  /*65f0*/  STS [R208+0x2a000], R197 ;  /* 0x02a000c5d0007388 */ /* 0x0003e40000000800 */
[--C-:B------:R-:W-:Y:S02]  /*6600*/  IMAD.IADD R114, R246, 0x1, R115.reuse ;  /* 0x00000001f6727824 */ /* 0x100fe400078e0273 */
[C---:B------:R-:W-:Y:S01]  /*6610*/  IMAD.IADD R113, R245.reuse, 0x1, R115 ;  /* 0x00000001f5717824 */ /* 0x040fe200078e0273 */
[----:B------:R2:W-:Y:S01]  /*6620*/  STS [R208+0x2a400], R196 ;  /* 0x02a400c4d0007388 */ /* 0x0005e20000000800 */
[----:B------:R-:W-:Y:S03]  /*6630*/  IMAD.IADD R112, R245, 0x1, R114 ;  /* 0x00000001f5707824 */ /* 0x000fe600078e0272 */
[----:B------:R-:W-:Y:S04]  /*6640*/  LDSM.16.M88.4 R84, [R115+0x10000] ;  /* 0x010000007354783b */ /* 0x000fe80000000200 */
[----:B------:R-:W3:Y:S04]  /*6650*/  LDSM.16.M88.4 R88, [R241+0x20000] ;  /* 0x02000000f158783b */ /* 0x000ee80000000200 */
[----:B------:R-:W4:Y:S04]  /*6660*/  LDSM.16.M88.4 R92, [R241+0x20800] ;  /* 0x02080000f15c783b */ /* 0x000f280000000200 */
[----:B------:R-:W-:Y:S04]  /*6670*/  LDSM.16.M88.4 R96, [R114+0x10000] ;  /* 0x010000007260783b */ /* 0x000fe80000000200 */
[----:B------:R-:W4:Y:S01]  /*6680*/  LDSM.16.M88.4 R100, [R240+0x20000] ;  /* 0x02000000f064783b */ /* 0x000f220000000200 */
[----:B-1----:R-:W-:Y:S03]  /*6690*/  IMAD.U32 R197, RZ, RZ, UR15 ;  /* 0x0000000fffc57e24 */ /* 0x002fe6000f8e00ff */
[----:B------:R-:W1:Y:S01]  /*66a0*/  LDSM.16.M88.4 R104, [R240+0x20800] ;  /* 0x02080000f068783b */ /* 0x000e620000000200 */
[----:B--2---:R-:W-:Y:S03]  /*66b0*/  IMAD.U32 R196, RZ, RZ, UR16 ;  /* 0x00000010ffc47e24 */ /* 0x004fe6000f8e00ff */
[----:B------:R-:W-:Y:S02]  /*66c0*/  LDSM.16.M88.4 R108, [R3+0x20000] ;  /* 0x02000000036c783b */ /* 0x000fe40000000200 */
[C---:B------:R-:W-:Y:S04]  /*66d0*/  LEA R198, P0, R204.reuse, R196, 0x2 ;  /* 0x000000c4ccc67211 */ /* 0x040fe800078010ff */
[----:B------:R-:W-:Y:S02]  /*66e0*/  LEA.HI.X.SX32 R199, R204, R197, 0x2, P0 ;  /* 0x000000c5ccc77211 */ /* 0x000fe400000f16ff */
[----:B------:R-:W5:Y:S01]  /*66f0*/  LDL R204, [R1+0x3c] ;  /* 0x00003c0001cc7983 */ /* 0x000f620000100800 */
[----:B------:R-:W-:Y:S03]  /*6700*/  FSETP.GE.FTZ.AND P0, PT, R121, RZ, PT ;  /* 0x000000ff7900720b */ /* 0x000fe60003f16000 */
[----:B------:R-:W2:Y:S01]  /*6710*/  LDG.E R196, desc[UR6][R198.64] ;  /* 0x00000006c6c47981 */ /* 0x000ea2000c1e1900 */
[C---:B---3--:R-:W-:Y:S06]  /*6720*/  HMMA.16816.F32 R4, R84.reuse, R88, RZ ;  /* 0x000000585404723c */ /* 0x048fec00000018ff */
[C---:B------:R-:W-:Y:S01]  /*6730*/  HMMA.16816.F32 R8, R84.reuse, R90, RZ ;  /* 0x0000005a5408723c */ /* 0x040fe200000018ff */
[----:B------:R-:W3:Y:S05]  /*6740*/  LDSM.16.M88.4 R88, [R113+0x10000] ;  /* 0x010000007158783b */ /* 0x000eea0000000200 */
[C---:B----4-:R-:W-:Y:S01]  /*6750*/  HMMA.16816.F32 R12, R84.reuse, R92, RZ ;  /* 0x0000005c540c723c */ /* 0x050fe200000018ff */
[----:B------:R4:W4:Y:S05]  /*6760*/  LDG.E R198, desc[UR6][R198.64+0x20] ;  /* 0x00002006c6c67981 */ /* 0x00092a000c1e1900 */
[----:B------:R-:W-:Y:S01]  /*6770*/  HMMA.16816.F32 R16, R84, R94, RZ ;  /* 0x0000005e5410723c */ /* 0x000fe200000018ff */
[----:B------:R-:W3:Y:S05]  /*6780*/  LDSM.16.M88.4 R84, [R3+0x20800] ;  /* 0x020800000354783b */ /* 0x000eea0000000200 */
[C---:B------:R-:W-:Y:S01]  /*6790*/  HMMA.16816.F32 R4, R96.reuse, R100, R4 ;  /* 0x000000646004723c */ /* 0x040fe20000001804 */
[----:B------:R-:W-:Y:S05]  /*67a0*/  LDSM.16.M88.4 R92, [R112+0x10000] ;  /* 0x01000000705c783b */ /* 0x000fea0000000200 */
[C---:B------:R-:W-:Y:S01]  /*67b0*/  HMMA.16816.F32 R8, R96.reuse, R102, R8 ;  /* 0x000000666008723c */ /* 0x040fe20000001808 */
[----:B------:R-:W3:Y:S05]  /*67c0*/  LDSM.16.M88.4 R100, [R2+0x20000] ;  /* 0x020000000264783b */ /* 0x000eea0000000200 */
[C---:B-1----:R-:W-:Y:S06]  /*67d0*/  HMMA.16816.F32 R12, R96.reuse, R104, R12 ;  /* 0x00000068600c723c */ /* 0x042fec000000180c */
[----:B------:R-:W-:Y:S01]  /*67e0*/  HMMA.16816.F32 R16, R96, R106, R16 ;  /* 0x0000006a6010723c */ /* 0x000fe20000001810 */
[----:B------:R-:W1:Y:S04]  /*67f0*/  LDSM.16.M88.4 R96, [R2+0x20800] ;  /* 0x020800000260783b */ /* 0x000e680000000200 */
[----:B------:R-:W-:Y:S01]  /*6800*/  LDSM.16.M88.4 R104, [R115+0x12000] ;  /* 0x012000007368783b */ /* 0x000fe20000000200 */
[C---:B---3--:R-:W-:Y:S06]  /*6810*/  HMMA.16816.F32 R4, R88.reuse, R108, R4 ;  /* 0x0000006c5804723c */ /* 0x048fec0000001804 */
[C---:B------:R-:W-:Y:S01]  /*6820*/  HMMA.16816.F32 R8, R88.reuse, R110, R8 ;  /* 0x0000006e5808723c */ /* 0x040fe20000001808 */
[----:B------:R-:W3:Y:S05]  /*6830*/  LDSM.16.M88.4 R108, [R241+0x22000] ;  /* 0x02200000f16c783b */ /* 0x000eea0000000200 */
[C---:B------:R-:W-:Y:S06]  /*6840*/  HMMA.16816.F32 R12, R88.reuse, R84, R12 ;  /* 0x00000054580c723c */ /* 0x040fec000000180c */
[----:B------:R-:W-:Y:S01]  /*6850*/  HMMA.16816.F32 R16, R88, R86, R16 ;  /* 0x000000565810723c */ /* 0x000fe20000001810 */
[----:B------:R-:W3:Y:S04]  /*6860*/  LDSM.16.M88.4 R84, [R241+0x22800] ;  /* 0x02280000f154783b */ /* 0x000ee80000000200 */
        /* <DEDUP_REMOVED lines=55> */
[----:B------:R-:W2:Y:S04]  /*6be0*/  LDSM.16.M88.4 R84, [R241+0x26800] ;  /* 0x02680000f154783b */ /* 0x000ea80000000200 */
        /* <DEDUP_REMOVED lines=8> */
[C---:B---3--:R-:W-:Y:S06]  /*6c70*/  HMMA.16816.F32 R4, R96.reuse, R108, R4 ;  /* 0x0000006c6004723c */ /* 0x048fec0000001804 */
[C---:B------:R-:W-:Y:S01]  /*6c80*/  HMMA.16816.F32 R8, R96.reuse, R110, R8 ;  /* 0x0000006e6008723c */ /* 0x040fe20000001808 */
[----:B------:R-:W3:Y:S05]  /*6c90*/  LDSM.16.M88.4 R108, [R3+0x26000] ;  /* 0x02600000036c783b */ /* 0x000eea0000000200 */
[C---:B--2---:R-:W-:Y:S06]  /*6ca0*/  HMMA.16816.F32 R12, R96.reuse, R84, R12 ;  /* 0x00000054600c723c */ /* 0x044fec000000180c */
[----:B------:R-:W-:Y:S01]  /*6cb0*/  HMMA.16816.F32 R16, R96, R86, R16 ;  /* 0x000000566010723c */ /* 0x000fe20000001810 */
[----:B------:R-:W2:Y:S04]  /*6cc0*/  LDSM.16.M88.4 R84, [R3+0x26800] ;  /* 0x026800000354783b */ /* 0x000ea80000000200 */
[----:B------:R-:W-:Y:S01]  /*6cd0*/  LDSM.16.M88.4 R96, [R112+0x16000] ;  /* 0x016000007060783b */ /* 0x000fe20000000200 */
[C---:B----4-:R-:W-:Y:S06]  /*6ce0*/  HMMA.16816.F32 R4, R100.reuse, R104, R4 ;  /* 0x000000686404723c */ /* 0x050fec0000001804 */
[C---:B------:R-:W-:Y:S01]  /*6cf0*/  HMMA.16816.F32 R8, R100.reuse, R106, R8 ;  /* 0x0000006a6408723c */ /* 0x040fe20000001808 */
[----:B------:R-:W4:Y:S05]  /*6d00*/  LDSM.16.M88.4 R104, [R2+0x26000] ;  /* 0x026000000268783b */ /* 0x000f2a0000000200 */
[C---:B-1----:R-:W-:Y:S06]  /*6d10*/  HMMA.16816.F32 R12, R100.reuse, R88, R12 ;  /* 0x00000058640c723c */ /* 0x042fec000000180c */
[----:B------:R-:W-:Y:S01]  /*6d20*/  HMMA.16816.F32 R16, R100, R90, R16 ;  /* 0x0000005a6410723c */ /* 0x000fe20000001810 */
[----:B------:R-:W1:Y:S05]  /*6d30*/  LDSM.16.M88.4 R88, [R2+0x26800] ;  /* 0x026800000258783b */ /* 0x000e6a0000000200 */
[C---:B---3--:R-:W-:Y:S06]  /*6d40*/  HMMA.16816.F32 R4, R92.reuse, R108, R4 ;  /* 0x0000006c5c04723c */ /* 0x048fec0000001804 */
[C---:B------:R-:W-:Y:S06]  /*6d50*/  HMMA.16816.F32 R8, R92.reuse, R110, R8 ;  /* 0x0000006e5c08723c */ /* 0x040fec0000001808 */
[C---:B--2---:R-:W-:Y:S06]  /*6d60*/  HMMA.16816.F32 R12, R92.reuse, R84, R12 ;  /* 0x000000545c0c723c */ /* 0x044fec000000180c */
[----:B------:R-:W-:Y:S06]  /*6d70*/  HMMA.16816.F32 R16, R92, R86, R16 ;  /* 0x000000565c10723c */ /* 0x000fec0000001810 */
[C---:B----4-:R-:W-:Y:S06]  /*6d80*/  HMMA.16816.F32 R4, R96.reuse, R104, R4 ;  /* 0x000000686004723c */ /* 0x050fec0000001804 */
[C---:B------:R-:W-:Y:S06]  /*6d90*/  HMMA.16816.F32 R8, R96.reuse, R106, R8 ;  /* 0x0000006a6008723c */ /* 0x040fec0000001808 */
[C---:B-1----:R-:W-:Y:S06]  /*6da0*/  HMMA.16816.F32 R12, R96.reuse, R88, R12 ;  /* 0x00000058600c723c */ /* 0x042fec000000180c */
[----:B------:R-:W-:Y:S06]  /*6db0*/  HMMA.16816.F32 R16, R96, R90, R16 ;  /* 0x0000005a6010723c */ /* 0x000fec0000001810 */
[C---:B------:R-:W-:Y:S01]  /*6dc0*/  FADD.FTZ R115, -R196.reuse, R4 ;  /* 0x00000004c4737221 */ /* 0x040fe20000010100 */
[C---:B------:R-:W-:Y:S04]  /*6dd0*/  FADD.FTZ R197, -R196.reuse, R5 ;  /* 0x00000005c4c57221 */ /* 0x040fe80000010100 */
[-C--:B------:R-:W-:Y:S01]  /*6de0*/  FSEL R115, R115, R196.reuse, P3 ;  /* 0x000000c473737208 */ /* 0x080fe20001800000 */
[C---:B------:R-:W-:Y:S01]  /*6df0*/  FADD.FTZ R201, -R196.reuse, R9 ;  /* 0x00000009c4c97221 */ /* 0x040fe20000010100 */
[-C--:B------:R-:W-:Y:S01]  /*6e00*/  FSEL R200, R197, R196.reuse, P2 ;  /* 0x000000c4c5c87208 */ /* 0x080fe20001000000 */
[----:B------:R-:W-:Y:S01]  /*6e10*/  FADD.FTZ R199, -R196, R8 ;  /* 0x00000008c4c77221 */ /* 0x000fe20000010100 */
[----:B------:R-:W-:Y:S01]  /*6e20*/  FSETP.GE.FTZ.AND P2, PT, R124, RZ, PT ;  /* 0x000000ff7c00720b */ /* 0x000fe20003f56000 */
[----:B------:R-:W-:Y:S01]  /*6e30*/  FMUL.FTZ R115, R116, R115 ;  /* 0x0000007374737220 */ /* 0x000fe20000410000 */
[----:B------:R-:W-:Y:S01]  /*6e40*/  FSEL R202, R201, R196, P0 ;  /* 0x000000c4c9ca7208 */ /* 0x000fe20000000000 */
[----:B------:R-:W-:Y:S01]  /*6e50*/  FMUL.FTZ R200, R117, R200 ;  /* 0x000000c875c87220 */ /* 0x000fe20000410000 */
[----:B------:R-:W-:Y:S01]  /*6e60*/  FSETP.GE.FTZ.AND P0, PT, R125, RZ, PT ;  /* 0x000000ff7d00720b */ /* 0x000fe20003f16000 */
[C---:B------:R-:W-:Y:S01]  /*6e70*/  FADD.FTZ R117, -R196.reuse, R12 ;  /* 0x0000000cc4757221 */ /* 0x040fe20000010100 */
[----:B------:R-:W-:Y:S01]  /*6e80*/  FSEL R199, R199, R196, P1 ;  /* 0x000000c4c7c77208 */ /* 0x000fe20000800000 */
[----:B------:R-:W-:Y:S01]  /*6e90*/  FMUL.FTZ R202, R121, R202 ;  /* 0x000000ca79ca7220 */ /* 0x000fe20000410000 */
[----:B------:R-:W-:Y:S01]  /*6ea0*/  FSETP.GE.FTZ.AND P1, PT, R129, RZ, PT ;  /* 0x000000ff8100720b */ /* 0x000fe20003f36000 */
[----:B------:R-:W-:Y:S01]  /*6eb0*/  FADD.FTZ R121, -R196, R13 ;  /* 0x0000000dc4797221 */ /* 0x000fe20000010100 */
[-C--:B------:R-:W-:Y:S01]  /*6ec0*/  FSEL R117, R117, R196.reuse, P2 ;  /* 0x000000c475757208 */ /* 0x080fe20001000000 */
[----:B------:R-:W-:Y:S01]  /*6ed0*/  FMUL.FTZ R199, R120, R199 ;  /* 0x000000c778c77220 */ /* 0x000fe20000410000 */
[----:B------:R-:W-:Y:S01]  /*6ee0*/  F2FP.F16.F32.PACK_AB R115, R200, R115 ;  /* 0x00000073c873723e */ /* 0x000fe200000000ff */
[----:B------:R-:W-:Y:S01]  /*6ef0*/  FADD.FTZ R197, -R198, R7 ;  /* 0x00000007c6c57221 */ /* 0x000fe20000010100 */
[----:B------:R-:W-:Y:S01]  /*6f00*/  FSEL R116, R121, R196, P0 ;  /* 0x000000c479747208 */ /* 0x000fe20000000000 */
[----:B------:R-:W-:Y:S01]  /*6f10*/  FADD.FTZ R121, -R196, R16 ;  /* 0x00000010c4797221 */ /* 0x000fe20000010100 */
[----:B------:R-:W-:Y:S01]  /*6f20*/  FSETP.GE.FTZ.AND P0, PT, R128, RZ, PT ;  /* 0x000000ff8000720b */ /* 0x000fe20003f16000 */
[----:B------:R-:W-:Y:S01]  /*6f30*/  FMUL.FTZ R117, R124, R117 ;  /* 0x000000757c757220 */ /* 0x000fe20000410000 */
[----:B------:R-:W-:Y:S01]  /*6f40*/  F2FP.F16.F32.PACK_AB R199, R202, R199 ;  /* 0x000000c7cac7723e */ /* 0x000fe200000000ff */
[----:B------:R-:W-:Y:S01]  /*6f50*/  FMUL.FTZ R116, R125, R116 ;  /* 0x000000747d747220 */ /* 0x000fe20000410000 */
[----:B------:R-:W-:Y:S01]  /*6f60*/  FSEL R121, R121, R196, P0 ;  /* 0x000000c479797208 */ /* 0x000fe20000000000 */
[----:B------:R-:W-:Y:S01]  /*6f70*/  @P1 FADD.FTZ R196, -R196, R17 ;  /* 0x00000011c4c41221 */ /* 0x000fe20000010100 */
[----:B------:R-:W-:Y:S01]  /*6f80*/  PLOP3.LUT P0, PT, PT, PT, UP2, 0x80, 0x0 ;  /* 0x000000000000781c */ /* 0x000fe20003f0f028 */
[----:B------:R-:W-:Y:S01]  /*6f90*/  FADD.FTZ R125, -R198, R6 ;  /* 0x00000006c67d7221 */ /* 0x000fe20000010100 */
[----:B------:R-:W-:Y:S01]  /*6fa0*/  F2FP.F16.F32.PACK_AB R117, R116, R117 ;  /* 0x000000757475723e */ /* 0x000fe200000000ff */
[----:B------:R-:W-:Y:S10]  /*6fb0*/  FMUL.FTZ R121, R128, R121 ;  /* 0x0000007980797220 */ /* 0x000ff40000410000 */
[----:B------:R-:W-:Y:S05]  /*6fc0*/  @!P0 BRA `(.L_x_776) ;  /* 0x0000000400988947 */ /* 0x000fea0003800000 */
        /* <DEDUP_REMOVED lines=10> */
[----:B------:R-:W-:Y:S02]  /*7070*/  UISETP.NE.U32.AND UP0, UPT, UR11, 0x1, UPT ;  /* 0x000000010b00788c */ /* 0x000fe4000bf05070 */
[----:B------:R-:W2:Y:S02]  /*7080*/  LDL.LU R212, [R1+0x5c] ;  /* 0x00005c0001d47983 */ /* 0x000ea40000300800 */
        /* <DEDUP_REMOVED lines=24> */
[----:B------:R-:W-:Y:S02]  /*7210*/  ISETP.GE.AND P2, PT, R203, UR24, PT ;  /* 0x00000018cb007c0c */ /* 0x000fe4000bf46270 */
[CCC-:B------:R-:W-:Y:S01]  /*7220*/  @!P4 LEA.HI.X R17, R6.reuse, R214.reuse, R7.reuse, 0x1, P1 ;  /* 0x000000d60611c211 */ /* 0x1c0fe200008f0c07 */
[----:B------:R1:W-:Y:S01]  /*7230*/  @P4 STS [R213+0x2004], RZ ;  /* 0x002004ffd5004388 */ /* 0x0003e20000000800 */
[CC--:B------:R-:W-:Y:S03]  /*7240*/  @!P3 LEA R4, P1, R6.reuse, R215.reuse, 0x1 ;  /* 0x000000d70604b211 */ /* 0x0c0fe600078208ff */
[----:B------:R1:W-:Y:S01]  /*7250*/  @P4 STS [R213+0x2008], RZ ;  /* 0x002008ffd5004388 */ /* 0x0003e20000000800 */
[CCC-:B------:R-:W-:Y:S03]  /*7260*/  @!P3 LEA.HI.X R5, R6.reuse, R214.reuse, R7.reuse, 0x1, P1 ;  /* 0x000000d60605b211 */ /* 0x1c0fe600008f0c07 */
[----:B------:R1:W-:Y:S02]  /*7270*/  @P4 STS [R213+0x200c], RZ ;  /* 0x00200cffd5004388 */ /* 0x0003e40000000800 */
[C---:B------:R-:W-:Y:S02]  /*7280*/  @!P2 LEA R84, P1, R6.reuse, R215, 0x1 ;  /* 0x000000d70654a211 */ /* 0x040fe400078208ff */
[----:B------:R-:W-:Y:S01]  /*7290*/  @!PT LDS RZ, [RZ] ;  /* 0x00000000fffff984 */ /* 0x000fe20000000800 */
[----:B------:R-:W-:Y:S01]  /*72a0*/  @!PT LDS RZ, [RZ] ;  /* 0x00000000fffff984 */ /* 0x000fe20000000800 */
[----:B------:R-:W-:Y:S01]  /*72b0*/  @!PT LDS RZ, [RZ] ;  /* 0x00000000fffff984 */ /* 0x000fe20000000800 */
[----:B------:R1:W-:Y:S02]  /*72c0*/  @!P4 LDGSTS.E.BYPASS.LTC128B.128 [R212+0x2000], desc[UR6][R8.64+0x80] ;  /* 0x0200008008d4cfae */ /* 0x0003e4000b901d46 */
[----:B------:R-:W-:Y:S02]  /*72d0*/  @!P2 LEA.HI.X R85, R6, R214, R7, 0x1, P1 ;  /* 0x000000d60655a211 */ /* 0x000fe400008f0c07 */
        /* <DEDUP_REMOVED lines=53> */
.L_x_776:
[----:B------:R-:W-:Y:S01]  /*7630*/  FSETP.GE.FTZ.AND P1, PT, R119, RZ, PT ;  /* 0x000000ff7700720b */ /* 0x000fe20003f36000 */
[C---:B-1----:R-:W-:Y:S01]  /*7640*/  FADD.FTZ R5, -R198.reuse, R10 ;  /* 0x0000000ac6057221 */ /* 0x042fe20000010100 */
[-C--:B------:R-:W-:Y:S01]  /*7650*/  FSEL R125, R125, R198.reuse, P6 ;  /* 0x000000c67d7d7208 */ /* 0x080fe20003000000 */
[----:B------:R-:W-:Y:S01]  /*7660*/  FADD.FTZ R11, -R198, R11 ;  /* 0x0000000bc60b7221 */ /* 0x000fe20000010100 */
[----:B------:R-:W-:Y:S01]  /*7670*/  FSEL R4, R197, R198, P1 ;  /* 0x000000c6c5047208 */ /* 0x000fe20000800000 */
[----:B------:R-:W-:Y:S01]  /*7680*/  STS [R211+0x28000], R115 ;  /* 0x02800073d3007388 */ /* 0x000fe20000000800 */
[----:B------:R-:W-:Y:S01]  /*7690*/  FSETP.GE.FTZ.AND P2, PT, R123, RZ, PT ;  /* 0x000000ff7b00720b */ /* 0x000fe20003f56000 */
[----:B------:R-:W-:Y:S01]  /*76a0*/  FMUL.FTZ R125, R118, R125 ;  /* 0x0000007d767d7220 */ /* 0x000fe20000410000 */
[----:B------:R-:W-:Y:S01]  /*76b0*/  FSETP.GE.FTZ.AND P1, PT, R122, RZ, PT ;  /* 0x000000ff7a00720b */ /* 0x000fe20003f36000 */
[----:B------:R-:W-:Y:S01]  /*76c0*/  FMUL.FTZ R4, R119, R4 ;  /* 0x0000000477047220 */ /* 0x000fe20000410000 */
[-C--:B------:R-:W-:Y:S01]  /*76d0*/  FSEL R6, R11, R198.reuse, P2 ;  /* 0x000000c60b067208 */ /* 0x080fe20001000000 */
[C---:B------:R-:W-:Y:S01]  /*76e0*/  FADD.FTZ R7, -R198.reuse, R14 ;  /* 0x0000000ec6077221 */ /* 0x040fe20000010100 */
[----:B------:R-:W-:Y:S01]  /*76f0*/  FSEL R5, R5, R198, P1 ;  /* 0x000000c605057208 */ /* 0x000fe20000800000 */
[----:B------:R-:W-:Y:S01]  /*7700*/  FADD.FTZ R15, -R198, R15 ;  /* 0x0000000fc60f7221 */ /* 0x000fe20000010100 */
[----:B------:R-:W-:Y:S01]  /*7710*/  F2FP.F16.F32.PACK_AB R125, R4, R125 ;  /* 0x0000007d047d723e */ /* 0x000fe200000000ff */
[----:B------:R-:W-:Y:S01]  /*7720*/  FMUL.FTZ R6, R123, R6 ;  /* 0x000000067b067220 */ /* 0x000fe20000410000 */
[----:B------:R-:W-:Y:S01]  /*7730*/  FSETP.GE.FTZ.AND P1, PT, R131, RZ, PT ;  /* 0x000000ff8300720b */ /* 0x000fe20003f36000 */
[----:B------:R-:W-:Y:S01]  /*7740*/  FMUL.FTZ R5, R122, R5 ;  /* 0x000000057a057220 */ /* 0x000fe20000410000 */
[----:B------:R-:W-:Y:S01]  /*7750*/  FSETP.GE.FTZ.AND P3, PT, R127, RZ, PT ;  /* 0x000000ff7f00720b */ /* 0x000fe20003f76000 */
[----:B------:R-:W-:Y:S01]  /*7760*/  STS [R211+0x28400], R125 ;  /* 0x0284007dd3007388 */ /* 0x000fe20000000800 */
[----:B------:R-:W-:Y:S01]  /*7770*/  FSETP.GE.FTZ.AND P4, PT, R126, RZ, PT ;  /* 0x000000ff7e00720b */ /* 0x000fe20003f96000 */
[----:B------:R-:W-:Y:S01]  /*7780*/  FADD.FTZ R9, -R198, R18 ;  /* 0x00000012c6097221 */ /* 0x000fe20000010100 */
[-C--:B------:R-:W-:Y:S02]  /*7790*/  FSEL R8, R15, R198.reuse, P3 ;  /* 0x000000c60f087208 */ /* 0x080fe40001800000 */
[----:B------:R-:W-:Y:S01]  /*77a0*/  STS [R210+0x28000], R199 ;  /* 0x028000c7d2007388 */ /* 0x000fe20000000800 */
[----:B------:R-:W-:Y:S01]  /*77b0*/  FSEL R7, R7, R198, P4 ;  /* 0x000000c607077208 */ /* 0x000fe20002000000 */
[----:B------:R-:W-:Y:S01]  /*77c0*/  FMUL.FTZ R196, R129, R196 ;  /* 0x000000c481c47220 */ /* 0x000fe20000410000 */
[----:B------:R-:W-:Y:S01]  /*77d0*/  F2FP.F16.F32.PACK_AB R84, R6, R5 ;  /* 0x000000050654723e */ /* 0x000fe200000000ff */
[----:B------:R-:W-:Y:S01]  /*77e0*/  FMUL.FTZ R8, R127, R8 ;  /* 0x000000087f087220 */ /* 0x000fe20000410000 */
[----:B------:R-:W-:Y:S01]  /*77f0*/  FSETP.GE.FTZ.AND P2, PT, R130, RZ, PT ;  /* 0x000000ff8200720b */ /* 0x000fe20003f56000 */
[----:B------:R-:W-:Y:S01]  /*7800*/  FMUL.FTZ R7, R126, R7 ;  /* 0x000000077e077220 */ /* 0x000fe20000410000 */
[----:B------:R-:W-:Y:S01]  /*7810*/  F2FP.F16.F32.PACK_AB R121, R196, R121 ;  /* 0x00000079c479723e */ /* 0x000fe200000000ff */
[----:B------:R-:W-:Y:S01]  /*7820*/  STS [R210+0x28400], R84 ;  /* 0x02840054d2007388 */ /* 0x000fe20000000800 */
[----:B------:R-:W-:Y:S01]  /*7830*/  FSEL R9, R9, R198, P2 ;  /* 0x000000c609097208 */ /* 0x000fe20001000000 */
[----:B------:R-:W-:Y:S01]  /*7840*/  @P1 FADD.FTZ R198, -R198, R19 ;  /* 0x00000013c6c61221 */ /* 0x000fe20000010100 */
[----:B------:R-:W-:Y:S02]  /*7850*/  F2FP.F16.F32.PACK_AB R92, R8, R7 ;  /* 0x00000007085c723e */ /* 0x000fe400000000ff */
[----:B------:R1:W-:Y:S01]  /*7860*/  STS [R209+0x28000], R117 ;  /* 0x02800075d1007388 */ /* 0x0003e20000000800 */
[----:B------:R-:W-:Y:S01]  /*7870*/  LEA R116, R251, UR4, 0x1 ;  /* 0x00000004fb747c11 */ /* 0x000fe2000f8e08ff */
[----:B------:R-:W-:Y:S01]  /*7880*/  FMUL.FTZ R9, R130, R9 ;  /* 0x0000000982097220 */ /* 0x000fe20000410000 */
[----:B------:R-:W-:Y:S02]  /*7890*/  FMUL.FTZ R198, R131, R198 ;  /* 0x000000c683c67220 */ /* 0x000fe40000410000 */
[----:B------:R-:W-:Y:S03]  /*78a0*/  STS [R209+0x28400], R92 ;  /* 0x0284005cd1007388 */ /* 0x000fe60000000800 */
[----:B------:R-:W-:Y:S02]  /*78b0*/  F2FP.F16.F32.PACK_AB R198, R198, R9 ;  /* 0x00000009c6c6723e */ /* 0x000fe400000000ff */
[----:B------:R-:W-:Y:S05]  /*78c0*/  STS [R208+0x28000], R121 ;  /* 0x02800079d0007388 */ /* 0x000fea0000000800 */
[----:B------:R-:W-:Y:S01]  /*78d0*/  STS [R208+0x28400], R198 ;  /* 0x028400c6d0007388 */ /* 0x000fe20000000800 */
[----:B------:R-:W-:Y:S06]  /*78e0*/  BAR.SYNC.DEFER_BLOCKING 0x0 ;  /* 0x0000000000007b1d */ /* 0x000fec0000010000 */
[----:B------:R-:W-:Y:S02]  /*78f0*/  LDSM.16.MT88.4 R4, [R250+0x2a000] ;  /* 0x02a00000fa04783b */ /* 0x000fe40000004200 */
[----:B-1----:R-:W1:Y:S03]  /*7900*/  LDC R117, c[0x0][0x270] ;  /* 0x00009c00ff757b82 */ /* 0x002e660000000800 */
[----:B------:R-:W2:Y:S05]  /*7910*/  LDSM.16.MT88.4 R8, [R116+0x10000] ;  /* 0x010000007408783b */ /* 0x000eaa0000004200 */
[----:B------:R-:W3:Y:S05]  /*7920*/  LDSM.16.MT88.4 R12, [R0+0x2a000] ;  /* 0x02a00000000c783b */ /* 0x000eea0000004200 */
[----:B------:R-:W4:Y:S05]  /*7930*/  LDSM.16.MT88.4 R16, [R116+0x12000] ;  /* 0x012000007410783b */ /* 0x000f2a0000004200 */
[----:B------:R-:W4:Y:S05]  /*7940*/  LDL.LU.64 R118, [R1+0x70] ;  /* 0x0000700001767983 */ /* 0x000f2a0000300a00 */
[----:B------:R-:W4:Y:S05]  /*7950*/  LDSM.16.MT88.4 R84, [R116+0x14000] ;  /* 0x014000007454783b */ /* 0x000f2a0000004200 */
[----:B------:R-:W4:Y:S05]  /*7960*/  LDSM.16.MT88.4 R88, [R116+0x16000] ;  /* 0x016000007458783b */ /* 0x000f2a0000004200 */
[----:B------:R-:W-:Y:S05]  /*7970*/  LDSM.16.MT88.4 R92, [R250+0x2a800] ;  /* 0x02a80000fa5c783b */ /* 0x000fea0000004200 */
[----:B------:R-:W4:Y:S05]  /*7980*/  LDSM.16.MT88.4 R96, [R116+0x10800] ;  /* 0x010800007460783b */ /* 0x000f2a0000004200 */
[----:B------:R-:W4:Y:S01]  /*7990*/  LDSM.16.MT88.4 R100, [R0+0x2a800] ;  /* 0x02a800000064783b */ /* 0x000f220000004200 */
[-C--:B--2---:R-:W-:Y:S04]  /*79a0*/  HMMA.16816.F32 R20, R4, R8.reuse, R20 ;  /* 0x000000080414723c */ /* 0x084fe80000001814 */
[----:B------:R-:W-:Y:S01]  /*79b0*/  LDSM.16.MT88.4 R104, [R116+0x17000] ;  /* 0x017000007468783b */ /* 0x000fe20000004200 */
[----:B-1----:R-:W-:Y:S01]  /*79c0*/  IMAD R117, R117, UR37, RZ ;  /* 0x0000002575757c24 */ /* 0x002fe2000f8e02ff */
[C---:B---3--:R-:W-:Y:S03]  /*79d0*/  HMMA.16816.F32 R24, R12.reuse, R8, R24 ;  /* 0x000000080c18723c */ /* 0x048fe60000001818 */
[----:B------:R-:W-:Y:S03]  /*79e0*/  LDSM.16.MT88.4 R108, [R116+0x15800] ;  /* 0x01580000746c783b */ /* 0x000fe60000004200 */
[-C--:B------:R-:W-:Y:S02]  /*79f0*/  HMMA.16816.F32 R28, R12, R10.reuse, R28 ;  /* 0x0000000a0c1c723c */ /* 0x080fe4000000181c */
[----:B------:R-:W-:Y:S04]  /*7a00*/  LDSM.16.MT88.4 R112, [R116+0x17800] ;  /* 0x017800007470783b */ /* 0x000fe80000004200 */
        /* <DEDUP_REMOVED lines=42> */
[C---:B------:R-:W-:Y:S01]  /*7cb0*/  HMMA.16816.F32 R24, R88.reuse, R12, R24 ;  /* 0x0000000c5818723c */ /* 0x040fe20000001818 */
        /* <DEDUP_REMOVED lines=106> */
.L_x_777:
[----:B------:R-:W-:Y:S01]  /*8360*/  LEA R236, R251, UR4, 0x1 ;  /* 0x00000004fbec7c11 */ /* 0x000fe2000f8e08ff */
[----:B------:R-:W-:Y:S01]  /*8370*/  LDSM.16.M88.4 R128, [R249] ;  /* 0x00000000f980783b */ /* 0x000fe20000000200 */
[----:B------:R-:W-:Y:S02]  /*8380*/  @UP2 UIADD3 UR13, UP0, UR8, -0x100, URZ ;  /* 0xffffff00080d2890 */ /* 0x000fe4000ff1e03f */
[----:B------:R-:W-:Y:S01]  /*8390*/  UISETP.GT.AND UP1, UPT, UR5, UR20, UPT ;  /* 0x000000140500728c */ /* 0x000fe2000bf24270 */
[----:B------:R-:W4:Y:S01]  /*83a0*/  LDSM.16.MT88.4 R16, [R236+0x18000] ;  /* 0x01800000ec10783b */ /* 0x000f220000004200 */
[----:B------:R-:W-:Y:S03]  /*83b0*/  @UP2 UIADD3.X UR11, UR9, -0x1, URZ, UP0, !UPT ;  /* 0xffffffff090b2890 */ /* 0x000fe600087fe43f */
[----:B------:R-:W1:Y:S01]  /*83c0*/  LDSM.16.M88.4 R124, [R249+0x1000] ;  /* 0x00100000f97c783b */ /* 0x000e620000000200 */
[----:B------:R-:W-:Y:S03]  /*83d0*/  @UP2 UMOV UR8, UR13 ;  /* 0x0000000d00082c82 */ /* 0x000fe60008000000 */
[----:B------:R-:W2:Y:S01]  /*83e0*/  LDSM.16.MT88.4 R96, [R236+0x1a000] ;  /* 0x01a00000ec60783b */ /* 0x000ea20000004200 */
[----:B------:R-:W-:Y:S01]  /*83f0*/  @UP2 UMOV UR9, UR11 ;  /* 0x0000000b00092c82 */ /* 0x000fe20008000000 */
[----:B------:R-:W-:Y:S02]  /*8400*/  ULOP3.LUT UR11, UR5, 0x1, URZ, 0xc0, !UPT ;  /* 0x00000001050b7892 */ /* 0x000fe4000f8ec03f */
[----:B------:R-:W3:Y:S01]  /*8410*/  LDSM.16.MT88.4 R112, [R236+0x1c000] ;  /* 0x01c00000ec70783b */ /* 0x000ee20000004200 */
[----:B------:R-:W-:Y:S02]  /*8420*/  UIADD3 UR5, UR5, -0x1, URZ ;  /* 0xffffffff05057890 */ /* 0x000fe4000fffe03f */
[----:B------:R-:W-:Y:S01]  /*8430*/  UISETP.NE.U32.AND UP0, UPT, UR11, 0x1, UPT ;  /* 0x000000010b00788c */ /* 0x000fe2000bf05070 */
[----:B------:R-:W3:Y:S04]  /*8440*/  LDSM.16.MT88.4 R196, [R236+0x1e000] ;  /* 0x01e00000ecc4783b */ /* 0x000ee80000004200 */
[----:B-----5:R-:W-:Y:S04]  /*8450*/  LDSM.16.M88.4 R200, [R244] ;  /* 0x00000000f4c8783b */ /* 0x020fe80000000200 */
[----:B------:R-:W3:Y:S04]  /*8460*/  LDSM.16.MT88.4 R204, [R236+0x18800] ;  /* 0x01880000eccc783b */ /* 0x000ee80000004200 */
[----:B------:R-:W3:Y:S04]  /*8470*/  LDSM.16.M88.4 R208, [R244+0x1000] ;  /* 0x00100000f4d0783b */ /* 0x000ee80000000200 */
[----:B------:R-:W3:Y:S04]  /*8480*/  LDSM.16.MT88.4 R212, [R236+0x1a800] ;  /* 0x01a80000ecd4783b */ /* 0x000ee80000004200 */
[----:B------:R-:W3:Y:S01]  /*8490*/  LDSM.16.MT88.4 R216, [R236+0x1c800] ;  /* 0x01c80000ecd8783b */ /* 0x000ee20000004200 */
[-C--:B----4-:R-:W-:Y:S03]  /*84a0*/  HMMA.16816.F32 R4, R128, R16.reuse, RZ ;  /* 0x000000108004723c */ /* 0x090fe600000018ff */
[----:B------:R-:W4:Y:S04]  /*84b0*/  LDSM.16.MT88.4 R220, [R236+0x1e800] ;  /* 0x01e80000ecdc783b */ /* 0x000f280000004200 */
[----:B------:R-:W-:Y:S01]  /*84c0*/  LDSM.16.MT88.4 R224, [R236+0x19000] ;  /* 0x01900000ece0783b */ /* 0x000fe20000004200 */
[C---:B-1----:R-:W-:Y:S03]  /*84d0*/  HMMA.16816.F32 R8, R124.reuse, R16, RZ ;  /* 0x000000107c08723c */ /* 0x042fe600000018ff */
[----:B------:R-:W-:Y:S03]  /*84e0*/  LDSM.16.M88.4 R228, [R242+0x1000] ;  /* 0x00100000f2e4783b */ /* 0x000fe60000000200 */
[-C--:B------:R-:W-:Y:S01]  /*84f0*/  HMMA.16816.F32 R12, R124, R18.reuse, RZ ;  /* 0x000000127c0c723c */ /* 0x080fe200000018ff */
[----:B------:R-:W-:Y:S05]  /*8500*/  LDSM.16.MT88.4 R232, [R236+0x1b800] ;  /* 0x01b80000ece8783b */ /* 0x000fea0000004200 */
        /* <DEDUP_REMOVED lines=13> */
[----:B------:R-:W1:Y:S05]  /*85e0*/  LDSM.16.M88.4 R196, [R242] ;  /* 0x00000000f2c4783b */ /* 0x000e6a0000000200 */
        /* <DEDUP_REMOVED lines=14> */
[----:B------:R-:W-:Y:S05]  /*86d0*/  LDSM.16.MT88.4 R216, [R236+0x19800] ;  /* 0x01980000ecd8783b */ /* 0x000fea0000004200 */
[-C--:B----4-:R-:W-:Y:S06]  /*86e0*/  HMMA.16816.F32 R116, R200, R220.reuse, R116 ;  /* 0x000000dcc874723c */ /* 0x090fec0000001874 */
[C---:B------:R-:W-:Y:S06]  /*86f0*/  HMMA.16816.F32 R120, R208.reuse, R220, R120 ;  /* 0x000000dcd078723c */ /* 0x040fec0000001878 */
[-C--:B------:R-:W-:Y:S01]  /*8700*/  HMMA.16816.F32 R124, R208, R222.reuse, R124 ;  /* 0x000000ded07c723c */ /* 0x080fe2000000187c */
[----:B------:R-:W3:Y:S05]  /*8710*/  LDSM.16.MT88.4 R208, [R236+0x1d000] ;  /* 0x01d00000ecd0783b */ /* 0x000eea0000004200 */
[----:B------:R-:W-:Y:S01]  /*8720*/  HMMA.16816.F32 R128, R200, R222, R128 ;  /* 0x000000dec880723c */ /* 0x000fe20000001880 */
[----:B------:R-:W4:Y:S04]  /*8730*/  LDSM.16.MT88.4 R200, [R236+0x1f000] ;  /* 0x01f00000ecc8783b */ /* 0x000f280000004200 */
[----:B------:R-:W4:Y:S01]  /*8740*/  LDSM.16.M88.4 R220, [R243+0x1000] ;  /* 0x00100000f3dc783b */ /* 0x000f220000000200 */
        /* <DEDUP_REMOVED lines=12> */
[----:B------:R-:W2:Y:S05]  /*8810*/  LDL R207, [R1+0x18] ;  /* 0x0000180001cf7983 */ /* 0x000eaa0000100800 */
[-C--:B---3--:R-:W-:Y:S01]  /*8820*/  HMMA.16816.F32 R100, R196, R208.reuse, R100 ;  /* 0x000000d0c464723c */ /* 0x088fe20000001864 */
[----:B------:R-:W-:Y:S05]  /*8830*/  IMAD.MOV.U32 R206, RZ, RZ, 0x4 ;  /* 0x00000004ffce7424 */ /* 0x000fea00078e00ff */
[C---:B------:R-:W-:Y:S01]  /*8840*/  HMMA.16816.F32 R104, R228.reuse, R208, R104 ;  /* 0x000000d0e468723c */ /* 0x040fe20000001868 */
[----:B------:R-:W3:Y:S05]  /*8850*/  LDC R209, c[0x0][0x270] ;  /* 0x00009c00ffd17b82 */ /* 0x000eea0000000800 */
[-C--:B------:R-:W-:Y:S06]  /*8860*/  HMMA.16816.F32 R108, R228, R210.reuse, R108 ;  /* 0x000000d2e46c723c */ /* 0x080fec000000186c */
[C---:B------:R-:W-:Y:S06]  /*8870*/  HMMA.16816.F32 R112, R196.reuse, R210, R112 ;  /* 0x000000d2c470723c */ /* 0x040fec0000001870 */
[-C--:B----4-:R-:W-:Y:S06]  /*8880*/  HMMA.16816.F32 R116, R196, R200.reuse, R116 ;  /* 0x000000c8c474723c */ /* 0x090fec0000001874 */
[C---:B------:R-:W-:Y:S05]  /*8890*/  HMMA.16816.F32 R120, R228.reuse, R200, R120 ;  /* 0x000000c8e478723c */ /* 0x040fea0000001878 */
[----:B---3--:R-:W-:Y:S01]  /*88a0*/  IMAD R211, R209, UR37, RZ ;  /* 0x00000025d1d37c24 */ /* 0x008fe2000f8e02ff */
[-C--:B------:R-:W-:Y:S01]  /*88b0*/  HMMA.16816.F32 R124, R228, R202.reuse, R124 ;  /* 0x000000cae47c723c */ /* 0x080fe2000000187c */
[----:B------:R-:W3:Y:S05]  /*88c0*/  LDL.64 R230, [R1+0x70] ;  /* 0x0000700001e67983 */ /* 0x000eea0000100a00 */
[----:B------:R-:W-:Y:S06]  /*88d0*/  HMMA.16816.F32 R128, R196, R202, R128 ;  /* 0x000000cac480723c */ /* 0x000fec0000001880 */
[-C--:B------:R-:W-:Y:S05]  /*88e0*/  HMMA.16816.F32 R4, R212, R216.reuse, R4 ;  /* 0x000000d8d404723c */ /* 0x080fea0000001804 */
[C---:B------:R-:W-:Y:S01]  /*88f0*/  IMAD.SHL.U32 R196, R211.reuse, 0x8, RZ ;  /* 0x00000008d3c47824 */ /* 0x040fe200078e00ff */
[C---:B------:R-:W-:Y:S05]  /*8900*/  HMMA.16816.F32 R8, R220.reuse, R216, R8 ;  /* 0x000000d8dc08723c */ /* 0x040fea0000001808 */
[C---:B------:R-:W-:Y:S01]  /*8910*/  IMAD.SHL.U32 R197, R211.reuse, 0x10, RZ ;  /* 0x00000010d3c57824 */ /* 0x040fe200078e00ff */
[-C--:B------:R-:W-:Y:S05]  /*8920*/  HMMA.16816.F32 R12, R220, R218.reuse, R12 ;  /* 0x000000dadc0c723c */ /* 0x080fea000000180c */
[C---:B------:R-:W-:Y:S01]  /*8930*/  IMAD R202, R211.reuse, 0x18, RZ ;  /* 0x00000018d3ca7824 */ /* 0x040fe200078e02ff */
[C---:B------:R-:W-:Y:S05]  /*8940*/  HMMA.16816.F32 R16, R212.reuse, R218, R16 ;  /* 0x000000dad410723c */ /* 0x040fea0000001810 */
[----:B------:R-:W-:Y:S01]  /*8950*/  IMAD.SHL.U32 R203, R211, 0x20, RZ ;  /* 0x00000020d3cb7824 */ /* 0x000fe200078e00ff */
        /* <DEDUP_REMOVED lines=11> */
[----:B------:R-:W-:Y:S05]  /*8a10*/  HMMA.16816.F32 R128, R212, R238, R128 ;  /* 0x000000eed480723c */ /* 0x000fea0000001880 */
[----:B--2---:R-:W-:Y:S05]  /*8a20*/  @P0 IMAD.WIDE R198, R207, R206, UR8 ;  /* 0x00000008cfc60e25 */ /* 0x004fea000f8e02ce */
[----:B------:R-:W2:Y:S04]  /*8a30*/  @P0 LDG.E R205, desc[UR6][R198.64+0x20] ;  /* 0x00002006c6cd0981 */ /* 0x000ea8000c1e1900 */
[----:B------:R1:W4:Y:S02]  /*8a40*/  @P0 LDG.E R204, desc[UR6][R198.64] ;  /* 0x00000006c6cc0981 */ /* 0x000324000c1e1900 */
[C---:B-1----:R-:W-:Y:S02]  /*8a50*/  IMAD R198, R211.reuse, 0x28, RZ ;  /* 0x00000028d3c67824 */ /* 0x042fe400078e02ff */
[----:B------:R-:W-:Y:S01]  /*8a60*/  IMAD R199, R211, 0x30, RZ ;  /* 0x00000030d3c77824 */ /* 0x000fe200078e02ff */
[----:B---3--:R1:W-:Y:S01]  /*8a70*/  REDG.E.ADD.F32.FTZ.RN.STRONG.GPU desc[UR6][R230.64], R4 ;  /* 0x00000004e60079a6 */ /* 0x0083e2000c10f386 */
[CC--:B------:R-:W-:Y:S04]  /*8a80*/  LEA R206, P1, R197.reuse, R230.reuse, 0x2 ;  /* 0x000000e6c5ce7211 */ /* 0x0c0fe800078210ff */
[-C--:B------:R-:W-:Y:S02]  /*8a90*/  LEA.HI.X.SX32 R207, R197, R231.reuse, 0x2, P1 ;  /* 0x000000e7c5cf7211 */ /* 0x080fe400008f16ff */
[CC--:B------:R-:W-:Y:S04]  /*8aa0*/  LEA R208, P1, R203.reuse, R230.reuse, 0x2 ;  /* 0x000000e6cbd07211 */ /* 0x0c0fe800078210ff */
[-C--:B------:R-:W-:Y:S02]  /*8ab0*/  LEA.HI.X.SX32 R209, R203, R231.reuse, 0x2, P1 ;  /* 0x000000e7cbd17211 */ /* 0x080fe400008f16ff */
[-C--:B------:R-:W-:Y:S01]  /*8ac0*/  LEA R210, P1, R199, R230.reuse, 0x2 ;  /* 0x000000e6c7d27211 */ /* 0x080fe200078210ff */
[----:B-1----:R-:W-:Y:S03]  /*8ad0*/  IMAD R4, R211, 0x38, RZ ;  /* 0x00000038d3047824 */ /* 0x002fe600078e02ff */
[-C--:B------:R-:W-:Y:S01]  /*8ae0*/  LEA.HI.X.SX32 R211, R199, R231.reuse, 0x2, P1 ;  /* 0x000000e7c7d37211 */ /* 0x080fe200008f16ff */
[----:B--2---:R-:W-:Y:S04]  /*8af0*/  @P0 STL [R1+0x64], R205 ;  /* 0x000064cd01000387 */ /* 0x004fe80000100800 */
[----:B----4-:R1:W-:Y:S01]  /*8b00*/  @P0 STL [R1+0x60], R204 ;  /* 0x000060cc01000387 */ /* 0x0103e20000100800 */
[CC--:B------:R-:W-:Y:S04]  /*8b10*/  LEA R200, P0, R196.reuse, R230.reuse, 0x2 ;  /* 0x000000e6c4c87211 */ /* 0x0c0fe800078010ff */
[-C--:B------:R-:W-:Y:S05]  /*8b20*/  LEA.HI.X.SX32 R201, R196, R231.reuse, 0x2, P0 ;  /* 0x000000e7c4c97211 */ /* 0x080fea00000f16ff */
[----:B------:R2:W-:Y:S04]  /*8b30*/  REDG.E.ADD.F32.FTZ.RN.STRONG.GPU desc[UR6][R200.64], R5 ;  /* 0x00000005c80079a6 */ /* 0x0005e8000c10f386 */
[----:B------:R-:W-:Y:S01]  /*8b40*/  REDG.E.ADD.F32.FTZ.RN.STRONG.GPU desc[UR6][R206.64], R6 ;  /* 0x00000006ce0079a6 */ /* 0x000fe2000c10f386 */
[CC--:B-1----:R-:W-:Y:S04]  /*8b50*/  LEA R204, P0, R202.reuse, R230.reuse, 0x2 ;  /* 0x000000e6cacc7211 */ /* 0x0c2fe800078010ff */
[-C--:B------:R-:W-:Y:S02]  /*8b60*/  LEA.HI.X.SX32 R205, R202, R231.reuse, 0x2, P0 ;  /* 0x000000e7cacd7211 */ /* 0x080fe400000f16ff */
[CC--:B------:R-:W-:Y:S03]  /*8b70*/  LEA R202, P0, R198.reuse, R230.reuse, 0x2 ;  /* 0x000000e6c6ca7211 */ /* 0x0c0fe600078010ff */
[----:B------:R1:W-:Y:S01]  /*8b80*/  REDG.E.ADD.F32.FTZ.RN.STRONG.GPU desc[UR6][R204.64], R7 ;  /* 0x00000007cc0079a6 */ /* 0x0003e2000c10f386 */
[-C--:B------:R-:W-:Y:S02]  /*8b90*/  LEA.HI.X.SX32 R203, R198, R231.reuse, 0x2, P0 ;  /* 0x000000e7c6cb7211 */ /* 0x080fe400000f16ff */
[CC--:B------:R-:W-:Y:S01]  /*8ba0*/  LEA R198, P0, R4.reuse, R230.reuse, 0x2 ;  /* 0x000000e604c67211 */ /* 0x0c0fe200078010ff */
[----:B------:R-:W-:Y:S01]  /*8bb0*/  REDG.E.ADD.F32.FTZ.RN.STRONG.GPU desc[UR6][R208.64], R8 ;  /* 0x00000008d00079a6 */ /* 0x000fe2000c10f386 */
[----:B--2---:R-:W-:Y:S02]  /*8bc0*/  VIADD R5, R197, 0x20 ;  /* 0x00000020c5057836 */ /* 0x004fe40000000000 */
[-C--:B------:R-:W-:Y:S01]  /*8bd0*/  LEA.HI.X.SX32 R199, R4, R231.reuse, 0x2, P0 ;  /* 0x000000e704c77211 */ /* 0x080fe200000f16ff */
[----:B------:R2:W-:Y:S04]  /*8be0*/  REDG.E.ADD.F32.FTZ.RN.STRONG.GPU desc[UR6][R202.64], R9 ;  /* 0x00000009ca0079a6 */ /* 0x0005e8000c10f386 */
[----:B------:R-:W-:Y:S04]  /*8bf0*/  REDG.E.ADD.F32.FTZ.RN.STRONG.GPU desc[UR6][R210.64], R10 ;  /* 0x0000000ad20079a6 */ /* 0x000fe8000c10f386 */
[----:B------:R3:W-:Y:S04]  /*8c00*/  REDG.E.ADD.F32.FTZ.RN.STRONG.GPU desc[UR6][R198.64], R11 ;  /* 0x0000000bc60079a6 */ /* 0x0007e8000c10f386 */
[----:B------:R4:W-:Y:S04]  /*8c10*/  REDG.E.ADD.F32.FTZ.RN.STRONG.GPU desc[UR6][R230.64+0x80], R16 ;  /* 0x00008010e60079a6 */ /* 0x0009e8000c10f386 */
[----:B------:R4:W-:Y:S01]  /*8c20*/  REDG.E.ADD.F32.FTZ.RN.STRONG.GPU desc[UR6][R200.64+0x80], R17 ;  /* 0x00008011c80079a6 */ /* 0x0009e2000c10f386 */
[CC--:B-1----:R-:W-:Y:S01]  /*8c30*/  LEA R204, P0, R5.reuse, R230.reuse, 0x2 ;  /* 0x000000e605cc7211 */ /* 0x0c2fe200078010ff */
[C---:B------:R-:W-:Y:S03]  /*8c40*/  IMAD.IADD R7, R196.reuse, 0x1, R5 ;  /* 0x00000001c4077824 */ /* 0x040fe600078e0205 */
[-C--:B------:R-:W-:Y:S01]  /*8c50*/  LEA.HI.X.SX32 R205, R5, R231.reuse, 0x2, P0 ;  /* 0x000000e705cd7211 */ /* 0x080fe200000f16ff */
[C---:B------:R-:W-:Y:S01]  /*8c60*/  IMAD.IADD R5, R196.reuse, 0x1, R7 ;  /* 0x00000001c4057824 */ /* 0x040fe200078e0207 */
[CC--:B------:R-:W-:Y:S03]  /*8c70*/  LEA R206, P0, R7.reuse, R230.reuse, 0x2 ;  /* 0x000000e607ce7211 */ /* 0x0c0fe600078010ff */
[----:B------:R1:W-:Y:S01]  /*8c80*/  REDG.E.ADD.F32.FTZ.RN.STRONG.GPU desc[UR6][R204.64], R18 ;  /* 0x00000012cc0079a6 */ /* 0x0003e2000c10f386 */
[-C--:B------:R-:W-:Y:S01]  /*8c90*/  LEA.HI.X.SX32 R207, R7, R231.reuse, 0x2, P0 ;  /* 0x000000e707cf7211 */ /* 0x080fe200000f16ff */
[C---:B------:R-:W-:Y:S01]  /*8ca0*/  IMAD.IADD R7, R196.reuse, 0x1, R5 ;  /* 0x00000001c4077824 */ /* 0x040fe200078e0205 */
[-C--:B--2---:R-:W-:Y:S03]  /*8cb0*/  LEA R202, P1, R5, R230.reuse, 0x2 ;  /* 0x000000e605ca7211 */ /* 0x084fe600078210ff */
        /* <DEDUP_REMOVED lines=9> */
[----:B---3--:R-:W-:Y:S02]  /*8d50*/  IMAD.IADD R11, R196, 0x1, R5 ;  /* 0x00000001c40b7824 */ /* 0x008fe400078e0205 */
[-C--:B------:R-:W-:Y:S01]  /*8d60*/  LEA.HI.X.SX32 R9, R9, R231.reuse, 0x2, P0 ;  /* 0x000000e709097211 */ /* 0x080fe200000f16ff */
[----:B------:R3:W-:Y:S01]  /*8d70*/  REDG.E.ADD.F32.FTZ.RN.STRONG.GPU desc[UR6][R6.64], R13 ;  /* 0x0000000d060079a6 */ /* 0x0007e2000c10f386 */
[CC--:B----4-:R-:W-:Y:S03]  /*8d80*/  LEA R16, P0, R4.reuse, R230.reuse, 0x2 ;  /* 0x000000e604107211 */ /* 0x0d0fe600078010ff */
[----:B------:R4:W-:Y:S01]  /*8d90*/  REDG.E.ADD.F32.FTZ.RN.STRONG.GPU desc[UR6][R8.64], R14 ;  /* 0x0000000e080079a6 */ /* 0x0009e2000c10f386 */
[-C--:B------:R-:W-:Y:S02]  /*8da0*/  LEA.HI.X.SX32 R17, R4, R231.reuse, 0x2, P0 ;  /* 0x000000e704117211 */ /* 0x080fe400000f16ff */
[CC--:B-1----:R-:W-:Y:S03]  /*8db0*/  LEA R18, P0, R5.reuse, R230.reuse, 0x2 ;  /* 0x000000e605127211 */ /* 0x0c2fe600078010ff */
[----:B------:R1:W-:Y:S04]  /*8dc0*/  REDG.E.ADD.F32.FTZ.RN.STRONG.GPU desc[UR6][R16.64], R15 ;  /* 0x0000000f100079a6 */ /* 0x0003e8000c10f386 */
[----:B------:R-:W-:Y:S01]  /*8dd0*/  REDG.E.ADD.F32.FTZ.RN.STRONG.GPU desc[UR6][R230.64+0x100], R84 ;  /* 0x00010054e60079a6 */ /* 0x000fe2000c10f386 */
[-C--:B--2---:R-:W-:Y:S01]  /*8de0*/  LEA.HI.X.SX32 R19, R5, R231.reuse, 0x2, P0 ;  /* 0x000000e705137211 */ /* 0x084fe200000f16ff */
[C---:B------:R-:W-:Y:S01]  /*8df0*/  IMAD.IADD R5, R196.reuse, 0x1, R11 ;  /* 0x00000001c4057824 */ /* 0x040fe200078e020b */
[CC--:B------:R-:W-:Y:S01]  /*8e00*/  LEA R10, P0, R11.reuse, R230.reuse, 0x2 ;  /* 0x000000e60b0a7211 */ /* 0x0c0fe200078010ff */
[----:B------:R-:W-:Y:S03]  /*8e10*/  REDG.E.ADD.F32.FTZ.RN.STRONG.GPU desc[UR6][R200.64+0x100], R85 ;  /* 0x00010055c80079a6 */ /* 0x000fe6000c10f386 */
[-C--:B------:R-:W-:Y:S01]  /*8e20*/  LEA.HI.X.SX32 R11, R11, R231.reuse, 0x2, P0 ;  /* 0x000000e70b0b7211 */ /* 0x080fe200000f16ff */
[----:B------:R-:W-:Y:S01]  /*8e30*/  REDG.E.ADD.F32.FTZ.RN.STRONG.GPU desc[UR6][R18.64], R86 ;  /* 0x00000056120079a6 */ /* 0x000fe2000c10f386 */
[CC--:B------:R-:W-:Y:S03]  /*8e40*/  LEA R12, P1, R5.reuse, R230.reuse, 0x2 ;  /* 0x000000e6050c7211 */ /* 0x0c0fe600078210ff */
[----:B------:R2:W-:Y:S01]  /*8e50*/  REDG.E.ADD.F32.FTZ.RN.STRONG.GPU desc[UR6][R10.64], R87 ;  /* 0x000000570a0079a6 */ /* 0x0005e2000c10f386 */
[C---:B---3--:R-:W-:Y:S01]  /*8e60*/  IMAD.IADD R7, R196.reuse, 0x1, R5 ;  /* 0x00000001c4077824 */ /* 0x048fe200078e0205 */
[-C--:B------:R-:W-:Y:S01]  /*8e70*/  LEA.HI.X.SX32 R13, R5, R231.reuse, 0x2, P1 ;  /* 0x000000e7050d7211 */ /* 0x080fe200008f16ff */
[----:B------:R-:W-:Y:S01]  /*8e80*/  VIADD R5, R197, 0x60 ;  /* 0x00000060c5057836 */ /* 0x000fe20000000000 */
[----:B------:R-:W-:Y:S01]  /*8e90*/  LDSM.16.MT88.4 R84, [R247+0x4000] ;  /* 0x00400000f754783b */ /* 0x000fe20000004200 */
[C---:B----4-:R-:W-:Y:S01]  /*8ea0*/  IMAD.IADD R9, R196.reuse, 0x1, R7 ;  /* 0x00000001c4097824 */ /* 0x050fe200078e0207 */
[CC--:B------:R-:W-:Y:S02]  /*8eb0*/  LEA R6, P0, R7.reuse, R230.reuse, 0x2 ;  /* 0x000000e607067211 */ /* 0x0c0fe400078010ff */
[----:B------:R3:W-:Y:S01]  /*8ec0*/  REDG.E.ADD.F32.FTZ.RN.STRONG.GPU desc[UR6][R12.64], R88 ;  /* 0x000000580c0079a6 */ /* 0x0007e2000c10f386 */
[----:B------:R-:W-:Y:S01]  /*8ed0*/  IMAD.IADD R4, R196, 0x1, R9 ;  /* 0x00000001c4047824 */ /* 0x000fe200078e0209 */
[-C--:B------:R-:W-:Y:S02]  /*8ee0*/  LEA.HI.X.SX32 R7, R7, R231.reuse, 0x2, P0 ;  /* 0x000000e707077211 */ /* 0x080fe400000f16ff */
[CC--:B------:R-:W-:Y:S03]  /*8ef0*/  LEA R8, P0, R9.reuse, R230.reuse, 0x2 ;  /* 0x000000e609087211 */ /* 0x0c0fe600078010ff */
[----:B------:R4:W-:Y:S01]  /*8f00*/  REDG.E.ADD.F32.FTZ.RN.STRONG.GPU desc[UR6][R6.64], R89 ;  /* 0x00000059060079a6 */ /* 0x0009e2000c10f386 */
[-C--:B------:R-:W-:Y:S02]  /*8f10*/  LEA.HI.X.SX32 R9, R9, R231.reuse, 0x2, P0 ;  /* 0x000000e709097211 */ /* 0x080fe400000f16ff */
[CC--:B------:R-:W-:Y:S03]  /*8f20*/  LEA R14, P0, R4.reuse, R230.reuse, 0x2 ;  /* 0x000000e6040e7211 */ /* 0x0c0fe600078010ff */
[----:B------:R4:W-:Y:S01]  /*8f30*/  REDG.E.ADD.F32.FTZ.RN.STRONG.GPU desc[UR6][R8.64], R90 ;  /* 0x0000005a080079a6 */ /* 0x0009e2000c10f386 */
[-C--:B-1----:R-:W-:Y:S02]  /*8f40*/  LEA.HI.X.SX32 R15, R4, R231.reuse, 0x2, P0 ;  /* 0x000000e7040f7211 */ /* 0x082fe400000f16ff */
[CC--:B------:R-:W-:Y:S03]  /*8f50*/  LEA R16, P0, R5.reuse, R230.reuse, 0x2 ;  /* 0x000000e605107211 */ /* 0x0c0fe600078010ff */
        /* <DEDUP_REMOVED lines=8> */
[CC--:B---3--:R-:W-:Y:S01]  /*8fe0*/  LEA R12, P1, R5.reuse, R230.reuse, 0x2 ;  /* 0x000000e6050c7211 */ /* 0x0c8fe200078210ff */
[----:B------:R2:W-:Y:S01]  /*8ff0*/  REDG.E.ADD.F32.FTZ.RN.STRONG.GPU desc[UR6][R16.64], R98 ;  /* 0x00000062100079a6 */ /* 0x0005e2000c10f386 */
[C---:B----4-:R-:W-:Y:S02]  /*9000*/  IMAD.IADD R7, R196.reuse, 0x1, R5 ;  /* 0x00000001c4077824 */ /* 0x050fe400078e0205 */
[-C--:B------:R-:W-:Y:S01]  /*9010*/  LEA.HI.X.SX32 R13, R5, R231.reuse, 0x2, P1 ;  /* 0x000000e7050d7211 */ /* 0x080fe200008f16ff */
[----:B------:R3:W-:Y:S01]  /*9020*/  REDG.E.ADD.F32.FTZ.RN.STRONG.GPU desc[UR6][R10.64], R99 ;  /* 0x000000630a0079a6 */ /* 0x0007e2000c10f386 */
[----:B------:R-:W-:Y:S01]  /*9030*/  VIADD R5, R197, 0x80 ;  /* 0x00000080c5057836 */ /* 0x000fe20000000000 */
[CC--:B------:R-:W-:Y:S01]  /*9040*/  LEA R6, P0, R7.reuse, R230.reuse, 0x2 ;  /* 0x000000e607067211 */ /* 0x0c0fe200078010ff */
[C---:B------:R-:W-:Y:S01]  /*9050*/  IMAD.IADD R9, R196.reuse, 0x1, R7 ;  /* 0x00000001c4097824 */ /* 0x040fe200078e0207 */
[----:B------:R4:W-:Y:S02]  /*9060*/  REDG.E.ADD.F32.FTZ.RN.STRONG.GPU desc[UR6][R12.64], R92 ;  /* 0x0000005c0c0079a6 */ /* 0x0009e4000c10f386 */
[-C--:B------:R-:W-:Y:S01]  /*9070*/  LEA.HI.X.SX32 R7, R7, R231.reuse, 0x2, P0 ;  /* 0x000000e707077211 */ /* 0x080fe200000f16ff */
[----:B------:R-:W-:Y:S01]  /*9080*/  IMAD.IADD R4, R196, 0x1, R9 ;  /* 0x00000001c4047824 */ /* 0x000fe200078e0209 */
[CC--:B------:R-:W-:Y:S01]  /*9090*/  LEA R8, P0, R9.reuse, R230.reuse, 0x2 ;  /* 0x000000e609087211 */ /* 0x0c0fe200078010ff */
[----:B------:R-:W-:Y:S03]  /*90a0*/  LDSM.16.MT88.4 R88, [R247+0x6000] ;  /* 0x00600000f758783b */ /* 0x000fe60000004200 */
[-C--:B------:R-:W-:Y:S01]  /*90b0*/  LEA.HI.X.SX32 R9, R9, R231.reuse, 0x2, P0 ;  /* 0x000000e709097211 */ /* 0x080fe200000f16ff */
[----:B------:R4:W-:Y:S01]  /*90c0*/  REDG.E.ADD.F32.FTZ.RN.STRONG.GPU desc[UR6][R6.64], R93 ;  /* 0x0000005d060079a6 */ /* 0x0009e2000c10f386 */
[CC--:B-1----:R-:W-:Y:S03]  /*90d0*/  LEA R14, P0, R4.reuse, R230.reuse, 0x2 ;  /* 0x000000e6040e7211 */ /* 0x0c2fe600078010ff */
[----:B------:R1:W-:Y:S01]  /*90e0*/  REDG.E.ADD.F32.FTZ.RN.STRONG.GPU desc[UR6][R8.64], R94 ;  /* 0x0000005e080079a6 */ /* 0x0003e2000c10f386 */
[-C--:B------:R-:W-:Y:S02]  /*90f0*/  LEA.HI.X.SX32 R15, R4, R231.reuse, 0x2, P0 ;  /* 0x000000e7040f7211 */ /* 0x080fe400000f16ff */
[CC--:B--2---:R-:W-:Y:S03]  /*9100*/  LEA R16, P0, R5.reuse, R230.reuse, 0x2 ;  /* 0x000000e605107211 */ /* 0x0c4fe600078010ff */
[----:B------:R2:W-:Y:S01]  /*9110*/  REDG.E.ADD.F32.FTZ.RN.STRONG.GPU desc[UR6][R14.64], R95 ;  /* 0x0000005f0e0079a6 */ /* 0x0005e2000c10f386 */
[C---:B---3--:R-:W-:Y:S03]  /*9120*/  IMAD.IADD R11, R196.reuse, 0x1, R5 ;  /* 0x00000001c40b7824 */ /* 0x048fe600078e0205 */
[----:B------:R-:W-:Y:S01]  /*9130*/  REDG.E.ADD.F32.FTZ.RN.STRONG.GPU desc[UR6][R230.64+0x200], R100 ;  /* 0x00020064e60079a6 */ /* 0x000fe2000c10f386 */
[-C--:B------:R-:W-:Y:S01]  /*9140*/  LEA.HI.X.SX32 R17, R5, R231.reuse, 0x2, P0 ;  /* 0x000000e705117211 */ /* 0x080fe200000f16ff */
[C---:B------:R-:W-:Y:S01]  /*9150*/  IMAD.IADD R5, R196.reuse, 0x1, R11 ;  /* 0x00000001c4057824 */ /* 0x040fe200078e020b */
[CC--:B------:R-:W-:Y:S01]  /*9160*/  LEA R10, P0, R11.reuse, R230.reuse, 0x2 ;  /* 0x000000e60b0a7211 */ /* 0x0c0fe200078010ff */
[----:B------:R-:W-:Y:S03]  /*9170*/  REDG.E.ADD.F32.FTZ.RN.STRONG.GPU desc[UR6][R200.64+0x200], R101 ;  /* 0x00020065c80079a6 */ /* 0x000fe6000c10f386 */
[-C--:B------:R-:W-:Y:S01]  /*9180*/  LEA.HI.X.SX32 R11, R11, R231.reuse, 0x2, P0 ;  /* 0x000000e70b0b7211 */ /* 0x080fe200000f16ff */
[----:B------:R3:W-:Y:S01]  /*9190*/  REDG.E.ADD.F32.FTZ.RN.STRONG.GPU desc[UR6][R16.64], R102 ;  /* 0x00000066100079a6 */ /* 0x0007e2000c10f386 */
[CC--:B----4-:R-:W-:Y:S01]  /*91a0*/  LEA R12, P1, R5.reuse, R230.reuse, 0x2 ;  /* 0x000000e6050c7211 */ /* 0x0d0fe200078210ff */
[C---:B------:R-:W-:Y:S03]  /*91b0*/  IMAD.IADD R7, R196.reuse, 0x1, R5 ;  /* 0x00000001c4077824 */ /* 0x040fe600078e0205 */
[-C--:B------:R-:W-:Y:S01]  /*91c0*/  LEA.HI.X.SX32 R13, R5, R231.reuse, 0x2, P1 ;  /* 0x000000e7050d7211 */ /* 0x080fe200008f16ff */
[----:B------:R4:W-:Y:S01]  /*91d0*/  REDG.E.ADD.F32.FTZ.RN.STRONG.GPU desc[UR6][R10.64], R103 ;  /* 0x000000670a0079a6 */ /* 0x0009e2000c10f386 */
[----:B------:R-:W-:Y:S01]  /*91e0*/  VIADD R5, R197, 0xa0 ;  /* 0x000000a0c5057836 */ /* 0x000fe20000000000 */
[CC--:B------:R-:W-:Y:S01]  /*91f0*/  LEA R6, P0, R7.reuse, R230.reuse, 0x2 ;  /* 0x000000e607067211 */ /* 0x0c0fe200078010ff */
[C---:B-1----:R-:W-:Y:S01]  /*9200*/  IMAD.IADD R9, R196.reuse, 0x1, R7 ;  /* 0x00000001c4097824 */ /* 0x042fe200078e0207 */
[----:B------:R1:W-:Y:S02]  /*9210*/  REDG.E.ADD.F32.FTZ.RN.STRONG.GPU desc[UR6][R12.64], R104 ;  /* 0x000000680c0079a6 */ /* 0x0003e4000c10f386 */
[-C--:B------:R-:W-:Y:S01]  /*9220*/  LEA.HI.X.SX32 R7, R7, R231.reuse, 0x2, P0 ;  /* 0x000000e707077211 */ /* 0x080fe200000f16ff */
[----:B------:R-:W-:Y:S01]  /*9230*/  IMAD.IADD R4, R196, 0x1, R9 ;  /* 0x00000001c4047824 */ /* 0x000fe200078e0209 */
[CC--:B------:R-:W-:Y:S01]  /*9240*/  LEA R8, P0, R9.reuse, R230.reuse, 0x2 ;  /* 0x000000e609087211 */ /* 0x0c0fe200078010ff */
[----:B------:R-:W-:Y:S03]  /*9250*/  LDSM.16.MT88.4 R92, [R250+0x28800] ;  /* 0x02880000fa5c783b */ /* 0x000fe60000004200 */
[-C--:B------:R-:W-:Y:S01]  /*9260*/  LEA.HI.X.SX32 R9, R9, R231.reuse, 0x2, P0 ;  /* 0x000000e709097211 */ /* 0x080fe200000f16ff */
[----:B------:R1:W-:Y:S01]  /*9270*/  REDG.E.ADD.F32.FTZ.RN.STRONG.GPU desc[UR6][R6.64], R105 ;  /* 0x00000069060079a6 */ /* 0x0003e2000c10f386 */
[CC--:B--2---:R-:W-:Y:S03]  /*9280*/  LEA R14, P0, R4.reuse, R230.reuse, 0x2 ;  /* 0x000000e6040e7211 */ /* 0x0c4fe600078010ff */
[----:B------:R2:W-:Y:S01]  /*9290*/  REDG.E.ADD.F32.FTZ.RN.STRONG.GPU desc[UR6][R8.64], R106 ;  /* 0x0000006a080079a6 */ /* 0x0005e2000c10f386 */
[-C--:B------:R-:W-:Y:S02]  /*92a0*/  LEA.HI.X.SX32 R15, R4, R231.reuse, 0x2, P0 ;  /* 0x000000e7040f7211 */ /* 0x080fe400000f16ff */
[CC--:B---3--:R-:W-:Y:S03]  /*92b0*/  LEA R16, P0, R5.reuse, R230.reuse, 0x2 ;  /* 0x000000e605107211 */ /* 0x0c8fe600078010ff */
[----:B------:R3:W-:Y:S01]  /*92c0*/  REDG.E.ADD.F32.FTZ.RN.STRONG.GPU desc[UR6][R14.64], R107 ;  /* 0x0000006b0e0079a6 */ /* 0x0007e2000c10f386 */
[-C--:B------:R-:W-:Y:S01]  /*92d0*/  LEA.HI.X.SX32 R17, R5, R231.reuse, 0x2, P0 ;  /* 0x000000e705117211 */ /* 0x080fe200000f16ff */
[C---:B----4-:R-:W-:Y:S02]  /*92e0*/  IMAD.IADD R11, R196.reuse, 0x1, R5 ;  /* 0x00000001c40b7824 */ /* 0x050fe400078e0205 */
[----:B------:R-:W-:Y:S02]  /*92f0*/  REDG.E.ADD.F32.FTZ.RN.STRONG.GPU desc[UR6][R230.64+0x280], R112 ;  /* 0x00028070e60079a6 */ /* 0x000fe4000c10f386 */
[C---:B------:R-:W-:Y:S01]  /*9300*/  IMAD.IADD R5, R196.reuse, 0x1, R11 ;  /* 0x00000001c4057824 */ /* 0x040fe200078e020b */
[CC--:B------:R-:W-:Y:S01]  /*9310*/  LEA R10, P0, R11.reuse, R230.reuse, 0x2 ;  /* 0x000000e60b0a7211 */ /* 0x0c0fe200078010ff */
[----:B------:R-:W-:Y:S03]  /*9320*/  REDG.E.ADD.F32.FTZ.RN.STRONG.GPU desc[UR6][R200.64+0x280], R113 ;  /* 0x00028071c80079a6 */ /* 0x000fe6000c10f386 */
[-C--:B------:R-:W-:Y:S01]  /*9330*/  LEA.HI.X.SX32 R11, R11, R231.reuse, 0x2, P0 ;  /* 0x000000e70b0b7211 */ /* 0x080fe200000f16ff */
[----:B------:R4:W-:Y:S01]  /*9340*/  REDG.E.ADD.F32.FTZ.RN.STRONG.GPU desc[UR6][R16.64], R114 ;  /* 0x00000072100079a6 */ /* 0x0009e2000c10f386 */
[CC--:B-1----:R-:W-:Y:S01]  /*9350*/  LEA R12, P1, R5.reuse, R230.reuse, 0x2 ;  /* 0x000000e6050c7211 */ /* 0x0c2fe200078210ff */
[C---:B------:R-:W-:Y:S03]  /*9360*/  IMAD.IADD R7, R196.reuse, 0x1, R5 ;  /* 0x00000001c4077824 */ /* 0x040fe600078e0205 */
[-C--:B------:R-:W-:Y:S01]  /*9370*/  LEA.HI.X.SX32 R13, R5, R231.reuse, 0x2, P1 ;  /* 0x000000e7050d7211 */ /* 0x080fe200008f16ff */
[----:B------:R1:W-:Y:S01]  /*9380*/  REDG.E.ADD.F32.FTZ.RN.STRONG.GPU desc[UR6][R10.64], R115 ;  /* 0x000000730a0079a6 */ /* 0x0003e2000c10f386 */
[----:B------:R-:W-:Y:S01]  /*9390*/  VIADD R5, R197, 0xc0 ;  /* 0x000000c0c5057836 */ /* 0x000fe20000000000 */
[-C--:B------:R-:W-:Y:S01]  /*93a0*/  LEA R6, P0, R7, R230.reuse, 0x2 ;  /* 0x000000e607067211 */ /* 0x080fe200078010ff */
[C---:B--2---:R-:W-:Y:S01]  /*93b0*/  IMAD.IADD R9, R196.reuse, 0x1, R7 ;  /* 0x00000001c4097824 */ /* 0x044fe200078e0207 */
[----:B------:R2:W-:Y:S01]  /*93c0*/  REDG.E.ADD.F32.FTZ.RN.STRONG.GPU desc[UR6][R12.64], R108 ;  /* 0x0000006c0c0079a6 */ /* 0x0005e2000c10f386 */
[----:B------:R-:W-:Y:S01]  /*93d0*/  VIADD R197, R197, 0xe0 ;  /* 0x000000e0c5c57836 */ /* 0x000fe20000000000 */
[-C--:B------:R-:W-:Y:S01]  /*93e0*/  LEA.HI.X.SX32 R7, R7, R231.reuse, 0x2, P0 ;  /* 0x000000e707077211 */ /* 0x080fe200000f16ff */
[----:B------:R-:W-:Y:S01]  /*93f0*/  IMAD.IADD R4, R196, 0x1, R9 ;  /* 0x00000001c4047824 */ /* 0x000fe200078e0209 */
[CC--:B------:R-:W-:Y:S01]  /*9400*/  LEA R8, P0, R9.reuse, R230.reuse, 0x2 ;  /* 0x000000e609087211 */ /* 0x0c0fe200078010ff */
[----:B------:R-:W-:Y:S03]  /*9410*/  LDSM.16.MT88.4 R112, [R247+0x7800] ;  /* 0x00780000f770783b */ /* 0x000fe60000004200 */
[-C--:B------:R-:W-:Y:S01]  /*9420*/  LEA.HI.X.SX32 R9, R9, R231.reuse, 0x2, P0 ;  /* 0x000000e709097211 */ /* 0x080fe200000f16ff */
[----:B------:R2:W-:Y:S01]  /*9430*/  REDG.E.ADD.F32.FTZ.RN.STRONG.GPU desc[UR6][R6.64], R109 ;  /* 0x0000006d060079a6 */ /* 0x0005e2000c10f386 */
[CC--:B---3--:R-:W-:Y:S03]  /*9440*/  LEA R14, P0, R4.reuse, R230.reuse, 0x2 ;  /* 0x000000e6040e7211 */ /* 0x0c8fe600078010ff */
[----:B------:R3:W-:Y:S01]  /*9450*/  REDG.E.ADD.F32.FTZ.RN.STRONG.GPU desc[UR6][R8.64], R110 ;  /* 0x0000006e080079a6 */ /* 0x0007e2000c10f386 */
[-C--:B------:R-:W-:Y:S02]  /*9460*/  LEA.HI.X.SX32 R15, R4, R231.reuse, 0x2, P0 ;  /* 0x000000e7040f7211 */ /* 0x080fe400000f16ff */
[CC--:B----4-:R-:W-:Y:S03]  /*9470*/  LEA R16, P0, R5.reuse, R230.reuse, 0x2 ;  /* 0x000000e605107211 */ /* 0x0d0fe600078010ff */
[----:B------:R4:W-:Y:S01]  /*9480*/  REDG.E.ADD.F32.FTZ.RN.STRONG.GPU desc[UR6][R14.64], R111 ;  /* 0x0000006f0e0079a6 */ /* 0x0009e2000c10f386 */
[-C--:B------:R-:W-:Y:S01]  /*9490*/  LEA.HI.X.SX32 R17, R5, R231.reuse, 0x2, P0 ;  /* 0x000000e705117211 */ /* 0x080fe200000f16ff */
[C---:B-1----:R-:W-:Y:S02]  /*94a0*/  IMAD.IADD R11, R196.reuse, 0x1, R5 ;  /* 0x00000001c40b7824 */ /* 0x042fe400078e0205 */
[----:B------:R-:W-:Y:S02]  /*94b0*/  REDG.E.ADD.F32.FTZ.RN.STRONG.GPU desc[UR6][R230.64+0x300], R116 ;  /* 0x00030074e60079a6 */ /* 0x000fe4000c10f386 */
[C---:B------:R-:W-:Y:S01]  /*94c0*/  IMAD.IADD R5, R196.reuse, 0x1, R11 ;  /* 0x00000001c4057824 */ /* 0x040fe200078e020b */
[CC--:B------:R-:W-:Y:S01]  /*94d0*/  LEA R10, P0, R11.reuse, R230.reuse, 0x2 ;  /* 0x000000e60b0a7211 */ /* 0x0c0fe200078010ff */
[----:B------:R-:W-:Y:S03]  /*94e0*/  REDG.E.ADD.F32.FTZ.RN.STRONG.GPU desc[UR6][R200.64+0x300], R117 ;  /* 0x00030075c80079a6 */ /* 0x000fe6000c10f386 */
[-C--:B------:R-:W-:Y:S01]  /*94f0*/  LEA.HI.X.SX32 R11, R11, R231.reuse, 0x2, P0 ;  /* 0x000000e70b0b7211 */ /* 0x080fe200000f16ff */
[----:B------:R1:W-:Y:S01]  /*9500*/  REDG.E.ADD.F32.FTZ.RN.STRONG.GPU desc[UR6][R16.64], R118 ;  /* 0x00000076100079a6 */ /* 0x0003e2000c10f386 */
[CC--:B--2---:R-:W-:Y:S01]  /*9510*/  LEA R12, P1, R5.reuse, R230.reuse, 0x2 ;  /* 0x000000e6050c7211 */ /* 0x0c4fe200078210ff */
[C---:B------:R-:W-:Y:S03]  /*9520*/  IMAD.IADD R7, R196.reuse, 0x1, R5 ;  /* 0x00000001c4077824 */ /* 0x040fe600078e0205 */
[-C--:B------:R-:W-:Y:S01]  /*9530*/  LEA.HI.X.SX32 R13, R5, R231.reuse, 0x2, P1 ;  /* 0x000000e7050d7211 */ /* 0x080fe200008f16ff */
[----:B------:R2:W-:Y:S01]  /*9540*/  REDG.E.ADD.F32.FTZ.RN.STRONG.GPU desc[UR6][R10.64], R119 ;  /* 0x000000770a0079a6 */ /* 0x0005e2000c10f386 */
[C---:B------:R-:W-:Y:S01]  /*9550*/  IMAD.IADD R5, R196.reuse, 0x1, R197 ;  /* 0x00000001c4057824 */ /* 0x040fe200078e02c5 */
[CC--:B------:R-:W-:Y:S01]  /*9560*/  LEA R6, P0, R7.reuse, R230.reuse, 0x2 ;  /* 0x000000e607067211 */ /* 0x0c0fe200078010ff */
[C---:B---3--:R-:W-:Y:S01]  /*9570*/  IMAD.IADD R9, R196.reuse, 0x1, R7 ;  /* 0x00000001c4097824 */ /* 0x048fe200078e0207 */
[----:B------:R-:W-:Y:S02]  /*9580*/  REDG.E.ADD.F32.FTZ.RN.STRONG.GPU desc[UR6][R12.64], R120 ;  /* 0x000000780c0079a6 */ /* 0x000fe4000c10f386 */
[-C--:B------:R-:W-:Y:S01]  /*9590*/  LEA.HI.X.SX32 R7, R7, R231.reuse, 0x2, P0 ;  /* 0x000000e707077211 */ /* 0x080fe200000f16ff */
[----:B------:R-:W-:Y:S01]  /*95a0*/  IMAD.IADD R4, R196, 0x1, R9 ;  /* 0x00000001c4047824 */ /* 0x000fe200078e0209 */
[CC--:B------:R-:W-:Y:S01]  /*95b0*/  LEA R8, P0, R9.reuse, R230.reuse, 0x2 ;  /* 0x000000e609087211 */ /* 0x0c0fe200078010ff */
[----:B------:R-:W-:Y:S03]  /*95c0*/  LDSM.16.MT88.4 R108, [R247+0x5800] ;  /* 0x00580000f76c783b */ /* 0x000fe60000004200 */
[-C--:B------:R-:W-:Y:S01]  /*95d0*/  LEA.HI.X.SX32 R9, R9, R231.reuse, 0x2, P0 ;  /* 0x000000e709097211 */ /* 0x080fe200000f16ff */
[----:B------:R3:W-:Y:S01]  /*95e0*/  REDG.E.ADD.F32.FTZ.RN.STRONG.GPU desc[UR6][R6.64], R121 ;  /* 0x00000079060079a6 */ /* 0x0007e2000c10f386 */
[CC--:B----4-:R-:W-:Y:S03]  /*95f0*/  LEA R14, P0, R4.reuse, R230.reuse, 0x2 ;  /* 0x000000e6040e7211 */ /* 0x0d0fe600078010ff */
[----:B------:R-:W-:Y:S01]  /*9600*/  REDG.E.ADD.F32.FTZ.RN.STRONG.GPU desc[UR6][R8.64], R122 ;  /* 0x0000007a080079a6 */ /* 0x000fe2000c10f386 */
[-C--:B------:R-:W-:Y:S02]  /*9610*/  LEA.HI.X.SX32 R15, R4, R231.reuse, 0x2, P0 ;  /* 0x000000e7040f7211 */ /* 0x080fe400000f16ff */
[CC--:B-1----:R-:W-:Y:S03]  /*9620*/  LEA R16, P0, R197.reuse, R230.reuse, 0x2 ;  /* 0x000000e6c5107211 */ /* 0x0c2fe600078010ff */
[----:B------:R-:W-:Y:S01]  /*9630*/  REDG.E.ADD.F32.FTZ.RN.STRONG.GPU desc[UR6][R14.64], R123 ;  /* 0x0000007b0e0079a6 */ /* 0x000fe2000c10f386 */
[-C--:B------:R-:W-:Y:S01]  /*9640*/  LEA.HI.X.SX32 R17, R197, R231.reuse, 0x2, P0 ;  /* 0x000000e7c5117211 */ /* 0x080fe200000f16ff */
[C---:B--2---:R-:W-:Y:S01]  /*9650*/  IMAD.IADD R11, R196.reuse, 0x1, R5 ;  /* 0x00000001c40b7824 */ /* 0x044fe200078e0205 */
[CC--:B------:R-:W-:Y:S01]  /*9660*/  LEA R18, P0, R5.reuse, R230.reuse, 0x2 ;  /* 0x000000e605127211 */ /* 0x0c0fe200078010ff */
[----:B------:R-:W-:Y:S03]  /*9670*/  LDSM.16.MT88.4 R12, [R0+0x28000] ;  /* 0x02800000000c783b */ /* 0x000fe60000004200 */
[-C--:B------:R-:W-:Y:S01]  /*9680*/  LEA.HI.X.SX32 R19, R5, R231.reuse, 0x2, P0 ;  /* 0x000000e705137211 */ /* 0x080fe200000f16ff */
[----:B------:R-:W-:Y:S01]  /*9690*/  REDG.E.ADD.F32.FTZ.RN.STRONG.GPU desc[UR6][R230.64+0x380], R128 ;  /* 0x00038080e60079a6 */ /* 0x000fe2000c10f386 */
[CC--:B------:R-:W-:Y:S03]  /*96a0*/  LEA R96, P0, R11.reuse, R230.reuse, 0x2 ;  /* 0x000000e60b607211 */ /* 0x0c0fe600078010ff */
[----:B------:R-:W-:Y:S01]  /*96b0*/  REDG.E.ADD.F32.FTZ.RN.STRONG.GPU desc[UR6][R200.64+0x380], R129 ;  /* 0x00038081c80079a6 */ /* 0x000fe2000c10f386 */
[-C--:B------:R-:W-:Y:S01]  /*96c0*/  LEA.HI.X.SX32 R97, R11, R231.reuse, 0x2, P0 ;  /* 0x000000e70b617211 */ /* 0x080fe200000f16ff */
[C---:B---3--:R-:W-:Y:S02]  /*96d0*/  IMAD.IADD R7, R196.reuse, 0x1, R11 ;  /* 0x00000001c4077824 */ /* 0x048fe400078e020b */
[----:B------:R-:W-:Y:S02]  /*96e0*/  REDG.E.ADD.F32.FTZ.RN.STRONG.GPU desc[UR6][R16.64], R130 ;  /* 0x00000082100079a6 */ /* 0x000fe4000c10f386 */
[C---:B------:R-:W-:Y:S01]  /*96f0*/  IMAD.IADD R5, R196.reuse, 0x1, R7 ;  /* 0x00000001c4057824 */ /* 0x040fe200078e0207 */
[-C--:B------:R-:W-:Y:S01]  /*9700*/  LEA R100, P2, R7, R230.reuse, 0x2 ;  /* 0x000000e607647211 */ /* 0x080fe200078410ff */
[----:B------:R-:W-:Y:S02]  /*9710*/  LDSM.16.MT88.4 R8, [R247] ;  /* 0x00000000f708783b */ /* 0x000fe40000004200 */
        /* <DEDUP_REMOVED lines=103> */
[----:B------:R-:W-:Y:S01]  /*9d90*/  ULDC UR5, c[0x0][0x390] ;  /* 0x0000e40000057ab9 */ /* 0x000fe20000000800 */
[----:B------:R-:W-:Y:S02]  /*9da0*/  ULDC UR8, c[0x0][0x38c] ;  /* 0x0000e30000087ab9 */ /* 0x000fe40000000800 */
        /* <DEDUP_REMOVED lines=196> */
[----:B------:R-:W-:Y:S01]  /*a9f0*/  PLOP3.LUT P0, PT, PT, PT, UP0, 0x80, 0x0 ;  /* 0x000000000000781c */ /* 0x000fe20003f0f008 */
[----:B------:R-:W-:Y:S01]  /*aa00*/  @UP0 UIADD3 UR5, UR23, UR39, URZ ;  /* 0x0000002717050290 */ /* 0x000fe2000fffe03f */
[----:B------:R-:W-:-:S03]  /*aa10*/  @UP0 ULDC.64 UR8, c[0x0][0x450] ;  /* 0x0001140000080ab9 */ /* 0x000fc60000000a00 */
[----:B------:R-:W-:Y:S02]  /*aa20*/  @UP0 UIMAD.WIDE.U32 UR14, UR5, UR8, URZ ;  /* 0x00000008050e02a5 */ /* 0x000fe4000f8e003f */
[----:B------:R-:W-:-:S04]  /*aa30*/  @UP0 UIMAD UR5, UR5, UR9, URZ ;  /* 0x00000009050502a4 */ /* 0x000fc8000f8e023f */
[----:B------:R-:W-:Y:S01]  /*aa40*/  @UP0 UIADD3 UR21, UR15, UR5, URZ ;  /* 0x000000050f150290 */ /* 0x000fe2000fffe03f */
[----:B------:R-:W-:Y:S01]  /*aa50*/  @UP0 UMOV UR20, UR14 ;  /* 0x0000000e00140c82 */ /* 0x000fe20008000000 */
        /* <DEDUP_REMOVED lines=78> */
.L_x_779:
        /* <DEDUP_REMOVED lines=21> */
.L_x_780:
        /* <DEDUP_REMOVED lines=9> */
[----:B------:R-:W-:Y:S01]  /*b120*/  SHF.R.S32.HI R54, RZ, 0x3, R7 ;  /* 0x00000003ff367819 */ /* 0x000fe20000011407 */
[----:B------:R-:W-:Y:S01]  /*b130*/  USHF.R.S32.HI UR22, URZ, 0x1f, UR59 ;  /* 0x0000001f3f167899 */ /* 0x000fe2000801143b */
[----:B------:R-:W-:Y:S01]  /*b140*/  BSSY B0, `(.L_x_781) ;  /* 0x0000032000007945 */ /* 0x000fe20003800000 */
[----:B------:R-:W-:Y:S01]  /*b150*/  ULDC.64 UR18, c[0x0][0x468] ;  /* 0x00011a0000127ab9 */ /* 0x000fe20000000a00 */
[----:B------:R-:W-:Y:S01]  /*b160*/  ISETP.GE.AND P5, PT, R54, UR10, PT ;  /* 0x0000000a36007c0c */ /* 0x000fe2000bfa6270 */
[----:B------:R-:W-:Y:S01]  /*b170*/  IMAD.U32 R4, RZ, RZ, UR13 ;  /* 0x0000000dff047e24 */ /* 0x000fe2000f8e00ff */
[----:B------:R-:W-:Y:S01]  /*b180*/  UIMAD UR13, UR22, UR18, URZ ;  /* 0x00000012160d72a4 */ /* 0x000fe2000f8e023f */
[----:B------:R-:W-:-:S03]  /*b190*/  SHF.R.S32.HI R53, RZ, 0x1f, R54 ;  /* 0x0000001fff357819 */ /* 0x000fc60000011436 */
        /* <DEDUP_REMOVED lines=13> */
[----:B------:R-:W-:-:S04]  /*b270*/  IMAD.WIDE.U32 R8, R5, UR5, R62 ;  /* 0x0000000505087c25 */ /* 0x000fc8000f8e003e */
[----:B------:R-:W-:Y:S01]  /*b280*/  VIADD R5, R54, 0x20 ;  /* 0x0000002036057836 */ /* 0x000fe20000000000 */
[----:B------:R-:W-:Y:S01]  /*b290*/  IADD3 R64, P0, R8, UR20, RZ ;  /* 0x0000001408407c10 */ /* 0x000fe2000ff1e0ff */
[----:B------:R-:W-:-:S03]  /*b2a0*/  VIADD R55, R68, 0xc0 ;  /* 0x000000c044377836 */ /* 0x000fc60000000000 */
[----:B------:R-:W-:Y:S02]  /*b2b0*/  IADD3.X R65, R9, UR21, R4, P0, !PT ;  /* 0x0000001509417c10 */ /* 0x000fe400087fe404 */
[----:B------:R-:W-:Y:S02]  /*b2c0*/  MOV R4, UR18 ;  /* 0x0000001200047c02 */ /* 0x000fe40008000f00 */
[----:B------:R-:W-:-:S03]  /*b2d0*/  ISETP.GE.AND P4, PT, R5, UR10, PT ;  /* 0x0000000a05007c0c */ /* 0x000fc6000bf86270 */
[----:B------:R-:W-:-:S04]  /*b2e0*/  IMAD.WIDE.U32 R64, R4, UR59, R64 ;  /* 0x0000003b04407c25 */ /* 0x000fc8000f8e0040 */
[----:B------:R-:W-:Y:S01]  /*b2f0*/  VIADD R59, R65, UR19 ;  /* 0x00000013413b7c36 */ /* 0x000fe20008000000 */
[----:B-1-34-:R-:W-:Y:S06]  /*b300*/  @P5 BRA `(.L_x_782) ;  /* 0x0000000000545947 */ /* 0x01afec0003800000 */
[----:B------:R-:W-:Y:S01]  /*b310*/  ULDC UR13, c[0x0][0x2d0] ;  /* 0x0000b400000d7ab9 */ /* 0x000fe20000000800 */
[----:B------:R-:W1:Y:S01]  /*b320*/  LDS.128 R16, [R56+0x1a000] ;  /* 0x01a0000038107984 */ /* 0x000e620000000c00 */
[----:B------:R-:W-:Y:S01]  /*b330*/  ISETP.GE.AND P3, PT, R68, UR13, PT ;  /* 0x0000000d44007c0c */ /* 0x000fe2000bf66270 */
[----:B------:R-:W-:Y:S01]  /*b340*/  IMAD.MOV.U32 R58, RZ, RZ, R64 ;  /* 0x000000ffff3a7224 */ /* 0x000fe200078e0040 */
[----:B------:R-:W-:Y:S01]  /*b350*/  ISETP.GE.AND P2, PT, R52, UR13, PT ;  /* 0x0000000d34007c0c */ /* 0x000fe2000bf46270 */
[----:B------:R-:W2:Y:S01]  /*b360*/  LDS.128 R12, [R56+0x1c000] ;  /* 0x01c00000380c7984 */ /* 0x000ea20000000c00 */
[----:B------:R-:W-:Y:S01]  /*b370*/  IMAD R61, R53, UR8, RZ ;  /* 0x00000008353d7c24 */ /* 0x000fe2000f8e02ff */
[----:B------:R-:W-:Y:S01]  /*b380*/  ISETP.GE.AND P1, PT, R57, UR13, PT ;  /* 0x0000000d39007c0c */ /* 0x000fe2000bf26270 */
[C---:B------:R-:W-:Y:S01]  /*b390*/  IMAD.WIDE.U32 R66, R54.reuse, UR8, R58 ;  /* 0x0000000836427c25 */ /* 0x040fe2000f8e003a */
[----:B------:R-:W3:Y:S01]  /*b3a0*/  LDS.128 R8, [R56+0x1e000] ;  /* 0x01e0000038087984 */ /* 0x000ee20000000c00 */
[----:B------:R-:W-:Y:S01]  /*b3b0*/  ISETP.GE.AND P0, PT, R55, UR13, PT ;  /* 0x0000000d37007c0c */ /* 0x000fe2000bf06270 */
[----:B------:R-:W-:Y:S01]  /*b3c0*/  ULDC.64 UR18, c[0x0][0x3f0] ;  /* 0x0000fc0000127ab9 */ /* 0x000fe20000000a00 */
[----:B------:R-:W-:Y:S01]  /*b3d0*/  IMAD R58, R54, UR9, R61 ;  /* 0x00000009363a7c24 */ /* 0x000fe2000f8e023d */
[----:B------:R-:W-:-:S02]  /*b3e0*/  LEA R60, P6, R66, UR18, 0x1 ;  /* 0x00000012423c7c11 */ /* 0x000fc4000f8c08ff */
[----:B------:R-:W4:Y:S01]  /*b3f0*/  @!P3 LDS.128 R4, [R56+0x18000] ;  /* 0x018000003804b984 */ /* 0x000f220000000c00 */
[----:B------:R-:W-:-:S05]  /*b400*/  IMAD.IADD R58, R58, 0x1, R67 ;  /* 0x000000013a3a7824 */ /* 0x000fca00078e0243 */
[----:B------:R-:W-:-:S05]  /*b410*/  LEA.HI.X R61, R66, UR19, R58, 0x1, P6 ;  /* 0x00000013423d7c11 */ /* 0x000fca000b0f0c3a */
[----:B-1----:R1:W-:Y:S04]  /*b420*/  @!P2 STG.E.128 desc[UR6][R60.64+0x80], R16 ;  /* 0x000080103c00a986 */ /* 0x0023e8000c101d06 */
[----:B--2---:R1:W-:Y:S04]  /*b430*/  @!P1 STG.E.128 desc[UR6][R60.64+0x100], R12 ;  /* 0x0001000c3c009986 */ /* 0x0043e8000c101d06 */
[----:B---3--:R1:W-:Y:S04]  /*b440*/  @!P0 STG.E.128 desc[UR6][R60.64+0x180], R8 ;  /* 0x000180083c008986 */ /* 0x0083e8000c101d06 */
[----:B----4-:R1:W-:Y:S02]  /*b450*/  @!P3 STG.E.128 desc[UR6][R60.64], R4 ;  /* 0x000000043c00b986 */ /* 0x0103e4000c101d06 */
.L_x_782:
[----:B------:R-:W-:Y:S05]  /*b460*/  BSYNC B0 ;  /* 0x0000000000007941 */ /* 0x000fea0003800000 */
.L_x_781:
        /* <DEDUP_REMOVED lines=21> */
.L_x_784:
[----:B------:R-:W-:Y:S05]  /*b5c0*/  BSYNC B0 ;  /* 0x0000000000007941 */ /* 0x000fea0003800000 */
.L_x_783:
        /* <DEDUP_REMOVED lines=33> */
[----:B---3--:R3:W-:Y:S04]  /*b7e0*/  @!P3 STG.E.128 desc[UR6][R38.64], R12 ;  /* 0x0000000c2600b986 */ /* 0x0087e8000c101d06 */
[----:B--2---:R3:W-:Y:S04]  /*b7f0*/  @!P2 STG.E.128 desc[UR6][R38.64+0x80], R8 ;  /* 0x000080082600a986 */ /* 0x0047e8000c101d06 */
[----:B----4-:R3:W-:Y:S04]  /*b800*/  @!P1 STG.E.128 desc[UR6][R38.64+0x100], R4 ;  /* 0x0001000426009986 */ /* 0x0107e8000c101d06 */
[----:B-1----:R3:W-:Y:S02]  /*b810*/  @!P0 STG.E.128 desc[UR6][R38.64+0x180], R16 ;  /* 0x0001801026008986 */ /* 0x0027e4000c101d06 */
.L_x_786:
[----:B------:R-:W-:Y:S05]  /*b820*/  BSYNC B0 ;  /* 0x0000000000007941 */ /* 0x000fea0003800000 */
.L_x_785:
        /* <DEDUP_REMOVED lines=20> */
.L_x_757:
[----:B------:R-:W-:Y:S05]  /*b970*/  BSYNC B1 ;  /* 0x0000000000017941 */ /* 0x000fea0003800000 */
.L_x_743:
[----:B---34-:R-:W3:Y:S01]  /*b980*/  LDL.LU R4, [R1+0x8] ;  /* 0x0000080001047983 */ /* 0x018ee20000300800 */
[----:B------:R-:W-:Y:S02]  /*b990*/  ULDC UR8, c[0x0][0x2c8] ;  /* 0x0000b20000087ab9 */ /* 0x000fe40000000800 */
[----:B------:R-:W-:-:S04]  /*b9a0*/  UIADD3 UR8, UR8, 0x3f, URZ ;  /* 0x0000003f08087890 */ /* 0x000fc8000fffe03f */
[----:B------:R-:W-:-:S04]  /*b9b0*/  USHF.R.S32.HI UR5, URZ, 0x1f, UR8 ;  /* 0x0000001f3f057899 */ /* 0x000fc80008011408 */
[----:B------:R-:W-:-:S03]  /*b9c0*/  ULEA.HI UR5, UR5, UR8, URZ, 0x6 ;  /* 0x0000000805057291 */ /* 0x000fc6000f8f303f */
[----:B------:R-:W-:Y:S01]  /*b9d0*/  ULDC UR8, c[0x0][0xc] ;  /* 0x0000030000087ab9 */ /* 0x000fe20000000800 */
[----:B------:R-:W-:Y:S02]  /*b9e0*/  USHF.R.S32.HI UR5, URZ, 0x6, UR5 ;  /* 0x000000063f057899 */ /* 0x000fe40008011405 */
[----:B------:R-:W-:-:S04]  /*b9f0*/  UIADD3 UR12, UR8, UR12, URZ ;  /* 0x0000000c080c7290 */ /* 0x000fc8000fffe03f */
[----:B------:R-:W-:-:S06]  /*ba00*/  UISETP.GE.AND UP0, UPT, UR12, UR5, UPT ;  /* 0x000000050c00728c */ /* 0x000fcc000bf06270 */
[----:B------:R-:W-:Y:S02]  /*ba10*/  PLOP3.LUT P0, PT, PT, PT, UP0, 0x80, 0x0 ;  /* 0x000000000000781c */ /* 0x000fe40003f0f008 */
[----:B---3--:R-:W-:-:S13]  /*ba20*/  R2UR UR9, R4 ;  /* 0x00000000040972ca */ /* 0x008fda00000e0000 */
[----:B------:R-:W-:-:S06]  /*ba30*/  UIADD3 UR9, UR9, 0x1, URZ ;  /* 0x0000000109097890 */ /* 0x000fcc000fffe03f */
[----:B------:R-:W-:-:S05]  /*ba40*/  IMAD.U32 R4, RZ, RZ, UR9 ;  /* 0x00000009ff047e24 */ /* 0x000fca000f8e00ff */
[----:B------:R3:W-:Y:S01]  /*ba50*/  STL [R1+0x8], R4 ;  /* 0x0000080401007387 */ /* 0x0007e20000100800 */
[----:B------:R-:W-:Y:S05]  /*ba60*/  @P0 BRA `(.L_x_787) ;  /* 0x0000000000040947 */ /* 0x000fea0003800000 */
[----:B------:R-:W-:Y:S05]  /*ba70*/  BRA `(.L_x_788) ;  /* 0xffffff4c00d87947 */ /* 0x000fea000383ffff */
.L_x_787:
[----:B------:R-:W-:Y:S05]  /*ba80*/  EXIT ;  /* 0x000000000000794d */ /* 0x000fea0003800000 */
.L_x_789:
        /* <DEDUP_REMOVED lines=15> */
.L_x_1054:


//--------------------- .text._ZN5flash44flash_bwd_dq_dk_dv_loop_seqk_parallel_kernelI23Flash_bwd_kernel_traitsILi256ELi64ELi64ELi8ELi4ELi2ELi2ELb0ELb0EN7cutlass6half_tE19Flash_kernel_traitsILi256ELi64ELi64ELi8ES3_EELb0ELb1ELb0ELb0ELb0ELb0ELb1EEEvNS_16Flash_bwd_paramsE --------------------------
	.section	.text._ZN5flash44flash_bwd_dq_dk_dv_loop_seqk_parallel_kernelI23Flash_bwd_kernel_traitsILi256ELi64ELi64ELi8ELi4ELi2ELi2ELb0ELb0EN7cutlass6half_tE19Flash_kernel_traitsILi256ELi64ELi64ELi8ES3_EELb0ELb1ELb0ELb0ELb0ELb0ELb1EEEvNS_16Flash_bwd_paramsE,"ax",@progbits
	.align	128
        .global         _ZN5flash44flash_bwd_dq_dk_dv_loop_seqk_parallel_kernelI23Flash_bwd_kernel_traitsILi256ELi64ELi64ELi8ELi4ELi2ELi2ELb0ELb0EN7cutlass6half_tE19Flash_kernel_traitsILi256ELi64ELi64ELi8ES3_EELb0ELb1ELb0ELb0ELb0ELb0ELb1EEEvNS_16Flash_bwd_paramsE
        .type           _ZN5flash44flash_bwd_dq_dk_dv_loop_seqk_parallel_kernelI23Flash_bwd_kernel_traitsILi256ELi64ELi64ELi8ELi4ELi2ELi2ELb0ELb0EN7cutlass6half_tE19Flash_kernel_traitsILi256ELi64ELi64ELi8ES3_EELb0ELb1ELb0ELb0ELb0ELb0ELb1EEEvNS_16Flash_bwd_paramsE,@function
        .size           _ZN5flash44flash_bwd_dq_dk_dv_loop_seqk_parallel_kernelI23Flash_bwd_kernel_traitsILi256ELi64ELi64ELi8ELi4ELi2ELi2ELb0ELb0EN7cutlass6half_tE19Flash_kernel_traitsILi256ELi64ELi64ELi8ES3_EELb0ELb1ELb0ELb0ELb0ELb0ELb1EEEvNS_16Flash_bwd_paramsE,(.L_x_1055 - _ZN5flash44flash_bwd_dq_dk_dv_loop_seqk_parallel_kernelI23Flash_bwd_kernel_traitsILi256ELi64ELi64ELi8ELi4ELi2ELi2ELb0ELb0EN7cutlass6half_tE19Flash_kernel_traitsILi256ELi64ELi64ELi8ES3_EELb0ELb1ELb0ELb0ELb0ELb0ELb1EEEvNS_16Flash_bwd_paramsE)
        .other          _ZN5flash44flash_bwd_dq_dk_dv_loop_seqk_parallel_kernelI23Flash_bwd_kernel_traitsILi256ELi64ELi64ELi8ELi4ELi2ELi2ELb0ELb0EN7cutlass6half_tE19Flash_kernel_traitsILi256ELi64ELi64ELi8ES3_EELb0ELb1ELb0ELb0ELb0ELb0ELb1EEEvNS_16Flash_bwd_paramsE,@"STO_CUDA_ENTRY STV_DEFAULT"
_ZN5flash44flash_bwd_dq_dk_dv_loop_seqk_parallel_kernelI23Flash_bwd_kernel_traitsILi256ELi64ELi64ELi8ELi4ELi2ELi2ELb0ELb0EN7cutlass6half_tE19Flash_kernel_traitsILi256ELi64ELi64ELi8ES3_EELb0ELb1ELb0ELb0ELb0ELb0ELb1EEEvNS_16Flash_bwd_paramsE:
.text._ZN5flash44flash_bwd_dq_dk_dv_loop_seqk_parallel_kernelI23Flash_bwd_kernel_traitsILi256ELi64ELi64ELi8ELi4ELi2ELi2ELb0ELb0EN7cutlass6half_tE19Flash_kernel_traitsILi256ELi64ELi64ELi8ES3_EELb0ELb1ELb0ELb0ELb0ELb0ELb1EEEvNS_16Flash_bwd_paramsE:
        /* <DEDUP_REMOVED lines=16> */
[----:B------:R-:W-:Y:S01]  /*0100*/  IMAD.MOV.U32 R247, RZ, RZ, 0x40 ;  /* 0x00000040fff77424 */ /* 0x000fe200078e00ff */
[----:B------:R-:W-:-:S03]  /*0110*/  UMOV UR61, 0xffff8000 ;  /* 0xffff8000003d7882 */ /* 0x000fc60000000000 */
        /* <DEDUP_REMOVED lines=142> */
.L_x_836:
        /* <DEDUP_REMOVED lines=19> */
[----:B-1-3--:R-:W-:Y:S01]  /*0b30*/  IMAD.U32 R14, RZ, RZ, UR8 ;  /* 0x00000008ff0e7e24 */ /* 0x00afe2000f8e00ff */
        /* <DEDUP_REMOVED lines=38> */
[----:B------:R-:W-:-:S04]  /*0da0*/  ISETP.NE.U32.AND P0, PT, RZ, UR12, PT ;  /* 0x0000000cff007c0c */ /* 0x000fc8000bf05070 */
[----:B------:R-:W-:Y:S02]  /*0db0*/  ISETP.NE.AND.EX P0, PT, RZ, UR13, PT, P0 ;  /* 0x0000000dff007c0c */ /* 0x000fe4000bf05300 */
[----:B---3--:R-:W-:Y:S01]  /*0dc0*/  @P1 R2UR UR22, R4 ;  /* 0x00000000041612ca */ /* 0x008fe200000e0000 */
[----:B------:R-:W-:Y:S01]  /*0dd0*/  USHF.L.U32 UR12, UR14, 0x6, URZ ;  /* 0x000000060e0c7899 */ /* 0x000fe2000800063f */
        /* <DEDUP_REMOVED lines=11> */
.L_x_790:
        /* <DEDUP_REMOVED lines=17> */
[----:B------:R-:W-:Y:S02]  /*0fa0*/  UIMAD.WIDE.U32 UR36, UR14, UR10, URZ ;  /* 0x0000000a0e2472a5 */ /* 0x000fe4000f8e003f */
[----:B------:R-:W-:Y:S02]  /*0fb0*/  UIMAD UR12, UR58, UR8, URZ ;  /* 0x000000083a0c72a4 */ /* 0x000fe4000f8e023f */
[----:B------:R-:W-:Y:S02]  /*0fc0*/  UISETP.NE.AND UP0, UPT, UR39, -0x1, UPT ;  /* 0xffffffff2700788c */ /* 0x000fe4000bf05270 */
[----:B------:R-:W-:-:S02]  /*0fd0*/  UIMAD UR53, UR14, UR11, UR37 ;  /* 0x0000000b0e3572a4 */ /* 0x000fc4000f8e0225 */
[----:B------:R-:W-:Y:S02]  /*0fe0*/  UIMAD.WIDE.U32 UR30, UR50, UR8, URZ ;  /* 0x00000008321e72a5 */ /* 0x000fe4000f8e003f */
[----:B------:R-:W-:Y:S01]  /*0ff0*/  UIMAD UR40, UR50, UR9, UR12 ;  /* 0x00000009322872a4 */ /* 0x000fe2000f8e020c */
[----:B------:R-:W-:Y:S02]  /*1000*/  @UP1 ULDC.64 UR10, c[0x0][0x420] ;  /* 0x00010800000a1ab9 */ /* 0x000fe40000000a00 */
[----:B------:R-:W-:Y:S01]  /*1010*/  @!UP1 ULDC.64 UR8, c[0x0][0x418] ;  /* 0x0001060000089ab9 */ /* 0x000fe20000000a00 */
[----:B------:R-:W-:Y:S02]  /*1020*/  @UP1 UIMAD.WIDE.U32 UR46, UR5, UR10, URZ ;  /* 0x0000000a052e12a5 */ /* 0x000fe4000f8e003f */
[----:B------:R-:W-:Y:S02]  /*1030*/  USHF.L.U32 UR13, UR50, 0x7, URZ ;  /* 0x00000007320d7899 */ /* 0x000fe4000800063f */
[----:B------:R-:W-:Y:S01]  /*1040*/  @!UP1 UIMAD UR10, UR58, UR8, URZ ;  /* 0x000000083a0a92a4 */ /* 0x000fe2000f8e023f */
[----:B-1----:R-:W-:Y:S01]  /*1050*/  IABS R5, R2 ;  /* 0x0000000200057213 */ /* 0x002fe20000000000 */
[----:B------:R-:W-:Y:S01]  /*1060*/  UIADD3 UR14, UR38, 0x3f, URZ ;  /* 0x0000003f260e7890 */ /* 0x000fe2000fffe03f */
[----:B------:R-:W-:Y:S01]  /*1070*/  ISETP.NE.AND P3, PT, R2, RZ, PT ;  /* 0x000000ff0200720c */ /* 0x000fe20003f65270 */
[----:B------:R-:W-:Y:S01]  /*1080*/  ULDC UR59, c[0x0][0x2d4] ;  /* 0x0000b500003b7ab9 */ /* 0x000fe20000000800 */
[----:B------:R-:W1:Y:S01]  /*1090*/  I2F.RP R14, R5 ;  /* 0x00000005000e7306 */ /* 0x000e620000209400 */
[----:B------:R-:W-:Y:S01]  /*10a0*/  USHF.L.U64.HI UR17, UR50, 0x7, UR58 ;  /* 0x0000000732117899 */ /* 0x000fe2000801023a */
[----:B------:R-:W-:Y:S01]  /*10b0*/  ULDC.64 UR26, c[0x0][0x240] ;  /* 0x00009000001a7ab9 */ /* 0x000fe20000000a00 */
[----:B------:R-:W-:Y:S01]  /*10c0*/  USHF.R.S32.HI UR48, URZ, 0x1f, UR59 ;  /* 0x0000001f3f307899 */ /* 0x000fe2000801143b */
[----:B------:R-:W-:Y:S01]  /*10d0*/  ULDC UR24, c[0x0][0x2dc] ;  /* 0x0000b70000187ab9 */ /* 0x000fe20000000800 */
[----:B------:R-:W-:Y:S01]  /*10e0*/  ULDC UR51, c[0x0][0x270] ;  /* 0x00009c0000337ab9 */ /* 0x000fe20000000800 */
[----:B------:R-:W-:Y:S01]  /*10f0*/  USEL UR43, UR13, URZ, UP2 ;  /* 0x0000003f0d2b7287 */ /* 0x000fe20009000000 */
[----:B------:R-:W-:Y:S01]  /*1100*/  ULDC.U8 UR21, c[0x0][0x480] ;  /* 0x0001200000157ab9 */ /* 0x000fe20000000000 */
[----:B------:R-:W-:Y:S01]  /*1110*/  ULDC.U8 UR20, c[0x0][0x3d8] ;  /* 0x0000f60000147ab9 */ /* 0x000fe20000000000 */
[----:B------:R-:W-:-:S02]  /*1120*/  @UP1 UIMAD UR41, UR5, UR11, UR47 ;  /* 0x0000000b052912a4 */ /* 0x000fc4000f8e022f */
[----:B------:R-:W-:Y:S01]  /*1130*/  @!UP1 UIMAD.WIDE.U32 UR44, UR50, UR8, URZ ;  /* 0x00000008322c92a5 */ /* 0x000fe2000f8e003f */
[----:B-1----:R-:W1:Y:S01]  /*1140*/  MUFU.RCP R14, R14 ;  /* 0x0000000e000e7308 */ /* 0x002e620000001000 */
[----:B------:R-:W-:Y:S02]  /*1150*/  @!UP1 UIMAD UR35, UR50, UR9, UR10 ;  /* 0x00000009322392a4 */ /* 0x000fe4000f8e020a */
[----:B------:R-:W-:Y:S02]  /*1160*/  USHF.R.S32.HI UR19, URZ, 0x1f, UR14 ;  /* 0x0000001f3f137899 */ /* 0x000fe4000801140e */
[----:B------:R-:W-:Y:S02]  /*1170*/  UIMAD.WIDE.U32 UR12, UR5, UR26, URZ ;  /* 0x0000001a050c72a5 */ /* 0x000fe4000f8e003f */
[----:B------:R-:W-:Y:S02]  /*1180*/  UIMAD UR23, UR5, UR27, URZ ;  /* 0x0000001b051772a4 */ /* 0x000fe4000f8e023f */
[----:B------:R-:W-:-:S02]  /*1190*/  @UP0 UIADD3 UR15, UR22, UR39, URZ ;  /* 0x00000027160f0290 */ /* 0x000fc4000fffe03f */
[----:B------:R-:W-:Y:S02]  /*11a0*/  UIMAD.WIDE UR8, UR24, UR51, URZ ;  /* 0x00000033180872a5 */ /* 0x000fe4000f8e023f */
[----:B------:R-:W-:Y:S02]  /*11b0*/  UIMAD.WIDE.U32 UR10, UR50, UR59, URZ ;  /* 0x0000003b320a72a5 */ /* 0x000fe4000f8e003f */
[----:B------:R-:W-:Y:S01]  /*11c0*/  USEL UR37, UR17, URZ, UP2 ;  /* 0x0000003f11257287 */ /* 0x000fe20009000000 */
[----:B-1----:R-:W-:Y:S01]  /*11d0*/  VIADD R14, R14, 0xffffffe ;  /* 0x0ffffffe0e0e7836 */ /* 0x002fe20000000000 */
[----:B------:R-:W-:Y:S02]  /*11e0*/  UISETP.NE.AND UP4, UPT, UR21, URZ, UPT ;  /* 0x0000003f1500728c */ /* 0x000fe4000bf85270 */
[----:B------:R-:W-:Y:S01]  /*11f0*/  UISETP.NE.AND UP3, UPT, UR20, URZ, UPT ;  /* 0x0000003f1400728c */ /* 0x000fe2000bf65270 */
[----:B------:R-:W1:Y:S01]  /*1200*/  F2I.FTZ.U32.TRUNC.NTZ R15, R14 ;  /* 0x0000000e000f7305 */ /* 0x000e62000021f000 */
[----:B------:R-:W-:Y:S01]  /*1210*/  UIMAD UR17, UR48, UR50, URZ ;  /* 0x00000032301172a4 */ /* 0x000fe2000f8e023f */
[----:B------:R-:W-:Y:S01]  /*1220*/  @UP0 ULDC.64 UR20, c[0x0][0x248] ;  /* 0x0000920000140ab9 */ /* 0x000fe20000000a00 */
[----:B------:R-:W-:-:S02]  /*1230*/  UIADD3 UR40, UR31, UR40, URZ ;  /* 0x000000281f287290 */ /* 0x000fc4000fffe03f */
[----:B------:R-:W-:Y:S02]  /*1240*/  ULEA.HI UR32, UR19, UR14, URZ, 0x6 ;  /* 0x0000000e13207291 */ /* 0x000fe4000f8f303f */
[----:B------:R-:W-:Y:S02]  /*1250*/  @UP0 UIMAD.WIDE.U32 UR28, UR15, UR20, URZ ;  /* 0x000000140f1c02a5 */ /* 0x000fe4000f8e003f */
[----:B------:R-:W-:Y:S02]  /*1260*/  @UP0 UIMAD UR49, UR15, UR21, URZ ;  /* 0x000000150f3102a4 */ /* 0x000fe4000f8e023f */
[----:B------:R-:W-:Y:S02]  /*1270*/  @UP1 UIADD3 UR40, UR13, UR23, URZ ;  /* 0x000000170d281290 */ /* 0x000fe4000fffe03f */
[----:B------:R-:W-:Y:S01]  /*1280*/  UIMAD.WIDE.U32 UR14, UR8, UR10, URZ ;  /* 0x0000000a080e72a5 */ /* 0x000fe2000f8e003f */
[--C-:B-1----:R-:W-:Y:S01]  /*1290*/  IMAD.MOV R3, RZ, RZ, -R15.reuse ;  /* 0x000000ffff037224 */ /* 0x102fe200078e0a0f */
[----:B------:R-:W-:Y:S01]  /*12a0*/  UIMAD UR23, UR9, UR10, URZ ;  /* 0x0000000a091772a4 */ /* 0x000fe2000f8e023f */
[----:B------:R-:W-:Y:S01]  /*12b0*/  IMAD.MOV.U32 R14, RZ, RZ, RZ ;  /* 0x000000ffff0e7224 */ /* 0x000fe200078e00ff */
[----:B------:R-:W-:Y:S01]  /*12c0*/  UIMAD UR10, UR58, UR59, UR17 ;  /* 0x0000003b3a0a72a4 */ /* 0x000fe2000f8e0211 */
[----:B------:R-:W-:Y:S01]  /*12d0*/  IMAD R4, R3, R5, RZ ;  /* 0x0000000503047224 */ /* 0x000fe200078e02ff */
[----:B------:R-:W-:Y:S01]  /*12e0*/  IABS R3, UR57 ;  /* 0x0000003900037c13 */ /* 0x000fe20008000000 */
[----:B------:R-:W-:Y:S01]  /*12f0*/  ULDC UR54, c[0x0][0x2c4] ;  /* 0x0000b10000367ab9 */ /* 0x000fe20000000800 */
[----:B------:R-:W-:Y:S01]  /*1300*/  UIADD3 UR10, UR11, UR10, URZ ;  /* 0x0000000a0b0a7290 */ /* 0x000fe2000fffe03f */
[----:B------:R-:W-:Y:S01]  /*1310*/  IMAD.HI.U32 R4, R15, R4, R14 ;  /* 0x000000040f047227 */ /* 0x000fe200078e000e */
[----:B------:R-:W-:-:S02]  /*1320*/  @UP3 UIMAD UR19, UR50, UR54, URZ ;  /* 0x00000036321332a4 */ /* 0x000fc4000f8e023f */
[----:B------:R-:W-:Y:S02]  /*1330*/  UIMAD UR23, UR8, UR10, UR23 ;  /* 0x0000000a081772a4 */ /* 0x000fe4000f8e0217 */
[----:B------:R-:W-:Y:S01]  /*1340*/  ULOP3.LUT UR10, UR32, 0xffffffc0, URZ, 0xc0, !UPT ;  /* 0xffffffc0200a7892 */ /* 0x000fe2000f8ec03f */
[----:B------:R-:W-:Y:S01]  /*1350*/  IMAD.HI.U32 R10, R4, R3, RZ ;  /* 0x00000003040a7227 */ /* 0x000fe200078e00ff */
[----:B------:R-:W-:Y:S02]  /*1360*/  @UP3 USEL UR19, UR19, UR5, !UP1 ;  /* 0x0000000513133287 */ /* 0x000fe4000c800000 */
[----:B------:R-:W-:Y:S01]  /*1370*/  @!UP3 UIMAD UR17, UR50, UR51, UR57 ;  /* 0x000000333211b2a4 */ /* 0x000fe2000f8e0239 */
[----:B------:R-:W-:Y:S01]  /*1380*/  IMAD.MOV R4, RZ, RZ, -R10 ;  /* 0x000000ffff047224 */ /* 0x000fe200078e0a0a */
[----:B------:R-:W-:Y:S01]  /*1390*/  @UP3 ULDC UR11, c[0x0][0x2e4] ;  /* 0x0000b900000b3ab9 */ /* 0x000fe20000000800 */
[----:B------:R-:W-:Y:S02]  /*13a0*/  UIADD3 UR10, UR10, -0x40, URZ ;  /* 0xffffffc00a0a7890 */ /* 0x000fe4000fffe03f */
[----:B------:R-:W-:Y:S01]  /*13b0*/  IMAD R4, R5, R4, R3 ;  /* 0x0000000405047224 */ /* 0x000fe200078e0203 */
[----:B------:R-:W-:Y:S01]  /*13c0*/  USEL UR42, UR30, UR12, !UP1 ;  /* 0x0000000c1e2a7287 */ /* 0x000fe2000c800000 */
[----:B------:R-:W-:Y:S01]  /*13d0*/  LOP3.LUT R3, R2, UR57, RZ, 0x3c, !PT ;  /* 0x0000003902037c12 */ /* 0x000fe2000f8e3cff */
[----:B------:R-:W-:-:S02]  /*13e0*/  @UP3 UIMAD UR51, UR57, UR11, UR19 ;  /* 0x0000000b393332a4 */ /* 0x000fc4000f8e0213 */
[----:B------:R-:W-:Y:S01]  /*13f0*/  ISETP.GT.U32.AND P1, PT, R5, R4, PT ;  /* 0x000000040500720c */ /* 0x000fe20003f24070 */
[----:B------:R-:W-:Y:S01]  /*1400*/  UIMAD.WIDE.U32 UR12, UR8, UR5, URZ ;  /* 0x00000005080c72a5 */ /* 0x000fe2000f8e003f */
[----:B------:R-:W-:Y:S01]  /*1410*/  ISETP.GE.AND P2, PT, R3, RZ, PT ;  /* 0x000000ff0300720c */ /* 0x000fe20003f46270 */
[----:B------:R-:W-:Y:S02]  /*1420*/  @!UP3 UIMAD UR51, UR17, UR54, URZ ;  /* 0x000000361133b2a4 */ /* 0x000fe4000f8e023f */
[----:B------:R-:W-:Y:S02]  /*1430*/  USHF.R.S32.HI UR17, URZ, 0x1f, UR10 ;  /* 0x0000001f3f117899 */ /* 0x000fe4000801140a */
[----:B------:R-:W-:Y:S02]  /*1440*/  UIADD3 UR11, UP2, UR10, UR43, URZ ;  /* 0x0000002b0a0b7290 */ /* 0x000fe4000ff5e03f */
[----:B------:R-:W-:Y:S02]  /*1450*/  USEL UR56, UR14, UR12, !UP1 ;  /* 0x0000000c0e387287 */ /* 0x000fe4000c800000 */
[----:B------:R-:W-:-:S02]  /*1460*/  UIADD3.X UR14, UR17, UR37, URZ, UP2, !UPT ;  /* 0x00000025110e7290 */ /* 0x000fc400097fe43f */
[-C--:B------:R-:W-:Y:S01]  /*1470*/  @!P1 IADD3 R4, R4, -R5.reuse, RZ ;  /* 0x8000000504049210 */ /* 0x080fe20007ffe0ff */
[----:B------:R-:W-:Y:S01]  /*1480*/  @!P1 VIADD R10, R10, 0x1 ;  /* 0x000000010a0a9836 */ /* 0x000fe20000000000 */
[----:B------:R-:W-:Y:S01]  /*1490*/  UIMAD UR12, UR9, UR11, URZ ;  /* 0x0000000b090c72a4 */ /* 0x000fe2000f8e023f */
[----:B------:R-:W-:Y:S01]  /*14a0*/  PLOP3.LUT P1, PT, PT, PT, UP0, 0x80, 0x0 ;  /* 0x000000000000781c */ /* 0x000fe20003f2f008 */
[----:B------:R-:W-:Y:S01]  /*14b0*/  @UP0 UIADD3 UR34, UR22, UR39, URZ ;  /* 0x0000002716220290 */ /* 0x000fe2000fffe03f */
[----:B------:R-:W-:Y:S01]  /*14c0*/  ISETP.GE.U32.AND P0, PT, R4, R5, PT ;  /* 0x000000050400720c */ /* 0x000fe20003f06070 */
[----:B------:R-:W-:Y:S02]  /*14d0*/  UIMAD UR52, UR57, UR24, URZ ;  /* 0x00000018393472a4 */ /* 0x000fe4000f8e023f */
[----:B------:R-:W-:Y:S01]  /*14e0*/  UIADD3 UR43, UR15, UR23, URZ ;  /* 0x000000170f2b7290 */ /* 0x000fe2000fffe03f */
[----:B------:R-:W-:Y:S01]  /*14f0*/  @UP0 ULDC.64 UR24, c[0x0][0x250] ;  /* 0x0000940000180ab9 */ /* 0x000fe20000000a00 */
[----:B------:R-:W-:-:S02]  /*1500*/  UIMAD.WIDE.U32 UR30, UR8, UR11, URZ ;  /* 0x0000000b081e72a5 */ /* 0x000fc4000f8e003f */
[----:B------:R-:W-:Y:S02]  /*1510*/  UIMAD UR15, UR9, UR5, URZ ;  /* 0x00000005090f72a4 */ /* 0x000fe4000f8e023f */
[----:B------:R-:W-:Y:S02]  /*1520*/  UIMAD UR11, UR8, UR14, UR12 ;  /* 0x0000000e080b72a4 */ /* 0x000fe4000f8e020c */
[----:B------:R-:W-:Y:S02]  /*1530*/  @UP0 UIMAD.WIDE.U32 UR8, UR34, UR24, URZ ;  /* 0x00000018220802a5 */ /* 0x000fe4000f8e003f */
[----:B------:R-:W-:Y:S01]  /*1540*/  @P0 VIADD R10, R10, 0x1 ;  /* 0x000000010a0a0836 */ /* 0x000fe20000000000 */
[----:B------:R-:W-:Y:S01]  /*1550*/  @UP0 UIMAD UR12, UR34, UR25, URZ ;  /* 0x00000019220c02a4 */ /* 0x000fe2000f8e023f */
[----:B------:R-:W-:Y:S01]  /*1560*/  PLOP3.LUT P0, PT, PT, PT, UP3, 0x80, 0x0 ;  /* 0x000000000000781c */ /* 0x000fe20003f0f038 */
[----:B------:R-:W-:Y:S02]  /*1570*/  @!UP1 UIADD3 UR41, UR45, UR35, URZ ;  /* 0x000000232d299290 */ /* 0x000fe4000fffe03f */
[----:B------:R-:W-:Y:S01]  /*1580*/  USEL UR54, UR36, URZ, UP4 ;  /* 0x0000003f24367287 */ /* 0x000fe2000a000000 */
[----:B------:R-:W-:Y:S01]  /*1590*/  @!P2 IADD3 R10, -R10, RZ, RZ ;  /* 0x000000ff0a0aa210 */ /* 0x000fe20007ffe1ff */
[----:B------:R-:W-:Y:S01]  /*15a0*/  USHF.R.S32.HI UR48, URZ, 0x6, UR32 ;  /* 0x000000063f307899 */ /* 0x000fe20008011420 */
[----:B------:R-:W-:Y:S01]  /*15b0*/  @!P3 LOP3.LUT R10, RZ, R2, RZ, 0x33, !PT ;  /* 0x00000002ff0ab212 */ /* 0x000fe200078e33ff */
[----:B------:R-:W-:-:S02]  /*15c0*/  USHF.R.S32.HI UR55, URZ, 0x1f, UR52 ;  /* 0x0000001f3f377899 */ /* 0x000fc40008011434 */
[----:B------:R-:W-:Y:S02]  /*15d0*/  @UP0 UIADD3 UR35, UR9, UR12, URZ ;  /* 0x0000000c09230290 */ /* 0x000fe4000fffe03f */
[----:B------:R-:W-:Y:S02]  /*15e0*/  USEL UR53, UR53, URZ, UP4 ;  /* 0x0000003f35357287 */ /* 0x000fe4000a000000 */
        /* <DEDUP_REMOVED lines=18> */
.L_x_792:
        /* <DEDUP_REMOVED lines=13> */
.L_x_793:
        /* <DEDUP_REMOVED lines=11> */
.L_x_794:
[----:B------:R-:W-:Y:S02]  /*1890*/  ULDC UR5, c[0x0][0x270] ;  /* 0x00009c0000057ab9 */ /* 0x000fe40000000800 */
[----:B------:R-:W-:-:S04]  /*18a0*/  UIMAD UR5, UR50, UR5, UR57 ;  /* 0x00000005320572a4 */ /* 0x000fc8000f8e0239 */
[----:B------:R-:W-:-:S12]  /*18b0*/  UIMAD UR5, UR5, UR59, URZ ;  /* 0x0000003b050572a4 */ /* 0x000fd8000f8e023f */
.L_x_795:
        /* <DEDUP_REMOVED lines=45> */
[----:B------:R3:W-:Y:S01]  /*1b90*/  STL [R1+0x14], R33 ;  /* 0x0000142101007387 */ /* 0x0007e20000100800 */
[----:B------:R-:W-:-:S02]  /*1ba0*/  IMAD.WIDE.U32 R16, R2, UR10, R16 ;  /* 0x0000000a02107c25 */ /* 0x000fc4000f8e0010 */
[----:B------:R-:W-:Y:S01]  /*1bb0*/  IADD3.X R19, R7, UR17, RZ, P0, !PT ;  /* 0x0000001107137c10 */ /* 0x000fe200087fe4ff */
[----:B------:R-:W-:Y:S01]  /*1bc0*/  UIADD3.X UR8, UR53, UR8, UR43, UP2, UP1 ;  /* 0x0000000835087290 */ /* 0x000fe200097e242b */
[----:B------:R-:W-:Y:S01]  /*1bd0*/  IADD3 R14, P0, R5, UR11, RZ ;  /* 0x0000000b050e7c10 */ /* 0x000fe2000ff1e0ff */
[----:B------:R-:W-:Y:S01]  /*1be0*/  IMAD.IADD R25, R17, 0x1, R24 ;  /* 0x0000000111197824 */ /* 0x000fe200078e0218 */
[----:B------:R-:W-:Y:S01]  /*1bf0*/  MOV R24, R16 ;  /* 0x0000001000187202 */ /* 0x000fe20000000f00 */
[----:B------:R-:W-:Y:S01]  /*1c00*/  IMAD R16, R19, UR26, RZ ;  /* 0x0000001a13107c24 */ /* 0x000fe2000f8e02ff */
[----:B------:R-:W-:Y:S01]  /*1c10*/  USHF.R.S32.HI UR17, URZ, 0x1f, UR12 ;  /* 0x0000001f3f117899 */ /* 0x000fe2000801140c */
        /* <DEDUP_REMOVED lines=9> */
[----:B------:R-:W-:-:S02]  /*1cb0*/  ULEA.HI UR17, UR17, UR12, URZ, 0x6 ;  /* 0x0000000c11117291 */ /* 0x000fc4000f8f303f */
[----:B------:R-:W-:Y:S01]  /*1cc0*/  IADD3.X R21, R21, UR40, R16, P2, !PT ;  /* 0x0000002815157c10 */ /* 0x000fe200097fe410 */
[----:B------:R-:W-:Y:S01]  /*1cd0*/  VIADD R25, R25, UR19 ;  /* 0x0000001319197c36 */ /* 0x000fe20008000000 */
[----:B------:R-:W-:Y:S01]  /*1ce0*/  USHF.R.S32.HI UR17, URZ, 0x6, UR17 ;  /* 0x000000063f117899 */ /* 0x000fe20008011411 */
[-C--:B------:R-:W-:Y:S01]  /*1cf0*/  IMAD R5, R7, R2.reuse, RZ ;  /* 0x0000000207057224 */ /* 0x080fe200078e02ff */
[----:B------:R-:W-:Y:S01]  /*1d00*/  ULDC.64 UR30, c[0x0][0x3e0] ;  /* 0x0000f800001e7ab9 */ /* 0x000fe20000000a00 */
[----:B------:R-:W-:Y:S01]  /*1d10*/  IMAD.WIDE.U32 R20, R13, UR57, R20 ;  /* 0x000000390d147c25 */ /* 0x000fe2000f8e0014 */
[----:B------:R-:W-:Y:S01]  /*1d20*/  UISETP.LT.AND UP1, UPT, URZ, UR17, UPT ;  /* 0x000000113f00728c */ /* 0x000fe2000bf21270 */
[----:B------:R3:W-:Y:S01]  /*1d30*/  STL.64 [R1+0x70], R22 ;  /* 0x0000701601007387 */ /* 0x0007e20000100a00 */
[----:B------:R-:W-:Y:S01]  /*1d40*/  UIMAD.WIDE UR36, UR36, 0x4, UR44 ;  /* 0x00000004242478a5 */ /* 0x000fe2000f8e022c */
        /* <DEDUP_REMOVED lines=17> */
[----:B------:R-:W-:Y:S01]  /*1e60*/  UMOV UR12, UR36 ;  /* 0x00000024000c7c82 */ /* 0x000fe20008000000 */
[----:B------:R-:W-:-:S02]  /*1e70*/  UMOV UR11, UR37 ;  /* 0x00000025000b7c82 */ /* 0x000fc40008000000 */
        /* <DEDUP_REMOVED lines=23> */
.L_x_797:
        /* <DEDUP_REMOVED lines=20> */
.L_x_798:
        /* <DEDUP_REMOVED lines=37> */
.L_x_800:
[----:B------:R-:W-:Y:S05]  /*2380*/  BSYNC B0 ;  /* 0x0000000000007941 */ /* 0x000fea0003800000 */
.L_x_799:
        /* <DEDUP_REMOVED lines=21> */
.L_x_802:
[----:B------:R-:W-:Y:S05]  /*24e0*/  BSYNC B0 ;  /* 0x0000000000007941 */ /* 0x000fea0003800000 */
.L_x_801:
        /* <DEDUP_REMOVED lines=33> */
.L_x_804:
[----:B------:R-:W-:Y:S05]  /*2700*/  BSYNC B0 ;  /* 0x0000000000007941 */ /* 0x000fea0003800000 */
.L_x_803:
        /* <DEDUP_REMOVED lines=22> */
.L_x_796:
        /* <DEDUP_REMOVED lines=59> */
.L_x_807:
[----:B------:R-:W-:Y:S05]  /*2c20*/  BSYNC B0 ;  /* 0x0000000000007941 */ /* 0x000fea0003800000 */
.L_x_806:
        /* <DEDUP_REMOVED lines=28> */
[----:B--2---:R-:W-:-:S03]  /*2df0*/  @!P3 LEA R26, P2, R24, UR30, 0x1 ;  /* 0x0000001e181abc11 */ /* 0x004fc6000f8408ff */
        /* <DEDUP_REMOVED lines=12> */
[----:B---3--:R-:W-:-:S04]  /*2ec0*/  LEA R2, P1, R24, UR30, 0x1 ;  /* 0x0000001e18027c11 */ /* 0x008fc8000f8208ff */
[----:B------:R-:W-:-:S05]  /*2ed0*/  LEA.HI.X R3, R24, UR31, R17, 0x1, P1 ;  /* 0x0000001f18037c11 */ /* 0x000fca00088f0c11 */
[----:B------:R-:W-:Y:S01]  /*2ee0*/  @!PT LDS RZ, [RZ] ;  /* 0x00000000fffff984 */ /* 0x000fe20000000800 */
[----:B------:R-:W-:Y:S01]  /*2ef0*/  @!PT LDS RZ, [RZ] ;  /* 0x00000000fffff984 */ /* 0x000fe20000000800 */
[----:B------:R-:W-:Y:S01]  /*2f00*/  @!PT LDS RZ, [RZ] ;  /* 0x00000000fffff984 */ /* 0x000fe20000000800 */
[----:B------:R2:W-:Y:S04]  /*2f10*/  LDGSTS.E.BYPASS.LTC128B.128 [R29+0x17000], desc[UR6][R2.64+0x180] ;  /* 0x17000180021d7fae */ /* 0x0005e8000b901d46 */
.L_x_809:
[----:B------:R-:W-:Y:S05]  /*2f20*/  BSYNC B0 ;  /* 0x0000000000007941 */ /* 0x000fea0003800000 */
.L_x_808:
        /* <DEDUP_REMOVED lines=21> */
.L_x_811:
        /* <DEDUP_REMOVED lines=50> */
.L_x_812:
[----:B------:R-:W-:Y:S05]  /*33a0*/  BSYNC B0 ;  /* 0x0000000000007941 */ /* 0x000fea0003800000 */
.L_x_810:
        /* <DEDUP_REMOVED lines=21> */
.L_x_814:
        /* <DEDUP_REMOVED lines=51> */
.L_x_815:
[----:B------:R-:W-:Y:S05]  /*3830*/  BSYNC B0 ;  /* 0x0000000000007941 */ /* 0x000fea0003800000 */
.L_x_813:
        /* <DEDUP_REMOVED lines=72> */
.L_x_817:
[----:B------:R-:W-:Y:S05]  /*3cc0*/  BSYNC B0 ;  /* 0x0000000000007941 */ /* 0x000fea0003800000 */
.L_x_816:
        /* <DEDUP_REMOVED lines=58> */
.L_x_819:
[----:B------:R-:W-:Y:S05]  /*4070*/  BSYNC B0 ;  /* 0x0000000000007941 */ /* 0x000fea0003800000 */
.L_x_818:
        /* <DEDUP_REMOVED lines=73> */
.L_x_821:
[----:B------:R-:W-:Y:S05]  /*4510*/  BSYNC B0 ;  /* 0x0000000000007941 */ /* 0x000fea0003800000 */
.L_x_820:
        /* <DEDUP_REMOVED lines=56> */
.L_x_823:
[----:B------:R-:W-:Y:S05]  /*48a0*/  BSYNC B0 ;  /* 0x0000000000007941 */ /* 0x000fea0003800000 */
.L_x_822:
        /* <DEDUP_REMOVED lines=77> */
[----:B------:R-:W-:Y:S01]  /*4d80*/  ULDC UR21, c[0x0][0x2dc] ;  /* 0x0000b70000157ab9 */ /* 0x000fe20000000800 */
        /* <DEDUP_REMOVED lines=30> */
.L_x_826:
[----:B------:R-:W0:Y:S01]  /*4f70*/  LDGDEPBAR ;  /* 0x00000000000079af */ /* 0x000e220000000000 */
[C---:B------:R-:W-:Y:S01]  /*4f80*/  IADD3 R118, R244.reuse, R242, RZ ;  /* 0x000000f2f4767210 */ /* 0x040fe20007ffe0ff */
[----:B------:R-:W-:Y:S01]  /*4f90*/  USHF.L.U32 UR9, UR5, 0x6, URZ ;  /* 0x0000000605097899 */ /* 0x000fe2000800063f */
[-C--:B------:R-:W-:Y:S01]  /*4fa0*/  IADD3 R117, R244, R241.reuse, RZ ;  /* 0x000000f1f4757210 */ /* 0x080fe20007ffe0ff */
[----:B------:R-:W2:Y:S01]  /*4fb0*/  LDL R199, [R1+0x44] ;  /* 0x0000440001c77983 */ /* 0x000ea20000100800 */
[----:B------:R-:W-:Y:S01]  /*4fc0*/  IADD3 R116, R118, R241, RZ ;  /* 0x000000f176747210 */ /* 0x000fe20007ffe0ff */
[----:B------:R-:W-:Y:S01]  /*4fd0*/  UISETP.GE.AND UP0, UPT, UR9, UR20, UPT ;  /* 0x000000140900728c */ /* 0x000fe2000bf06270 */
[----:B------:R-:W-:Y:S01]  /*4fe0*/  MOV R216, UR18 ;  /* 0x0000001200d87c02 */ /* 0x000fe20008000f00 */
[----:B------:R-:W3:Y:S01]  /*4ff0*/  LDL R197, [R1] ;  /* 0x0000000001c57983 */ /* 0x000ee20000100800 */
[----:B------:R-:W-:Y:S01]  /*5000*/  MOV R204, 0x8 ;  /* 0x0000000800cc7802 */ /* 0x000fe20000000f00 */
[----:B------:R-:W-:Y:S02]  /*5010*/  USHF.L.U32 UR10, UR18, 0x6, URZ ;  /* 0x00000006120a7899 */ /* 0x000fe4000800063f */
[----:B------:R-:W4:Y:S01]  /*5020*/  LDL R198, [R1+0x60] ;  /* 0x0000600001c67983 */ /* 0x000f220000100800 */
[----:B------:R-:W-:Y:S02]  /*5030*/  UISETP.GT.AND UP3, UPT, UR5, UR17, UPT ;  /* 0x000000110500728c */ /* 0x000fe4000bf64270 */
[----:B------:R-:W-:Y:S01]  /*5040*/  UIADD3 UR10, UR10, 0x40, URZ ;  /* 0x000000400a0a7890 */ /* 0x000fe2000fffe03f */
[----:B------:R-:W3:Y:S03]  /*5050*/  LDL R203, [R1+0x64] ;  /* 0x0000640001cb7983 */ /* 0x000ee60000100800 */
[----:B------:R-:W-:Y:S01]  /*5060*/  UISETP.LT.AND UP0, UPT, UR10, UR16, UP0 ;  /* 0x000000100a00728c */ /* 0x000fe20008701270 */
[----:B------:R-:W5:Y:S05]  /*5070*/  LDL.64 R224, [R1+0x10] ;  /* 0x0000100001e07983 */ /* 0x000f6a0000100a00 */
        /* <DEDUP_REMOVED lines=65> */
[----:B------:R-:W3:Y:S04]  /*5490*/  LDSM.16.M88.4 R88, [R249+0x4800] ;  /* 0x00480000f958783b */ /* 0x000ee80000000200 */
[----:B------:R-:W3:Y:S01]  /*54a0*/  LDSM.16.M88.4 R100, [R117+0x4000] ;  /* 0x004000007564783b */ /* 0x000ee20000000200 */
[C---:B------:R-:W-:Y:S06]  /*54b0*/  HMMA.16816.F32 R4, R108.reuse, R112, R4 ;  /* 0x000000706c04723c */ /* 0x040fec0000001804 */
[C---:B------:R-:W-:Y:S01]  /*54c0*/  HMMA.16816.F32 R8, R108.reuse, R114, R8 ;  /* 0x000000726c08723c */ /* 0x040fe20000001808 */
[----:B------:R-:W-:Y:S05]  /*54d0*/  LDSM.16.M88.4 R112, [R247+0x4000] ;  /* 0x00400000f770783b */ /* 0x000fea0000000200 */
[C---:B-1----:R-:W-:Y:S05]  /*54e0*/  HMMA.16816.F32 R12, R108.reuse, R84, R12 ;  /* 0x000000546c0c723c */ /* 0x042fea000000180c */
[----:B--2---:R-:W-:Y:S01]  /*54f0*/  @!P0 IADD3 R207, R199, UR9, RZ ;  /* 0x00000009c7cf8c10 */ /* 0x004fe2000fffe0ff */
[----:B------:R-:W-:Y:S01]  /*5500*/  HMMA.16816.F32 R16, R108, R86, R16 ;  /* 0x000000566c10723c */ /* 0x000fe20000001810 */
[----:B------:R-:W1:Y:S02]  /*5510*/  LDSM.16.M88.4 R84, [R248+0x4800] ;  /* 0x00480000f854783b */ /* 0x000e640000000200 */
[----:B----4-:R-:W-:Y:S02]  /*5520*/  FSETP.NEU.FTZ.AND P1, PT, R198, -INF , PT ;  /* 0xff800000c600780b */ /* 0x010fe40003f3d000 */
[----:B------:R-:W2:Y:S01]  /*5530*/  LDSM.16.M88.4 R108, [R116+0x4000] ;  /* 0x00400000746c783b */ /* 0x000ea20000000200 */
[C---:B------:R-:W-:Y:S05]  /*5540*/  HMMA.16816.F32 R4, R92.reuse, R96, R4 ;  /* 0x000000605c04723c */ /* 0x040fea0000001804 */
[----:B---3--:R-:W-:Y:S01]  /*5550*/  @!P0 LEA R216, R216, R197, 0x6 ;  /* 0x000000c5d8d88211 */ /* 0x008fe200078e30ff */
[C---:B------:R-:W-:Y:S01]  /*5560*/  HMMA.16816.F32 R8, R92.reuse, R98, R8 ;  /* 0x000000625c08723c */ /* 0x040fe20000001808 */
[----:B------:R-:W-:Y:S04]  /*5570*/  LDSM.16.M88.4 R96, [R250+UR4+0x1e000] ;  /* 0x01e00004fa60783b */ /* 0x000fe80008000200 */
[C---:B------:R-:W-:Y:S01]  /*5580*/  @!P0 VIMNMX R215, R207.reuse, UR16, PT ;  /* 0x00000010cfd78c48 */ /* 0x040fe2000bfe0100 */
[C---:B------:R-:W-:Y:S03]  /*5590*/  HMMA.16816.F32 R12, R92.reuse, R88, R12 ;  /* 0x000000585c0c723c */ /* 0x040fe6000000180c */
[C---:B------:R-:W-:Y:S02]  /*55a0*/  @!P0 ISETP.GE.AND P2, PT, R216.reuse, R215, PT ;  /* 0x000000d7d800820c */ /* 0x040fe40003f46270 */
[----:B------:R-:W-:Y:S01]  /*55b0*/  @!P0 IADD3 R202, R216, 0x1, RZ ;  /* 0x00000001d8ca8810 */ /* 0x000fe20007ffe0ff */
[----:B------:R-:W-:Y:S01]  /*55c0*/  HMMA.16816.F32 R16, R92, R90, R16 ;  /* 0x0000005a5c10723c */ /* 0x000fe20000001810 */
[----:B------:R-:W3:Y:S04]  /*55d0*/  LDSM.16.M88.4 R88, [R247+0x4800] ;  /* 0x00480000f758783b */ /* 0x000ee80000000200 */
[----:B------:R-:W4:Y:S01]  /*55e0*/  LDSM.16.M88.4 R92, [R244+0x6000] ;  /* 0x00600000f45c783b */ /* 0x000f220000000200 */
[C---:B------:R-:W-:Y:S05]  /*55f0*/  HMMA.16816.F32 R4, R100.reuse, R104, R4 ;  /* 0x000000686404723c */ /* 0x040fea0000001804 */
[----:B------:R-:W-:Y:S01]  /*5600*/  @!P0 VIADDMNMX R207, R207, R204, UR16, PT ;  /* 0x00000010cfcf8e46 */ /* 0x000fe2000b8001cc */
[C---:B------:R-:W-:Y:S01]  /*5610*/  HMMA.16816.F32 R8, R100.reuse, R106, R8 ;  /* 0x0000006a6408723c */ /* 0x040fe20000001808 */
[----:B------:R-:W-:Y:S04]  /*5620*/  LDSM.16.M88.4 R104, [R249+0x6000] ;  /* 0x00600000f968783b */ /* 0x000fe80000000200 */
[----:B------:R-:W-:Y:S01]  /*5630*/  FMUL.FTZ R200, R198, 1.4426950216293334961 ;  /* 0x3fb8aa3bc6c87820 */ /* 0x000fe20000410000 */
[C---:B-1----:R-:W-:Y:S05]  /*5640*/  HMMA.16816.F32 R12, R100.reuse, R84, R12 ;  /* 0x00000054640c723c */ /* 0x042fea000000180c */
[----:B------:R-:W-:Y:S01]  /*5650*/  FSEL R200, R200, RZ, P1 ;  /* 0x000000ffc8c87208 */ /* 0x000fe20000800000 */
[----:B------:R-:W-:Y:S01]  /*5660*/  HMMA.16816.F32 R16, R100, R86, R16 ;  /* 0x000000566410723c */ /* 0x000fe20000001810 */
[----:B------:R-:W1:Y:S02]  /*5670*/  LDSM.16.M88.4 R84, [R250+UR4+0x1e800] ;  /* 0x01e80004fa54783b */ /* 0x000e640008000200 */
[----:B------:R-:W-:Y:S02]  /*5680*/  FSETP.NEU.FTZ.AND P1, PT, R203, -INF , PT ;  /* 0xff800000cb00780b */ /* 0x000fe40003f3d000 */
[----:B------:R-:W1:Y:S01]  /*5690*/  LDSM.16.M88.4 R100, [R118+0x6000] ;  /* 0x006000007664783b */ /* 0x000e620000000200 */
[C---:B--2---:R-:W-:Y:S06]  /*56a0*/  HMMA.16816.F32 R4, R108.reuse, R112, R4 ;  /* 0x000000706c04723c */ /* 0x044fec0000001804 */
[C---:B------:R-:W-:Y:S01]  /*56b0*/  HMMA.16816.F32 R8, R108.reuse, R114, R8 ;  /* 0x000000726c08723c */ /* 0x040fe20000001808 */
[----:B------:R-:W-:Y:S05]  /*56c0*/  LDSM.16.M88.4 R112, [R248+0x6000] ;  /* 0x00600000f870783b */ /* 0x000fea0000000200 */
[C---:B---3--:R-:W-:Y:S06]  /*56d0*/  HMMA.16816.F32 R12, R108.reuse, R88, R12 ;  /* 0x000000586c0c723c */ /* 0x048fec000000180c */
[----:B------:R-:W-:Y:S01]  /*56e0*/  HMMA.16816.F32 R16, R108, R90, R16 ;  /* 0x0000005a6c10723c */ /* 0x000fe20000001810 */
[----:B------:R-:W2:Y:S04]  /*56f0*/  LDSM.16.M88.4 R88, [R249+0x6800] ;  /* 0x00680000f958783b */ /* 0x000ea80000000200 */
[----:B------:R3:W2:Y:S01]  /*5700*/  LDSM.16.M88.4 R108, [R117+0x6000] ;  /* 0x00600000756c783b */ /* 0x0006a20000000200 */
[C---:B----4-:R-:W-:Y:S06]  /*5710*/  HMMA.16816.F32 R4, R92.reuse, R96, R4 ;  /* 0x000000605c04723c */ /* 0x050fec0000001804 */
[C---:B------:R-:W-:Y:S01]  /*5720*/  HMMA.16816.F32 R8, R92.reuse, R98, R8 ;  /* 0x000000625c08723c */ /* 0x040fe20000001808 */
[----:B------:R-:W-:Y:S05]  /*5730*/  LDSM.16.M88.4 R96, [R247+0x6000] ;  /* 0x00600000f760783b */ /* 0x000fea0000000200 */
[C---:B-1----:R-:W-:Y:S06]  /*5740*/  HMMA.16816.F32 R12, R92.reuse, R84, R12 ;  /* 0x000000545c0c723c */ /* 0x042fec000000180c */
[----:B------:R-:W-:Y:S01]  /*5750*/  HMMA.16816.F32 R16, R92, R86, R16 ;  /* 0x000000565c10723c */ /* 0x000fe20000001810 */
[----:B------:R1:W-:Y:S04]  /*5760*/  LDSM.16.M88.4 R92, [R116+0x6000] ;  /* 0x00600000745c783b */ /* 0x0003e80000000200 */
[----:B---3--:R-:W3:Y:S01]  /*5770*/  LDL R117, [R1+0x1c] ;  /* 0x00001c0001757983 */ /* 0x008ee20000100800 */
[C---:B------:R-:W-:Y:S03]  /*5780*/  HMMA.16816.F32 R4, R100.reuse, R104, R4 ;  /* 0x000000686404723c */ /* 0x040fe60000001804 */
[----:B------:R-:W4:Y:S03]  /*5790*/  LDSM.16.M88.4 R84, [R248+0x6800] ;  /* 0x00680000f854783b */ /* 0x000f260000000200 */
[C---:B------:R-:W-:Y:S06]  /*57a0*/  HMMA.16816.F32 R8, R100.reuse, R106, R8 ;  /* 0x0000006a6408723c */ /* 0x040fec0000001808 */
[C---:B--2---:R-:W-:Y:S06]  /*57b0*/  HMMA.16816.F32 R12, R100.reuse, R88, R12 ;  /* 0x00000058640c723c */ /* 0x044fec000000180c */
[----:B------:R-:W-:Y:S01]  /*57c0*/  HMMA.16816.F32 R16, R100, R90, R16 ;  /* 0x0000005a6410723c */ /* 0x000fe20000001810 */
[----:B-1----:R-:W2:Y:S05]  /*57d0*/  LDL R116, [R1+0x28] ;  /* 0x0000280001747983 */ /* 0x002eaa0000100800 */
[C---:B------:R-:W-:Y:S06]  /*57e0*/  HMMA.16816.F32 R4, R108.reuse, R112, R4 ;  /* 0x000000706c04723c */ /* 0x040fec0000001804 */
[C---:B------:R-:W-:Y:S01]  /*57f0*/  HMMA.16816.F32 R8, R108.reuse, R114, R8 ;  /* 0x000000726c08723c */ /* 0x040fe20000001808 */
[----:B------:R-:W2:Y:S04]  /*5800*/  LDL R115, [R1+0x20] ;  /* 0x0000200001737983 */ /* 0x000ea80000100800 */
[----:B------:R-:W2:Y:S01]  /*5810*/  LDL R114, [R1+0x48] ;  /* 0x0000480001727983 */ /* 0x000ea20000100800 */
[C---:B----4-:R-:W-:Y:S06]  /*5820*/  HMMA.16816.F32 R12, R108.reuse, R84, R12 ;  /* 0x000000546c0c723c */ /* 0x050fec000000180c */
[----:B------:R-:W-:Y:S01]  /*5830*/  HMMA.16816.F32 R16, R108, R86, R16 ;  /* 0x000000566c10723c */ /* 0x000fe20000001810 */
[----:B------:R-:W1:Y:S04]  /*5840*/  LDSM.16.M88.4 R84, [R247+0x6800] ;  /* 0x00680000f754783b */ /* 0x000e680000000200 */
[----:B------:R-:W4:Y:S01]  /*5850*/  LDL R111, [R1+0x30] ;  /* 0x00003000016f7983 */ /* 0x000f220000100800 */
[C---:B------:R-:W-:Y:S03]  /*5860*/  HMMA.16816.F32 R4, R92.reuse, R96, R4 ;  /* 0x000000605c04723c */ /* 0x040fe60000001804 */
[----:B------:R-:W4:Y:S02]  /*5870*/  LDL R110, [R1+0x2c] ;  /* 0x00002c00016e7983 */ /* 0x000f240000100800 */
[----:B------:R-:W-:Y:S01]  /*5880*/  LEA R109, R252, UR4, 0x1 ;  /* 0x00000004fc6d7c11 */ /* 0x000fe2000f8e08ff */
[C---:B------:R-:W-:Y:S05]  /*5890*/  HMMA.16816.F32 R8, R92.reuse, R98, R8 ;  /* 0x000000625c08723c */ /* 0x040fea0000001808 */
[-C--:B------:R-:W-:Y:S02]  /*58a0*/  IADD3 R108, R242, R109.reuse, RZ ;  /* 0x0000006df26c7210 */ /* 0x080fe40007ffe0ff */
[C---:B------:R-:W-:Y:S04]  /*58b0*/  IADD3 R113, R241.reuse, R109, RZ ;  /* 0x0000006df1717210 */ /* 0x040fe80007ffe0ff */
[----:B------:R-:W-:Y:S07]  /*58c0*/  IADD3 R112, R241, R108, RZ ;  /* 0x0000006cf1707210 */ /* 0x000fee0007ffe0ff */
[----:B------:R-:W-:Y:S01]  /*58d0*/  FMUL.FTZ R119, R4, UR8 ;  /* 0x0000000804777c20 */ /* 0x000fe20008410000 */
[----:B------:R-:W-:Y:S01]  /*58e0*/  FMUL.FTZ R120, R5, UR8 ;  /* 0x0000000805787c20 */ /* 0x000fe20008410000 */
[----:B------:R-:W-:Y:S01]  /*58f0*/  FMUL.FTZ R121, R6, UR8 ;  /* 0x0000000806797c20 */ /* 0x000fe20008410000 */
[----:B------:R-:W-:Y:S03]  /*5900*/  FMUL.FTZ R122, R7, UR8 ;  /* 0x00000008077a7c20 */ /* 0x000fe60008410000 */
[----:B------:R-:W1:Y:S01]  /*5910*/  MUFU.TANH R119, R119 ;  /* 0x0000007700777308 */ /* 0x000e620000002400 */
[----:B------:R-:W-:Y:S01]  /*5920*/  FMUL.FTZ R123, R8, UR8 ;  /* 0x00000008087b7c20 */ /* 0x000fe20008410000 */
[----:B------:R-:W-:Y:S01]  /*5930*/  FMUL.FTZ R124, R9, UR8 ;  /* 0x00000008097c7c20 */ /* 0x000fe20008410000 */
[----:B------:R-:W-:Y:S01]  /*5940*/  FMUL.FTZ R125, R10, UR8 ;  /* 0x000000080a7d7c20 */ /* 0x000fe20008410000 */
[----:B------:R-:W-:Y:S01]  /*5950*/  FMUL.FTZ R126, R11, UR8 ;  /* 0x000000080b7e7c20 */ /* 0x000fe20008410000 */
[C---:B-1----:R-:W-:Y:S05]  /*5960*/  HMMA.16816.F32 R12, R92.reuse, R84, R12 ;  /* 0x000000545c0c723c */ /* 0x042fea000000180c */
[----:B------:R-:W1:Y:S01]  /*5970*/  MUFU.TANH R120, R120 ;  /* 0x0000007800787308 */ /* 0x000e620000002400 */
[----:B------:R-:W-:Y:S09]  /*5980*/  HMMA.16816.F32 R16, R92, R86, R16 ;  /* 0x000000565c10723c */ /* 0x000ff20000001810 */
[----:B------:R-:W1:Y:S02]  /*5990*/  MUFU.TANH R121, R121 ;  /* 0x0000007900797308 */ /* 0x000e640000002400 */
[----:B------:R-:W-:Y:S02]  /*59a0*/  MOV R199, R119 ;  /* 0x0000007700c77202 */ /* 0x000fe40000000f00 */
[C---:B------:R-:W-:Y:S02]  /*59b0*/  @!P0 FSEL R199, R119.reuse, -INF , !P2 ;  /* 0xff80000077c78808 */ /* 0x040fe40005000000 */
[----:B------:R-:W-:Y:S01]  /*59c0*/  @!P0 ISETP.GE.AND P2, PT, R202, R215, PT ;  /* 0x000000d7ca00820c */ /* 0x000fe20003f46270 */
[----:B------:R-:W-:Y:S03]  /*59d0*/  FFMA.FTZ R119, -R119, R119, 1 ;  /* 0x3f80000077777423 */ /* 0x000fe60000010177 */
[----:B------:R-:W1:Y:S02]  /*59e0*/  MUFU.TANH R122, R122 ;  /* 0x0000007a007a7308 */ /* 0x000e640000002400 */
[----:B-1----:R-:W-:Y:S01]  /*59f0*/  MOV R201, R120 ;  /* 0x0000007800c97202 */ /* 0x002fe20000000f00 */
[--C-:B------:R-:W-:Y:S01]  /*5a00*/  FFMA.FTZ R214, R199, UR15, -R200.reuse ;  /* 0x0000000fc7d67c23 */ /* 0x100fe200080108c8 */
[----:B------:R-:W-:Y:S01]  /*5a10*/  @!P0 FSEL R201, R120, -INF , !P2 ;  /* 0xff80000078c98808 */ /* 0x000fe20005000000 */
[----:B------:R-:W-:Y:S01]  /*5a20*/  FMUL.FTZ R199, R203, 1.4426950216293334961 ;  /* 0x3fb8aa3bcbc77820 */ /* 0x000fe20000410000 */
[----:B------:R-:W-:Y:S01]  /*5a30*/  @!P0 ISETP.GE.AND P2, PT, R216, R207, PT ;  /* 0x000000cfd800820c */ /* 0x000fe20003f46270 */
[----:B------:R-:W-:Y:S01]  /*5a40*/  FMUL.FTZ R127, R12, UR8 ;  /* 0x000000080c7f7c20 */ /* 0x000fe20008410000 */
[----:B------:R-:W-:Y:S02]  /*5a50*/  FMUL.FTZ R128, R13, UR8 ;  /* 0x000000080d807c20 */ /* 0x000fe40008410000 */
[----:B------:R-:W1:Y:S01]  /*5a60*/  MUFU.TANH R123, R123 ;  /* 0x0000007b007b7308 */ /* 0x000e620000002400 */
[----:B------:R-:W-:Y:S01]  /*5a70*/  MOV R204, R121 ;  /* 0x0000007900cc7202 */ /* 0x000fe20000000f00 */
[--C-:B------:R-:W-:Y:S01]  /*5a80*/  FFMA.FTZ R213, R201, UR15, -R200.reuse ;  /* 0x0000000fc9d57c23 */ /* 0x100fe200080108c8 */
[----:B------:R-:W-:Y:S01]  /*5a90*/  @!P0 FSEL R204, R121, -INF , !P2 ;  /* 0xff80000079cc8808 */ /* 0x000fe20005000000 */
[----:B------:R-:W-:Y:S01]  /*5aa0*/  FMUL.FTZ R129, R14, UR8 ;  /* 0x000000080e817c20 */ /* 0x000fe20008410000 */
[----:B------:R-:W-:Y:S01]  /*5ab0*/  FSEL R199, R199, RZ, P1 ;  /* 0x000000ffc7c77208 */ /* 0x000fe20000800000 */
[----:B------:R-:W-:Y:S01]  /*5ac0*/  FMUL.FTZ R130, R15, UR8 ;  /* 0x000000080f827c20 */ /* 0x000fe20008410000 */
[----:B------:R-:W-:Y:S03]  /*5ad0*/  @!P0 ISETP.GE.AND P1, PT, R202, R207, PT ;  /* 0x000000cfca00820c */ /* 0x000fe60003f26270 */
[----:B------:R-:W1:Y:S01]  /*5ae0*/  MUFU.TANH R124, R124 ;  /* 0x0000007c007c7308 */ /* 0x000e620000002400 */
[----:B------:R-:W-:Y:S01]  /*5af0*/  MOV R202, R122 ;  /* 0x0000007a00ca7202 */ /* 0x000fe20000000f00 */
[--C-:B------:R-:W-:Y:S01]  /*5b00*/  FFMA.FTZ R206, R204, UR15, -R199.reuse ;  /* 0x0000000fccce7c23 */ /* 0x100fe200080108c7 */
[----:B------:R-:W-:Y:S01]  /*5b10*/  @!P0 FSEL R202, R122, -INF , !P1 ;  /* 0xff8000007aca8808 */ /* 0x000fe20004800000 */
[----:B------:R-:W-:Y:S01]  /*5b20*/  FMUL.FTZ R131, R16, UR8 ;  /* 0x0000000810837c20 */ /* 0x000fe20008410000 */
[----:B------:R-:W-:Y:S01]  /*5b30*/  @!P0 IADD3 R204, R216, 0x8, RZ ;  /* 0x00000008d8cc8810 */ /* 0x000fe20007ffe0ff */
[----:B------:R-:W-:Y:S01]  /*5b40*/  FMUL.FTZ R196, R17, UR8 ;  /* 0x0000000811c47c20 */ /* 0x000fe20008410000 */
[----:B------:R-:W-:Y:S03]  /*5b50*/  FMUL.FTZ R197, R18, UR8 ;  /* 0x0000000812c57c20 */ /* 0x000fe60008410000 */
[----:B------:R-:W1:Y:S01]  /*5b60*/  MUFU.TANH R125, R125 ;  /* 0x0000007d007d7308 */ /* 0x000e620000002400 */
[----:B------:R-:W-:Y:S01]  /*5b70*/  @!P0 ISETP.GE.AND P1, PT, R204, R215, PT ;  /* 0x000000d7cc00820c */ /* 0x000fe20003f26270 */
[--C-:B------:R-:W-:Y:S01]  /*5b80*/  FFMA.FTZ R205, R202, UR15, -R199.reuse ;  /* 0x0000000fcacd7c23 */ /* 0x100fe200080108c7 */
[----:B------:R-:W-:Y:S01]  /*5b90*/  @!P0 IADD3 R202, R216, 0x9, RZ ;  /* 0x00000009d8ca8810 */ /* 0x000fe20007ffe0ff */
[----:B------:R-:W-:Y:S01]  /*5ba0*/  FMUL.FTZ R198, R19, UR8 ;  /* 0x0000000813c67c20 */ /* 0x000fe20008410000 */
[----:B-1----:R-:W-:Y:S01]  /*5bb0*/  MOV R203, R123 ;  /* 0x0000007b00cb7202 */ /* 0x002fe20000000f00 */
[----:B------:R-:W-:Y:S01]  /*5bc0*/  FFMA.FTZ R120, -R120, R120, 1 ;  /* 0x3f80000078787423 */ /* 0x000fe20000010178 */
[C---:B------:R-:W-:Y:S03]  /*5bd0*/  @!P0 FSEL R203, R123.reuse, -INF , !P1 ;  /* 0xff8000007bcb8808 */ /* 0x040fe60004800000 */
[----:B------:R-:W1:Y:S01]  /*5be0*/  MUFU.TANH R126, R126 ;  /* 0x0000007e007e7308 */ /* 0x000e620000002400 */
[----:B------:R-:W-:Y:S01]  /*5bf0*/  @!P0 ISETP.GE.AND P1, PT, R202, R215, PT ;  /* 0x000000d7ca00820c */ /* 0x000fe20003f26270 */
[----:B------:R-:W-:Y:S01]  /*5c00*/  FFMA.FTZ R123, -R123, R123, 1 ;  /* 0x3f8000007b7b7423 */ /* 0x000fe2000001017b */
[-C--:B------:R-:W-:Y:S01]  /*5c10*/  MOV R201, R124.reuse ;  /* 0x0000007c00c97202 */ /* 0x080fe20000000f00 */
[--C-:B------:R-:W-:Y:S01]  /*5c20*/  FFMA.FTZ R212, R203, UR15, -R200.reuse ;  /* 0x0000000fcbd47c23 */ /* 0x100fe200080108c8 */
[C---:B------:R-:W-:Y:S01]  /*5c30*/  @!P0 FSEL R201, R124.reuse, -INF , !P1 ;  /* 0xff8000007cc98808 */ /* 0x040fe20004800000 */
[----:B------:R-:W-:Y:S01]  /*5c40*/  FFMA.FTZ R124, -R124, R124, 1 ;  /* 0x3f8000007c7c7423 */ /* 0x000fe2000001017c */
[----:B------:R-:W-:Y:S03]  /*5c50*/  @!P0 ISETP.GE.AND P1, PT, R204, R207, PT ;  /* 0x000000cfcc00820c */ /* 0x000fe60003f26270 */
[----:B------:R-:W1:Y:S01]  /*5c60*/  MUFU.TANH R127, R127 ;  /* 0x0000007f007f7308 */ /* 0x000e620000002400 */
[----:B------:R-:W-:Y:S01]  /*5c70*/  MOV R208, R125 ;  /* 0x0000007d00d07202 */ /* 0x000fe20000000f00 */
[--C-:B------:R-:W-:Y:S01]  /*5c80*/  FFMA.FTZ R211, R201, UR15, -R200.reuse ;  /* 0x0000000fc9d37c23 */ /* 0x100fe200080108c8 */
[----:B------:R-:W-:Y:S01]  /*5c90*/  @!P0 FSEL R208, R125, -INF , !P1 ;  /* 0xff8000007dd08808 */ /* 0x000fe20004800000 */
[----:B------:R-:W-:Y:S01]  /*5ca0*/  FFMA.FTZ R121, -R121, R121, 1 ;  /* 0x3f80000079797423 */ /* 0x000fe20000010179 */
[----:B------:R-:W-:Y:S01]  /*5cb0*/  @!P0 ISETP.GE.AND P1, PT, R202, R207, PT ;  /* 0x000000cfca00820c */ /* 0x000fe20003f26270 */
[----:B------:R-:W-:Y:S01]  /*5cc0*/  FFMA.FTZ R122, -R122, R122, 1 ;  /* 0x3f8000007a7a7423 */ /* 0x000fe2000001017a */
[----:B------:R-:W-:Y:S03]  /*5cd0*/  FFMA.FTZ R125, -R125, R125, 1 ;  /* 0x3f8000007d7d7423 */ /* 0x000fe6000001017d */
[----:B------:R-:W1:Y:S02]  /*5ce0*/  MUFU.TANH R128, R128 ;  /* 0x0000008000807308 */ /* 0x000e640000002400 */
[-C--:B-1----:R-:W-:Y:S01]  /*5cf0*/  MOV R202, R126.reuse ;  /* 0x0000007e00ca7202 */ /* 0x082fe20000000f00 */
[--C-:B------:R-:W-:Y:S01]  /*5d00*/  FFMA.FTZ R204, R208, UR15, -R199.reuse ;  /* 0x0000000fd0cc7c23 */ /* 0x100fe200080108c7 */
[C---:B------:R-:W-:Y:S01]  /*5d10*/  @!P0 FSEL R202, R126.reuse, -INF , !P1 ;  /* 0xff8000007eca8808 */ /* 0x040fe20004800000 */
[----:B------:R-:W-:Y:S01]  /*5d20*/  FFMA.FTZ R126, -R126, R126, 1 ;  /* 0x3f8000007e7e7423 */ /* 0x000fe2000001017e */
[----:B------:R-:W-:Y:S04]  /*5d30*/  @!P0 IADD3 R208, R216, 0x10, RZ ;  /* 0x00000010d8d08810 */ /* 0x000fe80007ffe0ff */
[----:B------:R-:W1:Y:S01]  /*5d40*/  MUFU.TANH R129, R129 ;  /* 0x0000008100817308 */ /* 0x000e620000002400 */
[----:B------:R-:W-:Y:S01]  /*5d50*/  @!P0 ISETP.GE.AND P1, PT, R208, R215, PT ;  /* 0x000000d7d000820c */ /* 0x000fe20003f26270 */
[--C-:B------:R-:W-:Y:S01]  /*5d60*/  FFMA.FTZ R203, R202, UR15, -R199.reuse ;  /* 0x0000000fcacb7c23 */ /* 0x100fe200080108c7 */
[----:B------:R-:W-:Y:S02]  /*5d70*/  @!P0 IADD3 R202, R216, 0x11, RZ ;  /* 0x00000011d8ca8810 */ /* 0x000fe40007ffe0ff */
[----:B------:R-:W-:Y:S02]  /*5d80*/  MOV R209, R127 ;  /* 0x0000007f00d17202 */ /* 0x000fe40000000f00 */
        /* <DEDUP_REMOVED lines=9> */
[----:B------:R-:W1:Y:S02]  /*5e20*/  MUFU.TANH R131, R131 ;  /* 0x0000008300837308 */ /* 0x000e640000002400 */
[-C--:B-1----:R-:W-:Y:S01]  /*5e30*/  MOV R208, R129.reuse ;  /* 0x0000008100d07202 */ /* 0x082fe20000000f00 */
[--C-:B------:R-:W-:Y:S01]  /*5e40*/  FFMA.FTZ R209, R201, UR15, -R200.reuse ;  /* 0x0000000fc9d17c23 */ /* 0x100fe200080108c8 */
[C---:B------:R-:W-:Y:S01]  /*5e50*/  @!P0 FSEL R208, R129.reuse, -INF , !P1 ;  /* 0xff80000081d08808 */ /* 0x040fe20004800000 */
[----:B------:R-:W-:Y:S01]  /*5e60*/  FFMA.FTZ R129, -R129, R129, 1 ;  /* 0x3f80000081817423 */ /* 0x000fe20000010181 */
[----:B------:R-:W-:Y:S04]  /*5e70*/  @!P0 ISETP.GE.AND P1, PT, R202, R207, PT ;  /* 0x000000cfca00820c */ /* 0x000fe80003f26270 */
[----:B------:R-:W1:Y:S01]  /*5e80*/  MUFU.TANH R196, R196 ;  /* 0x000000c400c47308 */ /* 0x000e620000002400 */
[--C-:B------:R-:W-:Y:S01]  /*5e90*/  FFMA.FTZ R202, R208, UR15, -R199.reuse ;  /* 0x0000000fd0ca7c23 */ /* 0x100fe200080108c7 */
[----:B------:R-:W-:Y:S02]  /*5ea0*/  @!P0 IADD3 R208, R216, 0x18, RZ ;  /* 0x00000018d8d08810 */ /* 0x000fe40007ffe0ff */
[-C--:B------:R-:W-:Y:S02]  /*5eb0*/  MOV R218, R130.reuse ;  /* 0x0000008200da7202 */ /* 0x080fe40000000f00 */
[C---:B------:R-:W-:Y:S01]  /*5ec0*/  @!P0 FSEL R218, R130.reuse, -INF , !P1 ;  /* 0xff80000082da8808 */ /* 0x040fe20004800000 */
[----:B------:R-:W-:Y:S03]  /*5ed0*/  FFMA.FTZ R130, -R130, R130, 1 ;  /* 0x3f80000082827423 */ /* 0x000fe60000010182 */
[----:B------:R-:W1:Y:S01]  /*5ee0*/  MUFU.TANH R197, R197 ;  /* 0x000000c500c57308 */ /* 0x000e620000002400 */
[----:B------:R-:W-:Y:S02]  /*5ef0*/  @!P0 ISETP.GE.AND P1, PT, R208, R215, PT ;  /* 0x000000d7d000820c */ /* 0x000fe40003f26270 */
[-C--:B------:R-:W-:Y:S01]  /*5f00*/  MOV R217, R131.reuse ;  /* 0x0000008300d97202 */ /* 0x080fe20000000f00 */
[--C-:B------:R-:W-:Y:S01]  /*5f10*/  FFMA.FTZ R201, R218, UR15, -R199.reuse ;  /* 0x0000000fdac97c23 */ /* 0x100fe200080108c7 */
[C---:B------:R-:W-:Y:S01]  /*5f20*/  @!P0 FSEL R217, R131.reuse, -INF , !P1 ;  /* 0xff80000083d98808 */ /* 0x040fe20004800000 */
[----:B------:R-:W-:Y:S01]  /*5f30*/  FFMA.FTZ R131, -R131, R131, 1 ;  /* 0x3f80000083837423 */ /* 0x000fe20000010183 */
[----:B------:R-:W-:Y:S03]  /*5f40*/  @!P0 IADD3 R216, R216, 0x19, RZ ;  /* 0x00000019d8d88810 */ /* 0x000fe60007ffe0ff */
[----:B------:R-:W1:Y:S01]  /*5f50*/  MUFU.TANH R198, R198 ;  /* 0x000000c600c67308 */ /* 0x000e620000002400 */
[----:B------:R-:W-:Y:S01]  /*5f60*/  @!P0 ISETP.GE.AND P2, PT, R208, R207, PT ;  /* 0x000000cfd000820c */ /* 0x000fe20003f46270 */
[--C-:B------:R-:W-:Y:S01]  /*5f70*/  FFMA.FTZ R219, R217, UR15, -R200.reuse ;  /* 0x0000000fd9db7c23 */ /* 0x100fe200080108c8 */
[----:B------:R-:W-:Y:S02]  /*5f80*/  @!P0 ISETP.GE.AND P1, PT, R216, R215, PT ;  /* 0x000000d7d800820c */ /* 0x000fe40003f26270 */
[-C--:B-1----:R-:W-:Y:S02]  /*5f90*/  MOV R215, R196.reuse ;  /* 0x000000c400d77202 */ /* 0x082fe40000000f00 */
[----:B------:R-:W-:Y:S03]  /*5fa0*/  @!P0 FSEL R215, R196, -INF , !P1 ;  /* 0xff800000c4d78808 */ /* 0x000fe60004800000 */
[----:B------:R-:W-:Y:S01]  /*5fb0*/  MUFU.EX2 R214, R214 ;  /* 0x000000d600d67308 */ /* 0x000fe20000000800 */
[----:B------:R-:W-:Y:S01]  /*5fc0*/  @!P0 ISETP.GE.AND P1, PT, R216, R207, PT ;  /* 0x000000cfd800820c */ /* 0x000fe20003f26270 */
[----:B------:R-:W-:Y:S01]  /*5fd0*/  FFMA.FTZ R196, -R196, R196, 1 ;  /* 0x3f800000c4c47423 */ /* 0x000fe200000101c4 */
[-C--:B------:R-:W-:Y:S01]  /*5fe0*/  MOV R218, R197.reuse ;  /* 0x000000c500da7202 */ /* 0x080fe20000000f00 */
[----:B------:R-:W-:Y:S01]  /*5ff0*/  FFMA.FTZ R200, R215, UR15, -R200 ;  /* 0x0000000fd7c87c23 */ /* 0x000fe200080108c8 */
[C---:B------:R-:W-:Y:S01]  /*6000*/  @!P0 FSEL R218, R197.reuse, -INF , !P2 ;  /* 0xff800000c5da8808 */ /* 0x040fe20005000000 */
[----:B------:R-:W-:Y:S04]  /*6010*/  FFMA.FTZ R197, -R197, R197, 1 ;  /* 0x3f800000c5c57423 */ /* 0x000fe800000101c5 */
[----:B------:R-:W1:Y:S01]  /*6020*/  MUFU.EX2 R213, R213 ;  /* 0x000000d500d57308 */ /* 0x000e620000000800 */
[-C--:B------:R-:W-:Y:S01]  /*6030*/  MOV R216, R198.reuse ;  /* 0x000000c600d87202 */ /* 0x080fe20000000f00 */
[--C-:B------:R-:W-:Y:S01]  /*6040*/  FFMA.FTZ R215, R218, UR15, -R199.reuse ;  /* 0x0000000fdad77c23 */ /* 0x100fe200080108c7 */
[C---:B------:R-:W-:Y:S01]  /*6050*/  @!P0 FSEL R216, R198.reuse, -INF , !P1 ;  /* 0xff800000c6d88808 */ /* 0x040fe20004800000 */
[----:B------:R-:W-:Y:S06]  /*6060*/  FFMA.FTZ R198, -R198, R198, 1 ;  /* 0x3f800000c6c67423 */ /* 0x000fec00000101c6 */
[----:B------:R-:W-:Y:S01]  /*6070*/  MUFU.EX2 R206, R206 ;  /* 0x000000ce00ce7308 */ /* 0x000fe20000000800 */
[----:B------:R-:W-:Y:S09]  /*6080*/  FFMA.FTZ R199, R216, UR15, -R199 ;  /* 0x0000000fd8c77c23 */ /* 0x000ff200080108c7 */
[----:B------:R-:W3:Y:S01]  /*6090*/  MUFU.EX2 R205, R205 ;  /* 0x000000cd00cd7308 */ /* 0x000ee20000000800 */
[----:B-1----:R-:W-:Y:S09]  /*60a0*/  F2FP.F16.F32.PACK_AB R222, R213, R214 ;  /* 0x000000d6d5de723e */ /* 0x002ff200000000ff */
[----:B------:R-:W-:Y:S10]  /*60b0*/  MUFU.EX2 R212, R212 ;  /* 0x000000d400d47308 */ /* 0x000ff40000000800 */
[----:B------:R-:W1:Y:S01]  /*60c0*/  MUFU.EX2 R211, R211 ;  /* 0x000000d300d37308 */ /* 0x000e620000000800 */
[----:B---3--:R-:W-:Y:S09]  /*60d0*/  F2FP.F16.F32.PACK_AB R221, R205, R206 ;  /* 0x000000cecddd723e */ /* 0x008ff200000000ff */
[----:B------:R-:W-:Y:S10]  /*60e0*/  MUFU.EX2 R208, R219 ;  /* 0x000000db00d07308 */ /* 0x000ff40000000800 */
[----:B------:R-:W-:Y:S01]  /*60f0*/  MUFU.EX2 R204, R204 ;  /* 0x000000cc00cc7308 */ /* 0x000fe20000000800 */
[----:B-1----:R-:W-:Y:S09]  /*6100*/  F2FP.F16.F32.PACK_AB R220, R211, R212 ;  /* 0x000000d4d3dc723e */ /* 0x002ff200000000ff */
[----:B------:R-:W1:Y:S10]  /*6110*/  MUFU.EX2 R203, R203 ;  /* 0x000000cb00cb7308 */ /* 0x000e740000000800 */
[----:B------:R-:W-:Y:S10]  /*6120*/  MUFU.EX2 R210, R210 ;  /* 0x000000d200d27308 */ /* 0x000ff40000000800 */
[----:B------:R-:W3:Y:S01]  /*6130*/  MUFU.EX2 R209, R209 ;  /* 0x000000d100d17308 */ /* 0x000ee20000000800 */
[----:B-1----:R-:W-:Y:S01]  /*6140*/  F2FP.F16.F32.PACK_AB R219, R203, R204 ;  /* 0x000000cccbdb723e */ /* 0x002fe200000000ff */
[----:B------:R1:W-:Y:S08]  /*6150*/  STS [R117+0x2a000], R222 ;  /* 0x02a000de75007388 */ /* 0x0003f00000000800 */
[----:B------:R-:W-:Y:S01]  /*6160*/  MUFU.EX2 R202, R202 ;  /* 0x000000ca00ca7308 */ /* 0x000fe20000000800 */
[----:B------:R4:W-:Y:S09]  /*6170*/  STS [R117+0x2a400], R221 ;  /* 0x02a400dd75007388 */ /* 0x0009f20000000800 */
[----:B------:R-:W1:Y:S01]  /*6180*/  MUFU.EX2 R201, R201 ;  /* 0x000000c900c97308 */ /* 0x000e620000000800 */
[----:B---3--:R-:W-:Y:S09]  /*6190*/  F2FP.F16.F32.PACK_AB R218, R209, R210 ;  /* 0x000000d2d1da723e */ /* 0x008ff200000000ff */
[----:B------:R-:W3:Y:S01]  /*61a0*/  MUFU.EX2 R207, R200 ;  /* 0x000000c800cf7308 */ /* 0x000ee20000000800 */
[----:B--2---:R2:W-:Y:S04]  /*61b0*/  STS [R116+0x2a000], R220 ;  /* 0x02a000dc74007388 */ /* 0x0045e80000000800 */
[----:B------:R2:W-:Y:S05]  /*61c0*/  STS [R116+0x2a400], R219 ;  /* 0x02a400db74007388 */ /* 0x0005ea0000000800 */
[----:B------:R-:W-:Y:S01]  /*61d0*/  MUFU.EX2 R200, R215 ;  /* 0x000000d700c87308 */ /* 0x000fe20000000800 */
[----:B-1----:R-:W-:Y:S01]  /*61e0*/  F2FP.F16.F32.PACK_AB R217, R201, R202 ;  /* 0x000000cac9d9723e */ /* 0x002fe200000000ff */
[----:B------:R-:W5:Y:S04]  /*61f0*/  LDL R222, [R1+0x40] ;  /* 0x0000400001de7983 */ /* 0x000f680000100800 */
[----:B------:R-:W-:Y:S04]  /*6200*/  STS [R115+0x2a000], R218 ;  /* 0x02a000da73007388 */ /* 0x000fe80000000800 */
[----:B------:R-:W1:Y:S01]  /*6210*/  MUFU.EX2 R199, R199 ;  /* 0x000000c700c77308 */ /* 0x000e620000000800 */
[----:B---3--:R-:W-:Y:S01]  /*6220*/  F2FP.F16.F32.PACK_AB R216, R207, R208 ;  /* 0x000000d0cfd8723e */ /* 0x008fe200000000ff */
[----:B------:R-:W-:Y:S04]  /*6230*/  STS [R115+0x2a400], R217 ;  /* 0x02a400d973007388 */ /* 0x000fe80000000800 */
[----:B------:R3:W-:Y:S04]  /*6240*/  STS [R114+0x2a000], R216 ;  /* 0x02a000d872007388 */ /* 0x0007e80000000800 */
[----:B----4-:R-:W5:Y:S01]  /*6250*/  LDL R221, [R1+0x3c] ;  /* 0x00003c0001dd7983 */ /* 0x010f620000100800 */
[----:B--2---:R-:W-:Y:S01]  /*6260*/  FMUL.FTZ R220, R119, UR8 ;  /* 0x0000000877dc7c20 */ /* 0x004fe20008410000 */
[----:B------:R-:W-:Y:S02]  /*6270*/  FMUL.FTZ R119, R120, UR8 ;  /* 0x0000000878777c20 */ /* 0x000fe40008410000 */
[----:B------:R-:W5:Y:S01]  /*6280*/  LDL R219, [R1+0x38] ;  /* 0x0000380001db7983 */ /* 0x000f620000100800 */
[----:B-1----:R-:W-:Y:S05]  /*6290*/  F2FP.F16.F32.PACK_AB R215, R199, R200 ;  /* 0x000000c8c7d7723e */ /* 0x002fea00000000ff */
[----:B------:R1:W-:Y:S04]  /*62a0*/  STS [R114+0x2a400], R215 ;  /* 0x02a400d772007388 */ /* 0x0003e80000000800 */
[----:B------:R-:W-:Y:S04]  /*62b0*/  LDSM.16.M88.4 R84, [R109+0x10000] ;  /* 0x010000006d54783b */ /* 0x000fe80000000200 */
[----:B------:R-:W2:Y:S01]  /*62c0*/  LDSM.16.M88.4 R88, [R250+UR4+0x20000] ;  /* 0x02000004fa58783b */ /* 0x000ea20008000200 */
[----:B---3--:R-:W-:Y:S03]  /*62d0*/  IADD3 R216, P0, R111, UR14, RZ ;  /* 0x0000000e6fd87c10 */ /* 0x008fe6000ff1e0ff */
[----:B------:R-:W3:Y:S01]  /*62e0*/  LDSM.16.M88.4 R92, [R250+UR4+0x20800] ;  /* 0x02080004fa5c783b */ /* 0x000ee20008000200 */
[----:B------:R-:W-:Y:S02]  /*62f0*/  IADD3.X R217, R110, UR13, RZ, P0, !PT ;  /* 0x0000000d6ed97c10 */ /* 0x000fe400087fe4ff */
[----:B------:R-:W-:Y:S01]  /*6300*/  PLOP3.LUT P0, PT, PT, PT, UP3, 0x80, 0x0 ;  /* 0x000000000000781c */ /* 0x000fe20003f0f038 */
[----:B------:R-:W-:Y:S04]  /*6310*/  LDSM.16.M88.4 R96, [R108+0x10000] ;  /* 0x010000006c60783b */ /* 0x000fe80000000200 */
[----:B------:R-:W4:Y:S04]  /*6320*/  LDSM.16.M88.4 R100, [R249+0x8000] ;  /* 0x00800000f964783b */ /* 0x000f280000000200 */
[----:B------:R-:W4:Y:S04]  /*6330*/  LDSM.16.M88.4 R104, [R249+0x8800] ;  /* 0x00880000f968783b */ /* 0x000f280000000200 */
[----:B-1----:R-:W4:Y:S01]  /*6340*/  LDG.E R215, desc[UR6][R216.64] ;  /* 0x00000006d8d77981 */ /* 0x002f22000c1e1900 */
[C---:B--2---:R-:W-:Y:S03]  /*6350*/  HMMA.16816.F32 R4, R84.reuse, R88, RZ ;  /* 0x000000585404723c */ /* 0x044fe600000018ff */
[----:B------:R1:W2:Y:S03]  /*6360*/  LDG.E R216, desc[UR6][R216.64+0x20] ;  /* 0x00002006d8d87981 */ /* 0x0002a6000c1e1900 */
[C---:B------:R-:W-:Y:S01]  /*6370*/  HMMA.16816.F32 R8, R84.reuse, R90, RZ ;  /* 0x0000005a5408723c */ /* 0x040fe200000018ff */
[----:B------:R-:W-:Y:S05]  /*6380*/  LDSM.16.M88.4 R88, [R248+0x8000] ;  /* 0x00800000f858783b */ /* 0x000fea0000000200 */
[C---:B---3--:R-:W-:Y:S06]  /*6390*/  HMMA.16816.F32 R12, R84.reuse, R92, RZ ;  /* 0x0000005c540c723c */ /* 0x048fec00000018ff */
[----:B------:R-:W-:Y:S01]  /*63a0*/  HMMA.16816.F32 R16, R84, R94, RZ ;  /* 0x0000005e5410723c */ /* 0x000fe200000018ff */
[----:B------:R-:W3:Y:S04]  /*63b0*/  LDSM.16.M88.4 R84, [R113+0x10000] ;  /* 0x010000007154783b */ /* 0x000ee80000000200 */
[----:B------:R-:W1:Y:S01]  /*63c0*/  LDSM.16.M88.4 R92, [R248+0x8800] ;  /* 0x00880000f85c783b */ /* 0x000e620000000200 */
[C---:B----4-:R-:W-:Y:S06]  /*63d0*/  HMMA.16816.F32 R4, R96.reuse, R100, R4 ;  /* 0x000000646004723c */ /* 0x050fec0000001804 */
[C---:B------:R-:W-:Y:S01]  /*63e0*/  HMMA.16816.F32 R8, R96.reuse, R102, R8 ;  /* 0x000000666008723c */ /* 0x040fe20000001808 */
[----:B------:R-:W-:Y:S05]  /*63f0*/  LDSM.16.M88.4 R100, [R247+0x8000] ;  /* 0x00800000f764783b */ /* 0x000fea0000000200 */
[C---:B------:R-:W-:Y:S06]  /*6400*/  HMMA.16816.F32 R12, R96.reuse, R104, R12 ;  /* 0x00000068600c723c */ /* 0x040fec000000180c */
[----:B------:R-:W-:Y:S01]  /*6410*/  HMMA.16816.F32 R16, R96, R106, R16 ;  /* 0x0000006a6010723c */ /* 0x000fe20000001810 */
[----:B------:R-:W4:Y:S04]  /*6420*/  LDSM.16.M88.4 R96, [R112+0x10000] ;  /* 0x010000007060783b */ /* 0x000f280000000200 */
[----:B------:R-:W4:Y:S01]  /*6430*/  LDSM.16.M88.4 R104, [R247+0x8800] ;  /* 0x00880000f768783b */ /* 0x000f220000000200 */
[C---:B---3--:R-:W-:Y:S06]  /*6440*/  HMMA.16816.F32 R4, R84.reuse, R88, R4 ;  /* 0x000000585404723c */ /* 0x048fec0000001804 */
[C---:B------:R-:W-:Y:S01]  /*6450*/  HMMA.16816.F32 R8, R84.reuse, R90, R8 ;  /* 0x0000005a5408723c */ /* 0x040fe20000001808 */
[----:B------:R-:W-:Y:S05]  /*6460*/  LDSM.16.M88.4 R88, [R250+UR4+0x22000] ;  /* 0x02200004fa58783b */ /* 0x000fea0008000200 */
[C---:B-1----:R-:W-:Y:S06]  /*6470*/  HMMA.16816.F32 R12, R84.reuse, R92, R12 ;  /* 0x0000005c540c723c */ /* 0x042fec000000180c */
[----:B------:R-:W-:Y:S01]  /*6480*/  HMMA.16816.F32 R16, R84, R94, R16 ;  /* 0x0000005e5410723c */ /* 0x000fe20000001810 */
[----:B------:R-:W1:Y:S04]  /*6490*/  LDSM.16.M88.4 R84, [R109+0x12000] ;  /* 0x012000006d54783b */ /* 0x000e680000000200 */
[----:B------:R-:W3:Y:S01]  /*64a0*/  LDSM.16.M88.4 R92, [R250+UR4+0x22800] ;  /* 0x02280004fa5c783b */ /* 0x000ee20008000200 */
[C---:B----4-:R-:W-:Y:S06]  /*64b0*/  HMMA.16816.F32 R4, R96.reuse, R100, R4 ;  /* 0x000000646004723c */ /* 0x050fec0000001804 */
[C---:B------:R-:W-:Y:S01]  /*64c0*/  HMMA.16816.F32 R8, R96.reuse, R102, R8 ;  /* 0x000000666008723c */ /* 0x040fe20000001808 */
[----:B------:R-:W-:Y:S05]  /*64d0*/  LDSM.16.M88.4 R100, [R249+0xa000] ;  /* 0x00a00000f964783b */ /* 0x000fea0000000200 */
[C---:B------:R-:W-:Y:S06]  /*64e0*/  HMMA.16816.F32 R12, R96.reuse, R104, R12 ;  /* 0x00000068600c723c */ /* 0x040fec000000180c */
[----:B------:R-:W-:Y:S01]  /*64f0*/  HMMA.16816.F32 R16, R96, R106, R16 ;  /* 0x0000006a6010723c */ /* 0x000fe20000001810 */
[----:B------:R-:W4:Y:S04]  /*6500*/  LDSM.16.M88.4 R96, [R108+0x12000] ;  /* 0x012000006c60783b */ /* 0x000f280000000200 */
[----:B------:R-:W-:Y:S01]  /*6510*/  LDSM.16.M88.4 R104, [R250+UR4+0x26800] ;  /* 0x02680004fa68783b */ /* 0x000fe20008000200 */
[C---:B-1----:R-:W-:Y:S06]  /*6520*/  HMMA.16816.F32 R4, R84.reuse, R88, R4 ;  /* 0x000000585404723c */ /* 0x042fec0000001804 */
[C---:B------:R-:W-:Y:S01]  /*6530*/  HMMA.16816.F32 R8, R84.reuse, R90, R8 ;  /* 0x0000005a5408723c */ /* 0x040fe20000001808 */
[----:B------:R-:W1:Y:S05]  /*6540*/  LDSM.16.M88.4 R88, [R249+0xa800] ;  /* 0x00a80000f958783b */ /* 0x000e6a0000000200 */
[C---:B---3--:R-:W-:Y:S06]  /*6550*/  HMMA.16816.F32 R12, R84.reuse, R92, R12 ;  /* 0x0000005c540c723c */ /* 0x048fec000000180c */
[----:B------:R-:W-:Y:S01]  /*6560*/  HMMA.16816.F32 R16, R84, R94, R16 ;  /* 0x0000005e5410723c */ /* 0x000fe20000001810 */
[----:B------:R-:W-:Y:S04]  /*6570*/  LDSM.16.M88.4 R84, [R113+0x12000] ;  /* 0x012000007154783b */ /* 0x000fe80000000200 */
[----:B------:R-:W3:Y:S01]  /*6580*/  LDSM.16.M88.4 R92, [R248+0xa000] ;  /* 0x00a00000f85c783b */ /* 0x000ee20000000200 */
[C---:B----4-:R-:W-:Y:S06]  /*6590*/  HMMA.16816.F32 R4, R96.reuse, R100, R4 ;  /* 0x000000646004723c */ /* 0x050fec0000001804 */
[C---:B------:R-:W-:Y:S01]  /*65a0*/  HMMA.16816.F32 R8, R96.reuse, R102, R8 ;  /* 0x000000666008723c */ /* 0x040fe20000001808 */
[----:B------:R-:W4:Y:S05]  /*65b0*/  LDSM.16.M88.4 R100, [R248+0xa800] ;  /* 0x00a80000f864783b */ /* 0x000f2a0000000200 */
[C---:B-1----:R-:W-:Y:S06]  /*65c0*/  HMMA.16816.F32 R12, R96.reuse, R88, R12 ;  /* 0x00000058600c723c */ /* 0x042fec000000180c */
[----:B------:R-:W-:Y:S01]  /*65d0*/  HMMA.16816.F32 R16, R96, R90, R16 ;  /* 0x0000005a6010723c */ /* 0x000fe20000001810 */
[----:B------:R-:W-:Y:S04]  /*65e0*/  LDSM.16.M88.4 R88, [R112+0x12000] ;  /* 0x012000007058783b */ /* 0x000fe80000000200 */
[----:B------:R-:W1:Y:S01]  /*65f0*/  LDSM.16.M88.4 R96, [R247+0xa000] ;  /* 0x00a00000f760783b */ /* 0x000e620000000200 */
[C---:B---3--:R-:W-:Y:S06]  /*6600*/  HMMA.16816.F32 R4, R84.reuse, R92, R4 ;  /* 0x0000005c5404723c */ /* 0x048fec0000001804 */
[C---:B------:R-:W-:Y:S01]  /*6610*/  HMMA.16816.F32 R8, R84.reuse, R94, R8 ;  /* 0x0000005e5408723c */ /* 0x040fe20000001808 */
[----:B------:R-:W3:Y:S05]  /*6620*/  LDSM.16.M88.4 R92, [R247+0xa800] ;  /* 0x00a80000f75c783b */ /* 0x000eea0000000200 */
[C---:B----4-:R-:W-:Y:S06]  /*6630*/  HMMA.16816.F32 R12, R84.reuse, R100, R12 ;  /* 0x00000064540c723c */ /* 0x050fec000000180c */
[----:B------:R-:W-:Y:S01]  /*6640*/  HMMA.16816.F32 R16, R84, R102, R16 ;  /* 0x000000665410723c */ /* 0x000fe20000001810 */
[----:B------:R-:W-:Y:S04]  /*6650*/  LDSM.16.M88.4 R84, [R109+0x14000] ;  /* 0x014000006d54783b */ /* 0x000fe80000000200 */
[----:B------:R-:W4:Y:S01]  /*6660*/  LDSM.16.M88.4 R100, [R250+UR4+0x24000] ;  /* 0x02400004fa64783b */ /* 0x000f220008000200 */
[C---:B-1----:R-:W-:Y:S06]  /*6670*/  HMMA.16816.F32 R4, R88.reuse, R96, R4 ;  /* 0x000000605804723c */ /* 0x042fec0000001804 */
[C---:B------:R-:W-:Y:S01]  /*6680*/  HMMA.16816.F32 R8, R88.reuse, R98, R8 ;  /* 0x000000625808723c */ /* 0x040fe20000001808 */
[----:B------:R-:W1:Y:S05]  /*6690*/  LDSM.16.M88.4 R96, [R250+UR4+0x24800] ;  /* 0x02480004fa60783b */ /* 0x000e6a0008000200 */
        /* <DEDUP_REMOVED lines=17> */
[----:B------:R-:W4:Y:S01]  /*67b0*/  LDSM.16.M88.4 R100, [R247+0xc000] ;  /* 0x00c00000f764783b */ /* 0x000f220000000200 */
[C---:B-1----:R-:W-:Y:S06]  /*67c0*/  HMMA.16816.F32 R4, R84.reuse, R96, R4 ;  /* 0x000000605404723c */ /* 0x042fec0000001804 */
[C---:B------:R-:W-:Y:S01]  /*67d0*/  HMMA.16816.F32 R8, R84.reuse, R98, R8 ;  /* 0x000000625408723c */ /* 0x040fe20000001808 */
[----:B------:R-:W1:Y:S05]  /*67e0*/  LDSM.16.M88.4 R96, [R247+0xc800] ;  /* 0x00c80000f760783b */ /* 0x000e6a0000000200 */
[C---:B---3--:R-:W-:Y:S06]  /*67f0*/  HMMA.16816.F32 R12, R84.reuse, R92, R12 ;  /* 0x0000005c540c723c */ /* 0x048fec000000180c */
[----:B------:R-:W-:Y:S01]  /*6800*/  HMMA.16816.F32 R16, R84, R94, R16 ;  /* 0x0000005e5410723c */ /* 0x000fe20000001810 */
[----:B------:R-:W-:Y:S04]  /*6810*/  LDSM.16.M88.4 R84, [R109+0x16000] ;  /* 0x016000006d54783b */ /* 0x000fe80000000200 */
[----:B------:R-:W3:Y:S01]  /*6820*/  LDSM.16.M88.4 R92, [R250+UR4+0x26000] ;  /* 0x02600004fa5c783b */ /* 0x000ee20008000200 */
[C---:B----4-:R-:W-:Y:S06]  /*6830*/  HMMA.16816.F32 R4, R88.reuse, R100, R4 ;  /* 0x000000645804723c */ /* 0x050fec0000001804 */
[C---:B------:R-:W-:Y:S01]  /*6840*/  HMMA.16816.F32 R8, R88.reuse, R102, R8 ;  /* 0x000000665808723c */ /* 0x040fe20000001808 */
[----:B------:R-:W-:Y:S05]  /*6850*/  LDSM.16.M88.4 R100, [R249+0xe800] ;  /* 0x00e80000f964783b */ /* 0x000fea0000000200 */
[C---:B-1----:R-:W-:Y:S06]  /*6860*/  HMMA.16816.F32 R12, R88.reuse, R96, R12 ;  /* 0x00000060580c723c */ /* 0x042fec000000180c */
[----:B------:R-:W-:Y:S01]  /*6870*/  HMMA.16816.F32 R16, R88, R98, R16 ;  /* 0x000000625810723c */ /* 0x000fe20000001810 */
[----:B------:R-:W-:Y:S04]  /*6880*/  LDSM.16.M88.4 R88, [R108+0x16000] ;  /* 0x016000006c58783b */ /* 0x000fe80000000200 */
[----:B------:R-:W1:Y:S04]  /*6890*/  LDSM.16.M88.4 R96, [R249+0xe000] ;  /* 0x00e00000f960783b */ /* 0x000e680000000200 */
[----:B------:R-:W-:Y:S01]  /*68a0*/  LDSM.16.M88.4 R108, [R247+0xe000] ;  /* 0x00e00000f76c783b */ /* 0x000fe20000000200 */
[C---:B---3--:R-:W-:Y:S06]  /*68b0*/  HMMA.16816.F32 R4, R84.reuse, R92, R4 ;  /* 0x0000005c5404723c */ /* 0x048fec0000001804 */
[C---:B------:R-:W-:Y:S01]  /*68c0*/  HMMA.16816.F32 R8, R84.reuse, R94, R8 ;  /* 0x0000005e5408723c */ /* 0x040fe20000001808 */
[----:B------:R-:W-:Y:S05]  /*68d0*/  LDSM.16.M88.4 R92, [R248+0xe000] ;  /* 0x00e00000f85c783b */ /* 0x000fea0000000200 */
[C---:B------:R-:W-:Y:S06]  /*68e0*/  HMMA.16816.F32 R12, R84.reuse, R104, R12 ;  /* 0x00000068540c723c */ /* 0x040fec000000180c */
        /* <DEDUP_REMOVED lines=8> */
[----:B------:R-:W4:Y:S05]  /*6970*/  LDSM.16.M88.4 R88, [R247+0xe800] ;  /* 0x00e80000f758783b */ /* 0x000f2a0000000200 */
[C---:B---3--:R-:W-:Y:S06]  /*6980*/  HMMA.16816.F32 R4, R84.reuse, R92, R4 ;  /* 0x0000005c5404723c */ /* 0x048fec0000001804 */
[C---:B------:R-:W-:Y:S06]  /*6990*/  HMMA.16816.F32 R8, R84.reuse, R94, R8 ;  /* 0x0000005e5408723c */ /* 0x040fec0000001808 */
[C---:B-1----:R-:W-:Y:S06]  /*69a0*/  HMMA.16816.F32 R12, R84.reuse, R96, R12 ;  /* 0x00000060540c723c */ /* 0x042fec000000180c */
[----:B------:R-:W-:Y:S06]  /*69b0*/  HMMA.16816.F32 R16, R84, R98, R16 ;  /* 0x000000625410723c */ /* 0x000fec0000001810 */
[C---:B------:R-:W-:Y:S06]  /*69c0*/  HMMA.16816.F32 R4, R104.reuse, R108, R4 ;  /* 0x0000006c6804723c */ /* 0x040fec0000001804 */
[C---:B------:R-:W-:Y:S06]  /*69d0*/  HMMA.16816.F32 R8, R104.reuse, R110, R8 ;  /* 0x0000006e6808723c */ /* 0x040fec0000001808 */
[C---:B----4-:R-:W-:Y:S06]  /*69e0*/  HMMA.16816.F32 R12, R104.reuse, R88, R12 ;  /* 0x00000058680c723c */ /* 0x050fec000000180c */
[----:B------:R-:W-:Y:S06]  /*69f0*/  HMMA.16816.F32 R16, R104, R90, R16 ;  /* 0x0000005a6810723c */ /* 0x000fec0000001810 */
[C---:B------:R-:W-:Y:S01]  /*6a00*/  FADD.FTZ R217, -R215.reuse, R4 ;  /* 0x00000004d7d97221 */ /* 0x040fe20000010100 */
[----:B------:R-:W-:Y:S04]  /*6a10*/  FADD.FTZ R218, -R215, R5 ;  /* 0x00000005d7da7221 */ /* 0x000fe80000010100 */
[----:B------:R-:W-:Y:S01]  /*6a20*/  FMUL.FTZ R217, R214, R217 ;  /* 0x000000d9d6d97220 */ /* 0x000fe20000410000 */
[----:B------:R-:W-:Y:S01]  /*6a30*/  FMUL.FTZ R218, R213, R218 ;  /* 0x000000dad5da7220 */ /* 0x000fe20000410000 */
[C---:B------:R-:W-:Y:S01]  /*6a40*/  FADD.FTZ R214, -R215.reuse, R9 ;  /* 0x00000009d7d67221 */ /* 0x040fe20000010100 */
[----:B------:R-:W-:Y:S01]  /*6a50*/  FADD.FTZ R213, -R215, R8 ;  /* 0x00000008d7d57221 */ /* 0x000fe20000010100 */
[----:B------:R-:W-:Y:S01]  /*6a60*/  FMUL.FTZ R217, R217, R220 ;  /* 0x000000dcd9d97220 */ /* 0x000fe20000410000 */
[----:B------:R-:W-:Y:S01]  /*6a70*/  FMUL.FTZ R220, R123, UR8 ;  /* 0x000000087bdc7c20 */ /* 0x000fe20008410000 */
[----:B------:R-:W-:Y:S01]  /*6a80*/  FMUL.FTZ R214, R211, R214 ;  /* 0x000000d6d3d67220 */ /* 0x000fe20000410000 */
[----:B------:R-:W-:Y:S01]  /*6a90*/  FMUL.FTZ R123, R124, UR8 ;  /* 0x000000087c7b7c20 */ /* 0x000fe20008410000 */
[----:B------:R-:W-:Y:S01]  /*6aa0*/  FMUL.FTZ R213, R212, R213 ;  /* 0x000000d5d4d57220 */ /* 0x000fe20000410000 */
[----:B------:R-:W-:Y:S01]  /*6ab0*/  FMUL.FTZ R218, R218, R119 ;  /* 0x00000077dada7220 */ /* 0x000fe20000410000 */
[C---:B------:R-:W-:Y:S01]  /*6ac0*/  FADD.FTZ R120, -R215.reuse, R13 ;  /* 0x0000000dd7787221 */ /* 0x040fe20000010100 */
[C---:B------:R-:W-:Y:S01]  /*6ad0*/  FADD.FTZ R119, -R215.reuse, R12 ;  /* 0x0000000cd7777221 */ /* 0x040fe20000010100 */
[----:B------:R-:W-:Y:S01]  /*6ae0*/  FMUL.FTZ R214, R214, R123 ;  /* 0x0000007bd6d67220 */ /* 0x000fe20000410000 */
[C---:B------:R-:W-:Y:S01]  /*6af0*/  FADD.FTZ R211, -R215.reuse, R16 ;  /* 0x00000010d7d37221 */ /* 0x040fe20000010100 */
[----:B------:R-:W-:Y:S01]  /*6b00*/  FADD.FTZ R212, -R215, R17 ;  /* 0x00000011d7d47221 */ /* 0x000fe20000010100 */
[----:B------:R-:W-:Y:S01]  /*6b10*/  FMUL.FTZ R124, R127, UR8 ;  /* 0x000000087f7c7c20 */ /* 0x000fe20008410000 */
[----:B------:R-:W-:Y:S01]  /*6b20*/  FMUL.FTZ R123, R128, UR8 ;  /* 0x00000008807b7c20 */ /* 0x000fe20008410000 */
[----:B------:R-:W-:Y:S01]  /*6b30*/  FMUL.FTZ R211, R208, R211 ;  /* 0x000000d3d0d37220 */ /* 0x000fe20000410000 */
[----:B------:R-:W-:Y:S01]  /*6b40*/  FMUL.FTZ R212, R207, R212 ;  /* 0x000000d4cfd47220 */ /* 0x000fe20000410000 */
[----:B------:R-:W-:Y:S01]  /*6b50*/  FMUL.FTZ R128, R131, UR8 ;  /* 0x0000000883807c20 */ /* 0x000fe20008410000 */
[----:B------:R-:W-:Y:S01]  /*6b60*/  FMUL.FTZ R127, R196, UR8 ;  /* 0x00000008c47f7c20 */ /* 0x000fe20008410000 */
[----:B------:R-:W-:Y:S01]  /*6b70*/  FMUL.FTZ R120, R209, R120 ;  /* 0x00000078d1787220 */ /* 0x000fe20000410000 */
[----:B------:R-:W-:Y:S01]  /*6b80*/  FMUL.FTZ R119, R210, R119 ;  /* 0x00000077d2777220 */ /* 0x000fe20000410000 */
[----:B------:R-:W-:Y:S01]  /*6b90*/  FMUL.FTZ R128, R211, R128 ;  /* 0x00000080d3807220 */ /* 0x000fe20000410000 */
[----:B------:R-:W-:Y:S01]  /*6ba0*/  FMUL.FTZ R127, R212, R127 ;  /* 0x0000007fd47f7220 */ /* 0x000fe20000410000 */
[----:B------:R-:W-:Y:S01]  /*6bb0*/  FMUL.FTZ R120, R120, R123 ;  /* 0x0000007b78787220 */ /* 0x000fe20000410000 */
[----:B------:R-:W-:Y:S01]  /*6bc0*/  FMUL.FTZ R119, R119, R124 ;  /* 0x0000007c77777220 */ /* 0x000fe20000410000 */
[C---:B--2---:R-:W-:Y:S01]  /*6bd0*/  FADD.FTZ R123, -R216.reuse, R6 ;  /* 0x00000006d87b7221 */ /* 0x044fe20000010100 */
[----:B------:R-:W-:Y:S01]  /*6be0*/  FADD.FTZ R124, -R216, R7 ;  /* 0x00000007d87c7221 */ /* 0x000fe20000010100 */
[----:B------:R-:W-:Y:S01]  /*6bf0*/  F2FP.F16.F32.PACK_AB R127, R127, R128 ;  /* 0x000000807f7f723e */ /* 0x000fe200000000ff */
[----:B------:R-:W-:Y:S01]  /*6c00*/  FMUL.FTZ R128, R121, UR8 ;  /* 0x0000000879807c20 */ /* 0x000fe20008410000 */
[----:B------:R-:W-:Y:S01]  /*6c10*/  FMUL.FTZ R123, R206, R123 ;  /* 0x0000007bce7b7220 */ /* 0x000fe20000410000 */
[----:B------:R-:W-:Y:S01]  /*6c20*/  F2FP.F16.F32.PACK_AB R119, R120, R119 ;  /* 0x000000777877723e */ /* 0x000fe200000000ff */
[----:B------:R-:W-:Y:S01]  /*6c30*/  FMUL.FTZ R124, R205, R124 ;  /* 0x0000007ccd7c7220 */ /* 0x000fe20000410000 */
[----:B------:R-:W-:Y:S01]  /*6c40*/  FADD.FTZ R120, -R216, R11 ;  /* 0x0000000bd8787221 */ /* 0x000fe20000010100 */
[----:B------:R-:W-:Y:S01]  /*6c50*/  FMUL.FTZ R121, R122, UR8 ;  /* 0x000000087a797c20 */ /* 0x000fe20008410000 */
[----:B------:R-:W-:Y:S01]  /*6c60*/  FADD.FTZ R131, -R216, R10 ;  /* 0x0000000ad8837221 */ /* 0x000fe20000010100 */
[----:B------:R-:W-:Y:S01]  /*6c70*/  FMUL.FTZ R123, R123, R128 ;  /* 0x000000807b7b7220 */ /* 0x000fe20000410000 */
[----:B------:R-:W-:Y:S01]  /*6c80*/  FMUL.FTZ R128, R125, UR8 ;  /* 0x000000087d807c20 */ /* 0x000fe20008410000 */
[----:B------:R-:W-:Y:S01]  /*6c90*/  FMUL.FTZ R120, R203, R120 ;  /* 0x00000078cb787220 */ /* 0x000fe20000410000 */
[----:B------:R-:W-:Y:S01]  /*6ca0*/  FMUL.FTZ R124, R124, R121 ;  /* 0x000000797c7c7220 */ /* 0x000fe20000410000 */
[----:B------:R-:W-:Y:S01]  /*6cb0*/  FMUL.FTZ R125, R126, UR8 ;  /* 0x000000087e7d7c20 */ /* 0x000fe20008410000 */
[----:B------:R-:W-:Y:S01]  /*6cc0*/  FMUL.FTZ R131, R204, R131 ;  /* 0x00000083cc837220 */ /* 0x000fe20000410000 */
[C---:B------:R-:W-:Y:S01]  /*6cd0*/  FADD.FTZ R121, -R216.reuse, R14 ;  /* 0x0000000ed8797221 */ /* 0x040fe20000010100 */
[C---:B------:R-:W-:Y:S01]  /*6ce0*/  FADD.FTZ R122, -R216.reuse, R15 ;  /* 0x0000000fd87a7221 */ /* 0x040fe20000010100 */
[C---:B------:R-:W-:Y:S01]  /*6cf0*/  FADD.FTZ R203, -R216.reuse, R18 ;  /* 0x00000012d8cb7221 */ /* 0x040fe20000010100 */
[----:B------:R-:W-:Y:S01]  /*6d00*/  FADD.FTZ R216, -R216, R19 ;  /* 0x00000013d8d87221 */ /* 0x000fe20000010100 */
[----:B------:R-:W-:Y:S01]  /*6d10*/  FMUL.FTZ R125, R120, R125 ;  /* 0x0000007d787d7220 */ /* 0x000fe20000410000 */
[----:B------:R-:W-:Y:S01]  /*6d20*/  FMUL.FTZ R213, R213, R220 ;  /* 0x000000dcd5d57220 */ /* 0x000fe20000410000 */
[----:B------:R-:W-:Y:S01]  /*6d30*/  FMUL.FTZ R128, R131, R128 ;  /* 0x0000008083807220 */ /* 0x000fe20000410000 */
[----:B------:R-:W-:Y:S01]  /*6d40*/  F2FP.F16.F32.PACK_AB R123, R124, R123 ;  /* 0x0000007b7c7b723e */ /* 0x000fe200000000ff */
[----:B------:R-:W-:Y:S01]  /*6d50*/  FMUL.FTZ R120, R129, UR8 ;  /* 0x0000000881787c20 */ /* 0x000fe20008410000 */
[----:B------:R-:W-:Y:S01]  /*6d60*/  FMUL.FTZ R121, R202, R121 ;  /* 0x00000079ca797220 */ /* 0x000fe20000410000 */
[----:B------:R-:W-:Y:S01]  /*6d70*/  FMUL.FTZ R122, R201, R122 ;  /* 0x0000007ac97a7220 */ /* 0x000fe20000410000 */
[----:B------:R-:W-:Y:S01]  /*6d80*/  FMUL.FTZ R203, R200, R203 ;  /* 0x000000cbc8cb7220 */ /* 0x000fe20000410000 */
[----:B------:R-:W-:Y:S01]  /*6d90*/  FMUL.FTZ R216, R199, R216 ;  /* 0x000000d8c7d87220 */ /* 0x000fe20000410000 */
[----:B------:R-:W-:Y:S01]  /*6da0*/  FMUL.FTZ R129, R130, UR8 ;  /* 0x0000000882817c20 */ /* 0x000fe20008410000 */
[----:B------:R-:W-:Y:S01]  /*6db0*/  FMUL.FTZ R124, R197, UR8 ;  /* 0x00000008c57c7c20 */ /* 0x000fe20008410000 */
[----:B------:R-:W-:Y:S01]  /*6dc0*/  FMUL.FTZ R131, R198, UR8 ;  /* 0x00000008c6837c20 */ /* 0x000fe20008410000 */
[----:B------:R-:W-:Y:S01]  /*6dd0*/  F2FP.F16.F32.PACK_AB R217, R218, R217 ;  /* 0x000000d9dad9723e */ /* 0x000fe200000000ff */
[----:B------:R-:W-:Y:S01]  /*6de0*/  FMUL.FTZ R120, R121, R120 ;  /* 0x0000007879787220 */ /* 0x000fe20000410000 */
[----:B------:R-:W-:Y:S01]  /*6df0*/  F2FP.F16.F32.PACK_AB R213, R214, R213 ;  /* 0x000000d5d6d5723e */ /* 0x000fe200000000ff */
        /* <DEDUP_REMOVED lines=9> */
[----:B------:R-:W-:Y:S02]  /*6e90*/  ISETP.GE.AND P5, PT, R222, UR19, PT ;  /* 0x00000013de007c0c */ /* 0x000fe4000bfa6270 */
        /* <DEDUP_REMOVED lines=95> */
.L_x_824:
[----:B------:R-:W-:Y:S01]  /*7490*/  STS [R117+0x28000], R217 ;  /* 0x028000d975007388 */ /* 0x000fe20000000800 */
[----:B------:R-:W-:Y:S02]  /*74a0*/  F2FP.F16.F32.PACK_AB R125, R125, R128 ;  /* 0x000000807d7d723e */ /* 0x000fe400000000ff */
[----:B------:R-:W-:Y:S01]  /*74b0*/  F2FP.F16.F32.PACK_AB R120, R129, R120 ;  /* 0x000000788178723e */ /* 0x000fe200000000ff */
[----:B------:R2:W-:Y:S01]  /*74c0*/  STS [R117+0x28400], R123 ;  /* 0x0284007b75007388 */ /* 0x0005e20000000800 */
[----:B------:R-:W-:Y:S03]  /*74d0*/  F2FP.F16.F32.PACK_AB R124, R131, R124 ;  /* 0x0000007c837c723e */ /* 0x000fe600000000ff */
[----:B------:R-:W-:Y:S04]  /*74e0*/  STS [R116+0x28000], R213 ;  /* 0x028000d574007388 */ /* 0x000fe80000000800 */
[----:B------:R3:W-:Y:S04]  /*74f0*/  STS [R116+0x28400], R125 ;  /* 0x0284007d74007388 */ /* 0x0007e80000000800 */
[----:B------:R4:W-:Y:S04]  /*7500*/  STS [R115+0x28000], R119 ;  /* 0x0280007773007388 */ /* 0x0009e80000000800 */
[----:B------:R-:W-:Y:S04]  /*7510*/  STS [R115+0x28400], R120 ;  /* 0x0284007873007388 */ /* 0x000fe80000000800 */
[----:B------:R-:W-:Y:S04]  /*7520*/  STS [R114+0x28000], R127 ;  /* 0x0280007f72007388 */ /* 0x000fe80000000800 */
[----:B------:R-:W-:Y:S01]  /*7530*/  STS [R114+0x28400], R124 ;  /* 0x0284007c72007388 */ /* 0x000fe20000000800 */
[----:B--2---:R-:W2:Y:S08]  /*7540*/  LDC R117, c[0x0][0x270] ;  /* 0x00009c00ff757b82 */ /* 0x004eb00000000800 */
[----:B------:R-:W-:Y:S01]  /*7550*/  BAR.SYNC.DEFER_BLOCKING 0x0 ;  /* 0x0000000000007b1d */ /* 0x000fe20000010000 */
[----:B---3--:R-:W-:Y:S01]  /*7560*/  LEA R116, R251, UR4, 0x1 ;  /* 0x00000004fb747c11 */ /* 0x008fe2000f8e08ff */
[----:B--2---:R-:W-:Y:S04]  /*7570*/  IMAD R117, R117, UR21, RZ ;  /* 0x0000001575757c24 */ /* 0x004fe8000f8e02ff */
[----:B-1----:R-:W-:Y:S04]  /*7580*/  LDSM.16.MT88.4 R4, [R246+0x2a000] ;  /* 0x02a00000f604783b */ /* 0x002fe80000004200 */
[----:B------:R-:W1:Y:S04]  /*7590*/  LDSM.16.MT88.4 R8, [R116+0x10000] ;  /* 0x010000007408783b */ /* 0x000e680000004200 */
[----:B------:R-:W2:Y:S04]  /*75a0*/  LDSM.16.MT88.4 R12, [R0+0x2a000] ;  /* 0x02a00000000c783b */ /* 0x000ea80000004200 */
[----:B------:R-:W3:Y:S04]  /*75b0*/  LDSM.16.MT88.4 R16, [R116+0x12000] ;  /* 0x012000007410783b */ /* 0x000ee80000004200 */
[----:B----4-:R-:W4:Y:S04]  /*75c0*/  LDL.LU.64 R118, [R1+0x70] ;  /* 0x0000700001767983 */ /* 0x010f280000300a00 */
[----:B------:R-:W3:Y:S04]  /*75d0*/  LDSM.16.MT88.4 R84, [R116+0x14000] ;  /* 0x014000007454783b */ /* 0x000ee80000004200 */
[----:B------:R-:W3:Y:S04]  /*75e0*/  LDSM.16.MT88.4 R88, [R116+0x16000] ;  /* 0x016000007458783b */ /* 0x000ee80000004200 */
[----:B------:R-:W-:Y:S04]  /*75f0*/  LDSM.16.MT88.4 R92, [R246+0x2a800] ;  /* 0x02a80000f65c783b */ /* 0x000fe80000004200 */
[----:B------:R-:W3:Y:S04]  /*7600*/  LDSM.16.MT88.4 R96, [R116+0x10800] ;  /* 0x010800007460783b */ /* 0x000ee80000004200 */
[----:B------:R-:W3:Y:S04]  /*7610*/  LDSM.16.MT88.4 R100, [R0+0x2a800] ;  /* 0x02a800000064783b */ /* 0x000ee80000004200 */
[----:B------:R-:W-:Y:S01]  /*7620*/  LDSM.16.MT88.4 R104, [R116+0x17000] ;  /* 0x017000007468783b */ /* 0x000fe20000004200 */
[-C--:B-1----:R-:W-:Y:S03]  /*7630*/  HMMA.16816.F32 R20, R4, R8.reuse, R20 ;  /* 0x000000080414723c */ /* 0x082fe60000001814 */
[----:B------:R-:W-:Y:S04]  /*7640*/  LDSM.16.MT88.4 R108, [R116+0x15800] ;  /* 0x01580000746c783b */ /* 0x000fe80000004200 */
[----:B------:R-:W-:Y:S01]  /*7650*/  LDSM.16.MT88.4 R112, [R116+0x17800] ;  /* 0x017800007470783b */ /* 0x000fe20000004200 */
        /* <DEDUP_REMOVED lines=19> */
[----:B------:R-:W3:Y:S04]  /*7790*/  LDSM.16.MT88.4 R4, [R246+0x2b000] ;  /* 0x02b00000f604783b */ /* 0x000ee80000004200 */
[----:B------:R-:W3:Y:S01]  /*77a0*/  LDSM.16.MT88.4 R88, [R0+0x2b000] ;  /* 0x02b000000058783b */ /* 0x000ee20000004200 */
        /* <DEDUP_REMOVED lines=42> */
[C---:B----4-:R-:W-:Y:S01]  /*7a50*/  LEA R4, P1, R5.reuse, R118, 0x2 ;  /* 0x0000007605047211 */ /* 0x050fe200078210ff */
        /* <DEDUP_REMOVED lines=87> */
.L_x_825:
        /* <DEDUP_REMOVED lines=14> */
[----:B------:R-:W3:Y:S04]  /*80b0*/  LDSM.16.MT88.4 R204, [R236+0x18800] ;  /* 0x01880000eccc783b */ /* 0x000ee80000004200 */
[----:B------:R-:W3:Y:S04]  /*80c0*/  LDSM.16.M88.4 R208, [R240+0x1000] ;  /* 0x00100000f0d0783b */ /* 0x000ee80000000200 */
[----:B------:R-:W3:Y:S04]  /*80d0*/  LDSM.16.MT88.4 R212, [R236+0x1a800] ;  /* 0x01a80000ecd4783b */ /* 0x000ee80000004200 */
[----:B-----5:R-:W3:Y:S01]  /*80e0*/  LDSM.16.MT88.4 R216, [R236+0x1c800] ;  /* 0x01c80000ecd8783b */ /* 0x020ee20000004200 */
        /* <DEDUP_REMOVED lines=620> */
.L_x_827:
[----:B------:R-:W3:Y:S01]  /*a7b0*/  LDL R2, [R1+0x8] ;  /* 0x0000080001027983 */ /* 0x000ee20000100800 */
[----:B------:R-:W-:Y:S01]  /*a7c0*/  @UP0 UIADD3 UR14, UR22, UR39, URZ ;  /* 0x00000027160e0290 */ /* 0x000fe2000fffe03f */
[----:B------:R-:W-:Y:S01]  /*a7d0*/  @UP0 ULDC.64 UR10, c[0x0][0x458] ;  /* 0x00011600000a0ab9 */ /* 0x000fe20000000a00 */
[----:B------:R-:W-:Y:S02]  /*a7e0*/  USHF.L.U32 UR5, UR18, 0x6, URZ ;  /* 0x0000000612057899 */ /* 0x000fe4000800063f */
[----:B------:R-:W-:Y:S02]  /*a7f0*/  @UP0 UIMAD.WIDE.U32 UR12, UR14, UR10, URZ ;  /* 0x0000000a0e0c02a5 */ /* 0x000fe4000f8e003f */
[----:B------:R-:W-:-:S04]  /*a800*/  @UP0 UIMAD UR14, UR14, UR11, URZ ;  /* 0x0000000b0e0e02a4 */ /* 0x000fc8000f8e023f */
[----:B------:R-:W-:-:S03]  /*a810*/  @UP0 UIADD3 UR19, UR13, UR14, URZ ;  /* 0x0000000e0d130290 */ /* 0x000fc6000fffe03f */
[----:B------:R-:W-:Y:S01]  /*a820*/  @UP0 UMOV UR13, UR12 ;  /* 0x0000000c000d0c82 */ /* 0x000fe20008000000 */
[----:B---3--:R-:W-:Y:S01]  /*a830*/  LEA R2, R2, UR4, 0x1 ;  /* 0x0000000402027c11 */ /* 0x008fe2000f8e08ff */
        /* <DEDUP_REMOVED lines=14> */
.L_x_828:
[----:B--2---:R-:W2:Y:S01]  /*a920*/  LDL.64 R66, [R1+0x10] ;  /* 0x0000100001427983 */ /* 0x004ea20000100a00 */
        /* <DEDUP_REMOVED lines=10> */
[----:B------:R-:W-:Y:S02]  /*a9d0*/  BSSY B0, `(.L_x_829) ;  /* 0x0000032000007945 */ /* 0x000fe40003800000 */
[C---:B------:R-:W-:Y:S01]  /*a9e0*/  ISETP.GE.AND P5, PT, R54.reuse, UR16, PT ;  /* 0x0000001036007c0c */ /* 0x040fe2000bfa6270 */
[----:B------:R-:W-:Y:S01]  /*a9f0*/  IMAD.U32 R3, RZ, RZ, UR14 ;  /* 0x0000000eff037e24 */ /* 0x000fe2000f8e00ff */
[----:B------:R-:W-:Y:S01]  /*aa00*/  ULDC.64 UR14, c[0x0][0x468] ;  /* 0x00011a00000e7ab9 */ /* 0x000fe20000000a00 */
[----:B------:R-:W-:Y:S01]  /*aa10*/  VIADD R4, R54, 0x20 ;  /* 0x0000002036047836 */ /* 0x000fe20000000000 */
[----:B------:R-:W-:Y:S01]  /*aa20*/  UIMAD UR17, UR17, UR14, URZ ;  /* 0x0000000e111172a4 */ /* 0x000fe2000f8e023f */
[----:B------:R-:W-:-:S03]  /*aa30*/  SHF.R.S32.HI R53, RZ, 0x1f, R54 ;  /* 0x0000001fff357819 */ /* 0x000fc60000011436 */
[----:B------:R-:W-:Y:S01]  /*aa40*/  UIMAD UR15, UR57, UR15, UR17 ;  /* 0x0000000f390f72a4 */ /* 0x000fe2000f8e0211 */
[----:B------:R-:W-:Y:S01]  /*aa50*/  ISETP.GE.AND P4, PT, R4, UR16, PT ;  /* 0x0000001004007c0c */ /* 0x000fe2000bf86270 */
        /* <DEDUP_REMOVED lines=9> */
[----:B------:R-:W-:-:S02]  /*aaf0*/  IMAD.MOV.U32 R60, RZ, RZ, R66 ;  /* 0x000000ffff3c7224 */ /* 0x000fc400078e0042 */
[----:B------:R-:W-:Y:S02]  /*ab00*/  VIADD R55, R66, 0x80 ;  /* 0x0000008042377836 */ /* 0x000fe40000000000 */
[----:B------:R-:W-:-:S04]  /*ab10*/  IMAD.WIDE.U32 R6, R5, UR5, R60 ;  /* 0x0000000505067c25 */ /* 0x000fc8000f8e003c */
[----:B------:R-:W-:Y:S01]  /*ab20*/  VIADD R52, R66, 0x40 ;  /* 0x0000004042347836 */ /* 0x000fe20000000000 */
[----:B------:R-:W-:-:S04]  /*ab30*/  IADD3 R62, P0, R6, UR20, RZ ;  /* 0x00000014063e7c10 */ /* 0x000fc8000ff1e0ff */
[----:B------:R-:W-:Y:S02]  /*ab40*/  IADD3.X R63, R7, UR21, R3, P0, !PT ;  /* 0x00000015073f7c10 */ /* 0x000fe400087fe403 */
[----:B------:R-:W-:-:S05]  /*ab50*/  MOV R3, UR14 ;  /* 0x0000000e00037c02 */ /* 0x000fca0008000f00 */
[----:B------:R-:W-:Y:S01]  /*ab60*/  IMAD.WIDE.U32 R62, R3, UR57, R62 ;  /* 0x00000039033e7c25 */ /* 0x000fe2000f8e003e */
[----:B------:R-:W-:-:S03]  /*ab70*/  IADD3 R3, R66, 0xc0, RZ ;  /* 0x000000c042037810 */ /* 0x000fc60007ffe0ff */
        /* <DEDUP_REMOVED lines=23> */
.L_x_830:
[----:B------:R-:W-:Y:S05]  /*acf0*/  BSYNC B0 ;  /* 0x0000000000007941 */ /* 0x000fea0003800000 */
.L_x_829:
        /* <DEDUP_REMOVED lines=21> */
.L_x_832:
[----:B------:R-:W-:Y:S05]  /*ae50*/  BSYNC B0 ;  /* 0x0000000000007941 */ /* 0x000fea0003800000 */
.L_x_831:
        /* <DEDUP_REMOVED lines=24> */
[----:B-1----:R-:W-:Y:S01]  /*afe0*/  IMAD R2, R54, UR11, R39 ;  /* 0x0000000b36027c24 */ /* 0x002fe2000f8e0227 */
[----:B------:R-:W-:Y:S01]  /*aff0*/  ISETP.GE.AND P2, PT, R52, UR5, PT ;  /* 0x0000000534007c0c */ /* 0x000fe2000bf46270 */
[----:B------:R-:W-:Y:S01]  /*b000*/  IMAD.WIDE.U32 R42, R54, UR10, R36 ;  /* 0x0000000a362a7c25 */ /* 0x000fe2000f8e0024 */
[----:B------:R-:W-:Y:S01]  /*b010*/  ISETP.GE.AND P1, PT, R55, UR5, PT ;  /* 0x0000000537007c0c */ /* 0x000fe2000bf26270 */
[----:B------:R-:W-:Y:S01]  /*b020*/  ULDC.64 UR8, c[0x0][0x3f8] ;  /* 0x0000fe0000087ab9 */ /* 0x000fe20000000a00 */
[----:B------:R-:W-:Y:S01]  /*b030*/  ISETP.GE.AND P0, PT, R3, UR5, PT ;  /* 0x0000000503007c0c */ /* 0x000fe2000bf06270 */
[----:B------:R-:W-:Y:S01]  /*b040*/  IMAD.IADD R2, R2, 0x1, R43 ;  /* 0x0000000102027824 */ /* 0x000fe200078e022b */
[----:B------:R-:W-:-:S04]  /*b050*/  LEA R38, P5, R42, UR8, 0x1 ;  /* 0x000000082a267c11 */ /* 0x000fc8000f8a08ff */
[----:B------:R-:W-:-:S05]  /*b060*/  LEA.HI.X R39, R42, UR9, R2, 0x1, P5 ;  /* 0x000000092a277c11 */ /* 0x000fca000a8f0c02 */
[----:B---3--:R1:W-:Y:S04]  /*b070*/  @!P3 STG.E.128 desc[UR6][R38.64], R12 ;  /* 0x0000000c2600b986 */ /* 0x0083e8000c101d06 */
[----:B--2---:R1:W-:Y:S04]  /*b080*/  @!P2 STG.E.128 desc[UR6][R38.64+0x80], R8 ;  /* 0x000080082600a986 */ /* 0x0043e8000c101d06 */
[----:B----4-:R1:W-:Y:S04]  /*b090*/  @!P1 STG.E.128 desc[UR6][R38.64+0x100], R4 ;  /* 0x0001000426009986 */ /* 0x0103e8000c101d06 */
[----:B------:R1:W-:Y:S02]  /*b0a0*/  @!P0 STG.E.128 desc[UR6][R38.64+0x180], R16 ;  /* 0x0001801026008986 */ /* 0x0003e4000c101d06 */
.L_x_834:
[----:B------:R-:W-:Y:S05]  /*b0b0*/  BSYNC B0 ;  /* 0x0000000000007941 */ /* 0x000fea0003800000 */
.L_x_833:
        /* <DEDUP_REMOVED lines=12> */
[----:B-1----:R-:W-:-:S03]  /*b180*/  LEA R2, P4, R36, UR8, 0x1 ;  /* 0x0000000824027c11 */ /* 0x002fc6000f8808ff */
[----:B------:R-:W-:-:S04]  /*b190*/  IMAD R53, R54, UR11, R53 ;  /* 0x0000000b36357c24 */ /* 0x000fc8000f8e0235 */
[----:B------:R-:W-:-:S05]  /*b1a0*/  IMAD.IADD R53, R53, 0x1, R37 ;  /* 0x0000000135357824 */ /* 0x000fca00078e0225 */
[----:B------:R-:W-:-:S05]  /*b1b0*/  LEA.HI.X R3, R36, UR9, R53, 0x1, P4 ;  /* 0x0000000924037c11 */ /* 0x000fca000a0f0c35 */
[----:B------:R1:W-:Y:S04]  /*b1c0*/  @!P3 STG.E.128 desc[UR6][R2.64], R32 ;  /* 0x000000200200b986 */ /* 0x0003e8000c101d06 */
[----:B------:R1:W-:Y:S04]  /*b1d0*/  @!P2 STG.E.128 desc[UR6][R2.64+0x80], R28 ;  /* 0x0000801c0200a986 */ /* 0x0003e8000c101d06 */
[----:B------:R1:W-:Y:S04]  /*b1e0*/  @!P1 STG.E.128 desc[UR6][R2.64+0x100], R24 ;  /* 0x0001001802009986 */ /* 0x0003e8000c101d06 */
[----:B------:R1:W-:Y:S02]  /*b1f0*/  @!P0 STG.E.128 desc[UR6][R2.64+0x180], R20 ;  /* 0x0001801402008986 */ /* 0x0003e4000c101d06 */
.L_x_805:
[----:B------:R-:W-:Y:S05]  /*b200*/  BSYNC B1 ;  /* 0x0000000000017941 */ /* 0x000fea0003800000 */
.L_x_791:
        /* <DEDUP_REMOVED lines=12> */
.L_x_835:
[----:B------:R-:W-:Y:S05]  /*b2d0*/  EXIT ;  /* 0x000000000000794d */ /* 0x000fea0003800000 */
.L_x_837:
        /* <DEDUP_REMOVED lines=10> */
.L_x_1055:


//--------------------- .text._ZN5flash44flash_bwd_dq_dk_dv_loop_seqk_parallel_kernelI23Flash_bwd_kernel_traitsILi256ELi64ELi64ELi8ELi4ELi2ELi2ELb0ELb0EN7cutlass6half_tE19Flash_kernel_traitsILi256ELi64ELi64ELi8ES3_EELb1ELb1ELb0ELb0ELb0ELb1ELb0EEEvNS_16Flash_bwd_paramsE --------------------------
	.section	.text._ZN5flash44flash_bwd_dq_dk_dv_loop_seqk_parallel_kernelI23Flash_bwd_kernel_traitsILi256ELi64ELi64ELi8ELi4ELi2ELi2ELb0ELb0EN7cutlass6half_tE19Flash_kernel_traitsILi256ELi64ELi64ELi8ES3_EELb1ELb1ELb0ELb0ELb0ELb1ELb0EEEvNS_16Flash_bwd_paramsE,"ax",@progbits
	.align	128
        .global         _ZN5flash44flash_bwd_dq_dk_dv_loop_seqk_parallel_kernelI23Flash_bwd_kernel_traitsILi256ELi64ELi64ELi8ELi4ELi2ELi2ELb0ELb0EN7cutlass6half_tE19Flash_kernel_traitsILi256ELi64ELi64ELi8ES3_EELb1ELb1ELb0ELb0ELb0ELb1ELb0EEEvNS_16Flash_bwd_paramsE
        .type           _ZN5flash44flash_bwd_dq_dk_dv_loop_seqk_parallel_kernelI23Flash_bwd_kernel_traitsILi256ELi64ELi64ELi8ELi4ELi2ELi2ELb0ELb0EN7cutlass6half_tE19Flash_kernel_traitsILi256ELi64ELi64ELi8ES3_EELb1ELb1ELb0ELb0ELb0ELb1ELb0EEEvNS_16Flash_bwd_paramsE,@function
        .size           _ZN5flash44flash_bwd_dq_dk_dv_loop_seqk_parallel_kernelI23Flash_bwd_kernel_traitsILi256ELi64ELi64ELi8ELi4ELi2ELi2ELb0ELb0EN7cutlass6half_tE19Flash_kernel_traitsILi256ELi64ELi64ELi8ES3_EELb1ELb1ELb0ELb0ELb0ELb1ELb0EEEvNS_16Flash_bwd_paramsE,(.L_x_1056 - _ZN5flash44flash_bwd_dq_dk_dv_loop_seqk_parallel_kernelI23Flash_bwd_kernel_traitsILi256ELi64ELi64ELi8ELi4ELi2ELi2ELb0ELb0EN7cutlass6half_tE19Flash_kernel_traitsILi256ELi64ELi64ELi8ES3_EELb1ELb1ELb0ELb0ELb0ELb1ELb0EEEvNS_16Flash_bwd_paramsE)
        .other          _ZN5flash44flash_bwd_dq_dk_dv_loop_seqk_parallel_kernelI23Flash_bwd_kernel_traitsILi256ELi64ELi64ELi8ELi4ELi2ELi2ELb0ELb0EN7cutlass6half_tE19Flash_kernel_traitsILi256ELi64ELi64ELi8ES3_EELb1ELb1ELb0ELb0ELb0ELb1ELb0EEEvNS_16Flash_bwd_paramsE,@"STO_CUDA_ENTRY STV_DEFAULT"
_ZN5flash44flash_bwd_dq_dk_dv_loop_seqk_parallel_kernelI23Flash_bwd_kernel_traitsILi256ELi64ELi64ELi8ELi4ELi2ELi2ELb0ELb0EN7cutlass6half_tE19Flash_kernel_traitsILi256ELi64ELi64ELi8ES3_EELb1ELb1ELb0ELb0ELb0ELb1ELb0EEEvNS_16Flash_bwd_paramsE:
.text._ZN5flash44flash_bwd_dq_dk_dv_loop_seqk_parallel_kernelI23Flash_bwd_kernel_traitsILi256ELi64ELi64ELi8ELi4ELi2ELi2ELb0ELb0EN7cutlass6half_tE19Flash_kernel_traitsILi256ELi64ELi64ELi8ES3_EELb1ELb1ELb0ELb0ELb0ELb1ELb0EEEvNS_16Flash_bwd_paramsE:
        /* <DEDUP_REMOVED lines=12> */
[----:B------:R-:W2:Y:S01]  /*00c0*/  S2UR UR56, SR_CTAID.Z ;  /* 0x00000000003879c3 */ /* 0x000ea20000002700 */
[----:B------:R-:W-:Y:S01]  /*00d0*/  UMOV UR5, 0x400 ;  /* 0x0000040000057882 */ /* 0x000fe20000000000 */
[----:B------:R-:W-:Y:S01]  /*00e0*/  IMAD.MOV.U32 R210, RZ, RZ, 0x20 ;  /* 0x00000020ffd27424 */ /* 0x000fe200078e00ff */
[----:B------:R-:W-:Y:S01]  /*00f0*/  UMOV UR59, 0xffff8000 ;  /* 0xffff8000003b7882 */ /* 0x000fe20000000000 */
[----:B------:R-:W-:Y:S02]  /*0100*/  IMAD.MOV.U32 R215, RZ, RZ, 0x40 ;  /* 0x00000040ffd77424 */ /* 0x000fe400078e00ff */
[----:B------:R-:W-:Y:S02]  /*0110*/  IMAD.MOV.U32 R236, RZ, RZ, -0x10 ;  /* 0xfffffff0ffec7424 */ /* 0x000fe400078e00ff */
[----:B------:R-:W3:Y:S08]  /*0120*/  S2UR UR4, SR_CgaCtaId ;  /* 0x00000000000479c3 */ /* 0x000ef00000008800 */
[----:B------:R-:W4:Y:S01]  /*0130*/  S2UR UR46, SR_CTAID.Y ;  /* 0x00000000002e79c3 */ /* 0x000f220000002600 */
[----:B--2---:R-:W-:Y:S01]  /*0140*/  USHF.R.S32.HI UR6, URZ, 0x1f, UR56 ;  /* 0x0000001f3f067899 */ /* 0x004fe20008011438 */
[----:B-1----:R-:W-:Y:S01]  /*0150*/  SHF.R.S32.HI R2, RZ, 0x1f, R8 ;  /* 0x0000001fff027819 */ /* 0x002fe20000011408 */
[----:B---3--:R-:W-:-:S03]  /*0160*/  ULEA UR4, UR4, UR5, 0x18 ;  /* 0x0000000504047291 */ /* 0x008fc6000f8ec03f */
        /* <DEDUP_REMOVED lines=48> */
[C---:B------:R-:W-:Y:S01]  /*0470*/  LOP3.LUT R3, R0.reuse, 0x10, R2, 0xf8, !PT ;  /* 0x0000001000037812 */ /* 0x040fe200078ef802 */
[----:B------:R-:W-:Y:S01]  /*0480*/  IMAD R2, R245, 0x800, R214 ;  /* 0x00000800f5027824 */ /* 0x000fe200078e02d6 */
[--C-:B------:R-:W-:Y:S02]  /*0490*/  LOP3.LUT R209, R0, 0x8, R13.reuse, 0xf8, !PT ;  /* 0x0000000800d17812 */ /* 0x100fe400078ef80d */
[----:B------:R-:W-:Y:S02]  /*04a0*/  SHF.R.U32.HI R0, RZ, 0x3, R0 ;  /* 0x00000003ff007819 */ /* 0x000fe40000011600 */
[----:B------:R-:W-:Y:S02]  /*04b0*/  LOP3.LUT R3, R3, 0x8, R13, 0xf8, !PT ;  /* 0x0000000803037812 */ /* 0x000fe400078ef80d */
[----:B------:R-:W-:Y:S02]  /*04c0*/  LOP3.LUT R4, R6, 0x1, RZ, 0xc0, !PT ;  /* 0x0000000106047812 */ /* 0x000fe400078ec0ff */
[----:B------:R-:W-:-:S02]  /*04d0*/  LOP3.LUT R209, R209, R0, RZ, 0x3c, !PT ;  /* 0x00000000d1d17212 */ /* 0x000fc400078e3cff */
[----:B------:R-:W-:Y:S01]  /*04e0*/  LOP3.LUT R214, R214, R3, R0, 0xf6, !PT ;  /* 0x00000003d6d67212 */ /* 0x000fe200078ef600 */
[----:B------:R-:W-:Y:S01]  /*04f0*/  IMAD.SHL.U32 R3, R6, 0x40, RZ ;  /* 0x0000004006037824 */ /* 0x000fe200078e00ff */
[C---:B------:R-:W-:Y:S01]  /*0500*/  LOP3.LUT P4, RZ, R5.reuse, 0x2, RZ, 0xc0, !PT ;  /* 0x0000000205ff7812 */ /* 0x040fe2000788c0ff */
[----:B------:R-:W-:Y:S01]  /*0510*/  IMAD.IADD R209, R2, 0x1, R209 ;  /* 0x0000000102d17824 */ /* 0x000fe200078e02d1 */
[----:B------:R-:W-:Y:S02]  /*0520*/  LOP3.LUT P3, RZ, R5, 0x4, RZ, 0xc0, !PT ;  /* 0x0000000405ff7812 */ /* 0x000fe4000786c0ff */
[----:B------:R-:W-:Y:S01]  /*0530*/  ISETP.NE.U32.AND P0, PT, R4, 0x1, PT ;  /* 0x000000010400780c */ /* 0x000fe20003f05070 */
[----:B------:R-:W-:Y:S01]  /*0540*/  IMAD.SHL.U32 R4, R15, 0x2, RZ ;  /* 0x000000020f047824 */ /* 0x000fe200078e00ff */
[----:B------:R-:W-:Y:S02]  /*0550*/  SHF.R.S32.HI R0, RZ, 0x6, R16 ;  /* 0x00000006ff007819 */ /* 0x000fe40000011410 */
[----:B------:R-:W-:Y:S01]  /*0560*/  LOP3.LUT R5, R11, 0xfffffff8, RZ, 0xc0, !PT ;  /* 0xfffffff80b057812 */ /* 0x000fe200078ec0ff */
[----:B------:R-:W-:Y:S01]  /*0570*/  IMAD R9, R247, 0x400, R4 ;  /* 0x00000400f7097824 */ /* 0x000fe200078e0204 */
[----:B------:R-:W-:Y:S01]  /*0580*/  R2P PR, R6, 0x6 ;  /* 0x0000000606007804 */ /* 0x000fe20000000000 */
[----:B------:R-:W-:Y:S01]  /*0590*/  IMAD R248, R0, 0x200, R8 ;  /* 0x0000020000f87824 */ /* 0x000fe200078e0208 */
[----:B------:R-:W-:Y:S01]  /*05a0*/  SEL R210, R210, 0xffffffe0, !P4 ;  /* 0xffffffe0d2d27807 */ /* 0x000fe20006000000 */
[----:B------:R-:W-:Y:S01]  /*05b0*/  IMAD.SHL.U32 R2, R0, 0x8, RZ ;  /* 0x0000000800027824 */ /* 0x000fe200078e00ff */
[----:B------:R-:W-:Y:S01]  /*05c0*/  LOP3.LUT R0, R3, 0x1c0, RZ, 0xc0, !PT ;  /* 0x000001c003007812 */ /* 0x000fe200078ec0ff */
[----:B------:R-:W-:Y:S01]  /*05d0*/  IMAD.SHL.U32 R6, R245, 0x20, RZ ;  /* 0x00000020f5067824 */ /* 0x000fe200078e00ff */
[----:B------:R-:W-:Y:S01]  /*05e0*/  LEA R209, R209, UR4, 0x1 ;  /* 0x00000004d1d17c11 */ /* 0x000fe2000f8e08ff */
[----:B------:R-:W-:Y:S01]  /*05f0*/  IMAD.IADD R7, R12, 0x1, -R5 ;  /* 0x000000010c077824 */ /* 0x000fe200078e0a05 */
[----:B------:R-:W-:Y:S01]  /*0600*/  LOP3.LUT R2, R2, 0x18, RZ, 0xc0, !PT ;  /* 0x0000001802027812 */ /* 0x000fe200078ec0ff */
[----:B------:R-:W-:Y:S01]  /*0610*/  IMAD.SHL.U32 R5, R14, 0x20, RZ ;  /* 0x000000200e057824 */ /* 0x000fe200078e00ff */
[----:B------:R-:W-:Y:S01]  /*0620*/  LOP3.LUT R6, R0, 0x20, R6, 0xf8, !PT ;  /* 0x0000002000067812 */ /* 0x000fe200078ef806 */
[----:B------:R-:W-:Y:S01]  /*0630*/  IMAD.SHL.U32 R7, R7, 0x40, RZ ;  /* 0x0000004007077824 */ /* 0x000fe200078e00ff */
[----:B------:R-:W-:Y:S01]  /*0640*/  SHF.R.U32.HI R3, RZ, 0x3, R0 ;  /* 0x00000003ff037819 */ /* 0x000fe20000011600 */
[----:B------:R-:W-:Y:S01]  /*0650*/  IMAD R4, R218, 0x400, R4 ;  /* 0x00000400da047824 */ /* 0x000fe200078e0204 */
[----:B------:R-:W-:Y:S01]  /*0660*/  LOP3.LUT R10, R2, 0x20, R5, 0xf8, !PT ;  /* 0x00000020020a7812 */ /* 0x000fe200078ef805 */
[----:B------:R-:W-:Y:S01]  /*0670*/  IMAD.SHL.U32 R5, R14, 0x8, RZ ;  /* 0x000000080e057824 */ /* 0x000fe200078e00ff */
[----:B------:R-:W-:Y:S01]  /*0680*/  LOP3.LUT R6, R6, R3, RZ, 0x3c, !PT ;  /* 0x0000000306067212 */ /* 0x000fe200078e3cff */
[----:B------:R-:W-:Y:S01]  /*0690*/  IMAD.IADD R210, R210, 0x1, R209 ;  /* 0x00000001d2d27824 */ /* 0x000fe200078e02d1 */
[----:B------:R-:W-:Y:S01]  /*06a0*/  LOP3.LUT R8, R3, R0, R2, 0x1e, !PT ;  /* 0x0000000003087212 */ /* 0x000fe200078e1e02 */
[----:B------:R-:W-:Y:S01]  /*06b0*/  IMAD.SHL.U32 R0, R11, 0x40, RZ ;  /* 0x000000400b007824 */ /* 0x000fe200078e00ff */
[----:B------:R-:W-:Y:S01]  /*06c0*/  LOP3.LUT R3, R7, 0x1c0, RZ, 0xc0, !PT ;  /* 0x000001c007037812 */ /* 0x000fe200078ec0ff */
[----:B------:R-:W-:Y:S01]  /*06d0*/  IMAD.IADD R6, R9, 0x1, R6 ;  /* 0x0000000109067824 */ /* 0x000fe200078e0206 */
[----:B------:R-:W-:Y:S01]  /*06e0*/  SEL R215, R215, 0xffffffc0, !P3 ;  /* 0xffffffc0d7d77807 */ /* 0x000fe20005800000 */
[----:B------:R-:W-:Y:S01]  /*06f0*/  IMAD.IADD R8, R4, 0x1, R8 ;  /* 0x0000000104087824 */ /* 0x000fe200078e0208 */
[----:B------:R-:W-:-:S02]  /*0700*/  SHF.R.U32.HI R2, RZ, 0x3, R3 ;  /* 0x00000003ff027819 */ /* 0x000fc40000011603 */
[----:B------:R-:W-:Y:S01]  /*0710*/  LOP3.LUT R5, R3, 0x8, R5, 0xf8, !PT ;  /* 0x0000000803057812 */ /* 0x000fe200078ef805 */
[C---:B------:R-:W-:Y:S01]  /*0720*/  IMAD.IADD R212, R215.reuse, 0x1, R209 ;  /* 0x00000001d7d47824 */ /* 0x040fe200078e02d1 */
[----:B------:R-:W-:Y:S01]  /*0730*/  LOP3.LUT R0, R0, 0xfffffe00, RZ, 0xc0, !PT ;  /* 0xfffffe0000007812 */ /* 0x000fe200078ec0ff */
[----:B------:R-:W-:Y:S01]  /*0740*/  IMAD.IADD R211, R215, 0x1, R210 ;  /* 0x00000001d7d37824 */ /* 0x000fe200078e02d2 */
[----:B------:R-:W-:Y:S02]  /*0750*/  LOP3.LUT R3, R2, R10, R3, 0x1e, !PT ;  /* 0x0000000a02037212 */ /* 0x000fe400078e1e03 */
[----:B------:R-:W-:Y:S01]  /*0760*/  LOP3.LUT R2, R5, R2, RZ, 0x3c, !PT ;  /* 0x0000000205027212 */ /* 0x000fe200078e3cff */
[--C-:B------:R-:W-:Y:S01]  /*0770*/  IMAD R4, R247, 0x400, R0.reuse ;  /* 0x00000400f7047824 */ /* 0x100fe200078e0200 */
[----:B------:R-:W-:Y:S01]  /*0780*/  LOP3.LUT R223, R3, R0, RZ, 0xfc, !PT ;  /* 0x0000000003df7212 */ /* 0x000fe200078efcff */
[----:B------:R-:W-:Y:S01]  /*0790*/  IMAD R218, R218, 0x400, R0 ;  /* 0x00000400dada7824 */ /* 0x000fe200078e0200 */
[----:B------:R-:W-:Y:S01]  /*07a0*/  LEA R234, R6, UR4, 0x1 ;  /* 0x0000000406ea7c11 */ /* 0x000fe2000f8e08ff */
[----:B------:R-:W-:Y:S01]  /*07b0*/  IMAD.IADD R222, R4, 0x1, R2 ;  /* 0x0000000104de7824 */ /* 0x000fe200078e0202 */
[----:B------:R-:W-:Y:S01]  /*07c0*/  SEL R236, R236, 0x10, !P0 ;  /* 0x00000010ecec7807 */ /* 0x000fe20004000000 */
[----:B------:R-:W-:Y:S01]  /*07d0*/  IMAD.IADD R218, R2, 0x1, R218 ;  /* 0x0000000102da7824 */ /* 0x000fe200078e02da */
[----:B------:R-:W-:Y:S01]  /*07e0*/  SHF.R.S32.HI R229, RZ, 0x2, R229 ;  /* 0x00000002ffe57819 */ /* 0x000fe200000114e5 */
[----:B------:R-:W-:Y:S01]  /*07f0*/  IMAD.U32 R2, RZ, RZ, UR6 ;  /* 0x00000006ff027e24 */ /* 0x000fe2000f8e00ff */
[----:B------:R-:W-:Y:S01]  /*0800*/  USHF.R.S32.HI UR6, URZ, 0x1f, UR46 ;  /* 0x0000001f3f067899 */ /* 0x000fe2000801142e */
[----:B------:R-:W-:Y:S01]  /*0810*/  IMAD.U32 R0, RZ, RZ, UR5 ;  /* 0x00000005ff007e24 */ /* 0x000fe2000f8e00ff */
[----:B------:R-:W-:Y:S01]  /*0820*/  USHF.R.S32.HI UR5, URZ, 0x1f, UR56 ;  /* 0x0000001f3f057899 */ /* 0x000fe20008011438 */
[----:B------:R-:W-:Y:S01]  /*0830*/  LEA R214, R214, UR4, 0x1 ;  /* 0x00000004d6d67c11 */ /* 0x000fe2000f8e08ff */
[----:B------:R-:W-:-:S02]  /*0840*/  VIADD R235, R234, 0x20 ;  /* 0x00000020eaeb7836 */ /* 0x000fc40000000000 */
[----:B------:R-:W-:Y:S01]  /*0850*/  IMAD.U32 R0, RZ, RZ, UR6 ;  /* 0x00000006ff007e24 */ /* 0x000fe2000f8e00ff */
[----:B------:R-:W-:Y:S01]  /*0860*/  UIADD3 UR6, UR4, 0x18000, URZ ;  /* 0x0001800004067890 */ /* 0x000fe2000fffe03f */
[----:B------:R-:W-:Y:S01]  /*0870*/  IMAD.U32 R0, RZ, RZ, UR5 ;  /* 0x00000005ff007e24 */ /* 0x000fe2000f8e00ff */
[----:B------:R-:W-:Y:S01]  /*0880*/  UIADD3 UR5, UR4, 0x28000, URZ ;  /* 0x0002800004057890 */ /* 0x000fe2000fffe03f */
[C---:B------:R-:W-:Y:S02]  /*0890*/  @P1 VIADD R235, R234.reuse, 0xffffffe0 ;  /* 0xffffffe0eaeb1836 */ /* 0x040fe40000000000 */
[----:B------:R-:W-:Y:S01]  /*08a0*/  IMAD.IADD R237, R234, 0x1, R236 ;  /* 0x00000001eaed7824 */ /* 0x000fe200078e02ec */
[----:B------:R-:W-:Y:S01]  /*08b0*/  LEA R242, R8, UR6, 0x1 ;  /* 0x0000000608f27c11 */ /* 0x000fe2000f8e08ff */
[----:B------:R-:W-:Y:S01]  /*08c0*/  IMAD R229, R247, 0x10, R229 ;  /* 0x00000010f7e57824 */ /* 0x000fe200078e02e5 */
[----:B------:R-:W-:Y:S01]  /*08d0*/  LEA R218, R218, UR5, 0x1 ;  /* 0x00000005dada7c11 */ /* 0x000fe2000f8e08ff */
[----:B------:R-:W-:Y:S01]  /*08e0*/  IMAD.IADD R215, R215, 0x1, R214 ;  /* 0x00000001d7d77824 */ /* 0x000fe200078e02d6 */
[----:B------:R-:W-:Y:S01]  /*08f0*/  ULDC.64 UR6, c[0x0][0x208] ;  /* 0x0000820000067ab9 */ /* 0x000fe20000000a00 */
[----:B------:R-:W-:-:S02]  /*0900*/  VIADD R243, R242, 0x40 ;  /* 0x00000040f2f37836 */ /* 0x000fc40000000000 */
[----:B------:R-:W-:Y:S02]  /*0910*/  @P2 VIADD R243, R242, 0xffffffc0 ;  /* 0xffffffc0f2f32836 */ /* 0x000fe40000000000 */
[----:B------:R-:W-:-:S07]  /*0920*/  IMAD.IADD R236, R236, 0x1, R235 ;  /* 0x00000001ecec7824 */ /* 0x000fce00078e02eb */
.L_x_872:
        /* <DEDUP_REMOVED lines=67> */
.L_x_838:
        /* <DEDUP_REMOVED lines=13> */
[----:B------:R-:W-:Y:S01]  /*0e30*/  UIMAD UR8, UR57, UR8, URZ ;  /* 0x00000008390872a4 */ /* 0x000fe2000f8e023f */
[----:B------:R-:W-:Y:S01]  /*0e40*/  ULDC UR58, c[0x0][0x2d4] ;  /* 0x0000b500003a7ab9 */ /* 0x000fe20000000800 */
[----:B------:R-:W-:Y:S02]  /*0e50*/  UIADD3 UR16, UR19, 0x3f, URZ ;  /* 0x0000003f13107890 */ /* 0x000fe4000fffe03f */
[----:B------:R-:W-:Y:S02]  /*0e60*/  UIMAD UR34, UR46, UR9, UR8 ;  /* 0x000000092e2272a4 */ /* 0x000fe4000f8e0208 */
[----:B------:R-:W-:Y:S01]  /*0e70*/  USHF.R.S32.HI UR18, URZ, 0x1f, UR58 ;  /* 0x0000001f3f127899 */ /* 0x000fe2000801143a */
[----:B------:R-:W-:Y:S01]  /*0e80*/  @!UP1 ULDC.64 UR8, c[0x0][0x418] ;  /* 0x0001060000089ab9 */ /* 0x000fe20000000a00 */
[----:B------:R-:W-:Y:S02]  /*0e90*/  ULDC.64 UR32, c[0x0][0x240] ;  /* 0x0000900000207ab9 */ /* 0x000fe40000000a00 */
[----:B------:R-:W-:Y:S01]  /*0ea0*/  UIMAD UR18, UR18, UR46, URZ ;  /* 0x0000002e121272a4 */ /* 0x000fe2000f8e023f */
[----:B------:R-:W-:Y:S01]  /*0eb0*/  ULDC UR61, c[0x0][0x2dc] ;  /* 0x0000b700003d7ab9 */ /* 0x000fe20000000800 */
[----:B------:R-:W-:Y:S01]  /*0ec0*/  ULDC UR60, c[0x0][0x270] ;  /* 0x00009c00003c7ab9 */ /* 0x000fe20000000800 */
[----:B-1----:R-:W-:Y:S01]  /*0ed0*/  IABS R5, R6 ;  /* 0x0000000600057213 */ /* 0x002fe20000000000 */
[----:B------:R-:W-:Y:S01]  /*0ee0*/  USHF.R.S32.HI UR17, URZ, 0x1f, UR16 ;  /* 0x0000001f3f117899 */ /* 0x000fe20008011410 */
[----:B------:R-:W-:Y:S01]  /*0ef0*/  ISETP.NE.AND P3, PT, R6, RZ, PT ;  /* 0x000000ff0600720c */ /* 0x000fe20003f65270 */
[----:B------:R-:W-:Y:S01]  /*0f00*/  @!UP1 UIMAD.WIDE.U32 UR40, UR46, UR8, URZ ;  /* 0x000000082e2892a5 */ /* 0x000fe2000f8e003f */
[----:B------:R-:W1:Y:S01]  /*0f10*/  I2F.RP R2, R5 ;  /* 0x0000000500027306 */ /* 0x000e620000209400 */
[----:B------:R-:W-:Y:S01]  /*0f20*/  ULDC.U8 UR29, c[0x0][0x480] ;  /* 0x00012000001d7ab9 */ /* 0x000fe20000000000 */
[----:B------:R-:W-:-:S02]  /*0f30*/  UIMAD.WIDE.U32 UR20, UR5, UR32, URZ ;  /* 0x00000020051472a5 */ /* 0x000fc4000f8e003f */
[----:B--2---:R-:W-:Y:S02]  /*0f40*/  UIMAD.WIDE.U32 UR30, UR14, UR12, URZ ;  /* 0x0000000c0e1e72a5 */ /* 0x004fe4000f8e003f */
[----:B------:R-:W-:Y:S02]  /*0f50*/  UIMAD UR26, UR5, UR33, URZ ;  /* 0x00000021051a72a4 */ /* 0x000fe4000f8e023f */
[----:B------:R-:W-:Y:S02]  /*0f60*/  UIMAD UR50, UR14, UR13, UR31 ;  /* 0x0000000d0e3272a4 */ /* 0x000fe4000f8e021f */
[----:B------:R-:W-:Y:S01]  /*0f70*/  USHF.L.U32 UR14, UR46, 0x7, URZ ;  /* 0x000000072e0e7899 */ /* 0x000fe2000800063f */
[----:B------:R-:W-:Y:S01]  /*0f80*/  @UP1 ULDC.64 UR12, c[0x0][0x420] ;  /* 0x00010800000c1ab9 */ /* 0x000fe20000000a00 */
[----:B------:R-:W-:Y:S01]  /*0f90*/  UIMAD UR18, UR57, UR58, UR18 ;  /* 0x0000003a391272a4 */ /* 0x000fe2000f8e0212 */
[----:B-1----:R-:W1:Y:S01]  /*0fa0*/  MUFU.RCP R2, R2 ;  /* 0x0000000200027308 */ /* 0x002e620000001000 */
[----:B------:R-:W-:-:S02]  /*0fb0*/  @UP1 UIMAD.WIDE.U32 UR42, UR5, UR12, URZ ;  /* 0x0000000c052a12a5 */ /* 0x000fc4000f8e003f */
[----:B------:R-:W-:Y:S02]  /*0fc0*/  @!UP1 UIMAD UR12, UR57, UR8, URZ ;  /* 0x00000008390c92a4 */ /* 0x000fe4000f8e023f */
[----:B------:R-:W-:Y:S02]  /*0fd0*/  USEL UR36, UR14, URZ, UP2 ;  /* 0x0000003f0e247287 */ /* 0x000fe40009000000 */
[----:B------:R-:W-:Y:S02]  /*0fe0*/  @!UP1 UIMAD UR39, UR46, UR9, UR12 ;  /* 0x000000092e2792a4 */ /* 0x000fe4000f8e020c */
[----:B------:R-:W-:Y:S02]  /*0ff0*/  UIMAD.WIDE UR8, UR61, UR60, URZ ;  /* 0x0000003c3d0872a5 */ /* 0x000fe4000f8e023f */
[----:B------:R-:W-:Y:S02]  /*1000*/  UIMAD.WIDE.U32 UR14, UR46, UR58, URZ ;  /* 0x0000003a2e0e72a5 */ /* 0x000fe4000f8e003f */
[----:B------:R-:W-:-:S02]  /*1010*/  UISETP.NE.AND UP4, UPT, UR29, URZ, UPT ;  /* 0x0000003f1d00728c */ /* 0x000fc4000bf85270 */
[----:B------:R-:W-:Y:S01]  /*1020*/  ULEA.HI UR29, UR17, UR16, URZ, 0x6 ;  /* 0x00000010111d7291 */ /* 0x000fe2000f8f303f */
[----:B-1----:R-:W-:Y:S01]  /*1030*/  VIADD R2, R2, 0xffffffe ;  /* 0x0ffffffe02027836 */ /* 0x002fe20000000000 */
[----:B------:R-:W-:Y:S02]  /*1040*/  UIADD3 UR45, UR25, UR34, URZ ;  /* 0x00000022192d7290 */ /* 0x000fe4000fffe03f */
[----:B------:R-:W-:Y:S01]  /*1050*/  USEL UR54, UR24, UR20, !UP1 ;  /* 0x0000001418367287 */ /* 0x000fe2000c800000 */
[----:B------:R-:W1:Y:S01]  /*1060*/  F2I.FTZ.U32.TRUNC.NTZ R3, R2 ;  /* 0x0000000200037305 */ /* 0x000e62000021f000 */
[----:B------:R-:W-:Y:S02]  /*1070*/  @UP1 UIADD3 UR45, UR21, UR26, URZ ;  /* 0x0000001a152d1290 */ /* 0x000fe4000fffe03f */
[----:B------:R-:W-:Y:S02]  /*1080*/  UIMAD.WIDE.U32 UR24, UR8, UR14, URZ ;  /* 0x0000000e081872a5 */ /* 0x000fe4000f8e003f */
[----:B------:R-:W-:-:S02]  /*1090*/  UIMAD UR21, UR9, UR14, URZ ;  /* 0x0000000e091572a4 */ /* 0x000fc4000f8e023f */
[----:B------:R-:W-:Y:S02]  /*10a0*/  UIADD3 UR18, UR15, UR18, URZ ;  /* 0x000000120f127290 */ /* 0x000fe4000fffe03f */
[----:B------:R-:W-:Y:S02]  /*10b0*/  UIMAD.WIDE.U32 UR14, UR8, UR5, URZ ;  /* 0x00000005080e72a5 */ /* 0x000fe4000f8e003f */
[----:B------:R-:W-:Y:S02]  /*10c0*/  UISETP.NE.AND UP0, UPT, UR37, -0x1, UPT ;  /* 0xffffffff2500788c */ /* 0x000fe4000bf05270 */
[----:B------:R-:W-:Y:S01]  /*10d0*/  ULOP3.LUT UR20, UR29, 0xffffffc0, URZ, 0xc0, !UPT ;  /* 0xffffffc01d147892 */ /* 0x000fe2000f8ec03f */
[----:B-1----:R-:W-:Y:S01]  /*10e0*/  IMAD.MOV R0, RZ, RZ, -R3 ;  /* 0x000000ffff007224 */ /* 0x002fe200078e0a03 */
[----:B------:R-:W-:Y:S01]  /*10f0*/  @UP1 UIMAD UR48, UR5, UR13, UR43 ;  /* 0x0000000d053012a4 */ /* 0x000fe2000f8e022b */
[----:B------:R-:W-:Y:S01]  /*1100*/  IMAD.MOV.U32 R2, RZ, RZ, RZ ;  /* 0x000000ffff027224 */ /* 0x000fe200078e00ff */
[----:B------:R-:W-:Y:S01]  /*1110*/  USHF.L.U64.HI UR12, UR46, 0x7, UR57 ;  /* 0x000000072e0c7899 */ /* 0x000fe20008010239 */
[----:B------:R-:W-:Y:S01]  /*1120*/  IMAD R0, R0, R5, RZ ;  /* 0x0000000500007224 */ /* 0x000fe200078e02ff */
[----:B------:R-:W-:-:S02]  /*1130*/  UIMAD UR18, UR8, UR18, UR21 ;  /* 0x00000012081272a4 */ /* 0x000fc4000f8e0215 */
[----:B------:R-:W-:Y:S01]  /*1140*/  USEL UR55, UR24, UR14, !UP1 ;  /* 0x0000000e18377287 */ /* 0x000fe2000c800000 */
[----:B------:R-:W-:Y:S01]  /*1150*/  IMAD.HI.U32 R0, R3, R0, R2 ;  /* 0x0000000003007227 */ /* 0x000fe200078e0002 */
[----:B------:R-:W-:Y:S01]  /*1160*/  MOV R2, R4 ;  /* 0x0000000400027202 */ /* 0x000fe20000000f00 */
[----:B------:R-:W-:Y:S01]  /*1170*/  ULDC.U8 UR13, c[0x0][0x3d8] ;  /* 0x0000f600000d7ab9 */ /* 0x000fe20000000000 */
[----:B------:R-:W-:Y:S02]  /*1180*/  UIADD3 UR14, UR20, -0x40, URZ ;  /* 0xffffffc0140e7890 */ /* 0x000fe4000fffe03f */
[----:B------:R-:W-:Y:S01]  /*1190*/  UISETP.NE.AND UP3, UPT, UR13, URZ, UPT ;  /* 0x0000003f0d00728c */ /* 0x000fe2000bf65270 */
[----:B------:R-:W-:Y:S01]  /*11a0*/  IMAD.HI.U32 R0, R0, R2, RZ ;  /* 0x0000000200007227 */ /* 0x000fe200078e00ff */
[----:B------:R-:W-:Y:S02]  /*11b0*/  USEL UR38, UR12, URZ, UP2 ;  /* 0x0000003f0c267287 */ /* 0x000fe40009000000 */
[----:B------:R-:W-:Y:S01]  /*11c0*/  UIMAD UR21, UR9, UR5, URZ ;  /* 0x00000005091572a4 */ /* 0x000fe2000f8e023f */
[----:B------:R-:W-:Y:S01]  /*11d0*/  IMAD.MOV R3, RZ, RZ, -R0 ;  /* 0x000000ffff037224 */ /* 0x000fe200078e0a00 */
[----:B------:R-:W-:-:S02]  /*11e0*/  UIADD3 UR47, UR25, UR18, URZ ;  /* 0x00000012192f7290 */ /* 0x000fc4000fffe03f */
[----:B------:R-:W-:Y:S01]  /*11f0*/  USHF.R.S32.HI UR31, URZ, 0x1f, UR14 ;  /* 0x0000001f3f1f7899 */ /* 0x000fe2000801140e */
[C---:B------:R-:W-:Y:S01]  /*1200*/  IMAD R2, R5.reuse, R3, R2 ;  /* 0x0000000305027224 */ /* 0x040fe200078e0202 */
[----:B------:R-:W-:Y:S02]  /*1210*/  UIADD3 UR18, UP2, UR14, UR36, URZ ;  /* 0x000000240e127290 */ /* 0x000fe4000ff5e03f */
[----:B------:R-:W-:Y:S02]  /*1220*/  @UP0 UIADD3 UR23, UR22, UR37, URZ ;  /* 0x0000002516170290 */ /* 0x000fe4000fffe03f */
[----:B------:R-:W-:Y:S01]  /*1230*/  ISETP.GT.U32.AND P1, PT, R5, R2, PT ;  /* 0x000000020500720c */ /* 0x000fe20003f24070 */
[----:B------:R-:W-:Y:S02]  /*1240*/  @UP1 UIADD3 UR47, UR15, UR21, URZ ;  /* 0x000000150f2f1290 */ /* 0x000fe4000fffe03f */
[----:B------:R-:W-:Y:S02]  /*1250*/  UIADD3.X UR15, UR31, UR38, URZ, UP2, !UPT ;  /* 0x000000261f0f7290 */ /* 0x000fe400097fe43f */
[----:B------:R-:W-:Y:S01]  /*1260*/  UIMAD UR9, UR9, UR18, URZ ;  /* 0x00000012090972a4 */ /* 0x000fe2000f8e023f */
[----:B------:R-:W-:Y:S01]  /*1270*/  @UP0 ULDC.64 UR12, c[0x0][0x248] ;  /* 0x00009200000c0ab9 */ /* 0x000fe20000000a00 */
[----:B------:R-:W-:-:S02]  /*1280*/  @!UP1 UIADD3 UR48, UR41, UR39, URZ ;  /* 0x0000002729309290 */ /* 0x000fc4000fffe03f */
[----:B------:R-:W-:Y:S02]  /*1290*/  @UP0 UIMAD.WIDE.U32 UR24, UR23, UR12, URZ ;  /* 0x0000000c171802a5 */ /* 0x000fe4000f8e003f */
[----:B------:R-:W-:Y:S02]  /*12a0*/  @UP0 UIMAD UR26, UR23, UR13, URZ ;  /* 0x0000000d171a02a4 */ /* 0x000fe4000f8e023f */
[----:B------:R-:W-:Y:S01]  /*12b0*/  @!P1 IMAD.IADD R2, R2, 0x1, -R5 ;  /* 0x0000000102029824 */ /* 0x000fe200078e0a05 */
[----:B------:R-:W-:Y:S01]  /*12c0*/  ULDC UR34, c[0x0][0x2c4] ;  /* 0x0000b10000227ab9 */ /* 0x000fe20000000800 */
[----:B------:R-:W-:Y:S01]  /*12d0*/  UIMAD UR23, UR8, UR15, UR9 ;  /* 0x0000000f081772a4 */ /* 0x000fe2000f8e0209 */
[----:B------:R-:W-:Y:S01]  /*12e0*/  @!P1 IADD3 R0, R0, 0x1, RZ ;  /* 0x0000000100009810 */ /* 0x000fe20007ffe0ff */
[----:B------:R-:W-:Y:S01]  /*12f0*/  UIMAD.WIDE.U32 UR38, UR8, UR18, URZ ;  /* 0x00000012082672a5 */ /* 0x000fe2000f8e003f */
[----:B------:R-:W-:Y:S01]  /*1300*/  ISETP.GE.U32.AND P0, PT, R2, R5, PT ;  /* 0x000000050200720c */ /* 0x000fe20003f06070 */
[----:B------:R-:W-:Y:S01]  /*1310*/  @UP3 UIMAD UR8, UR46, UR34, URZ ;  /* 0x000000222e0832a4 */ /* 0x000fe2000f8e023f */
[----:B------:R-:W-:Y:S01]  /*1320*/  LOP3.LUT R2, R6, UR56, RZ, 0x3c, !PT ;  /* 0x0000003806027c12 */ /* 0x000fe2000f8e3cff */
[----:B------:R-:W-:Y:S01]  /*1330*/  @UP0 UIADD3 UR27, UR22, UR37, URZ ;  /* 0x00000025161b0290 */ /* 0x000fe2000fffe03f */
[----:B------:R-:W-:Y:S01]  /*1340*/  PLOP3.LUT P1, PT, PT, PT, UP0, 0x80, 0x0 ;  /* 0x000000000000781c */ /* 0x000fe20003f2f008 */
[----:B------:R-:W-:Y:S01]  /*1350*/  @UP0 ULDC.64 UR16, c[0x0][0x250] ;  /* 0x0000940000100ab9 */ /* 0x000fe20000000a00 */
[----:B------:R-:W-:Y:S01]  /*1360*/  ISETP.GE.AND P2, PT, R2, RZ, PT ;  /* 0x000000ff0200720c */ /* 0x000fe20003f46270 */
[----:B------:R-:W-:-:S02]  /*1370*/  @UP3 USEL UR9, UR8, UR5, !UP1 ;  /* 0x0000000508093287 */ /* 0x000fc4000c800000 */
[----:B------:R-:W-:Y:S01]  /*1380*/  @UP0 UIMAD.WIDE.U32 UR20, UR27, UR16, URZ ;  /* 0x000000101b1402a5 */ /* 0x000fe2000f8e003f */
[----:B------:R-:W-:Y:S01]  /*1390*/  @UP3 ULDC UR8, c[0x0][0x2e4] ;  /* 0x0000b90000083ab9 */ /* 0x000fe20000000800 */
[----:B------:R-:W-:Y:S02]  /*13a0*/  UIMAD UR49, UR56, UR61, URZ ;  /* 0x0000003d383172a4 */ /* 0x000fe4000f8e023f */
[----:B------:R-:W-:Y:S01]  /*13b0*/  @P0 VIADD R0, R0, 0x1 ;  /* 0x0000000100000836 */ /* 0x000fe20000000000 */
[----:B------:R-:W-:Y:S01]  /*13c0*/  @UP3 UIMAD UR18, UR56, UR8, UR9 ;  /* 0x00000008381232a4 */ /* 0x000fe2000f8e0209 */
[----:B------:R-:W-:Y:S01]  /*13d0*/  PLOP3.LUT P0, PT, PT, PT, UP3, 0x80, 0x0 ;  /* 0x000000000000781c */ /* 0x000fe20003f0f038 */
[----:B------:R-:W-:Y:S01]  /*13e0*/  @UP0 UIMAD UR15, UR27, UR17, URZ ;  /* 0x000000111b0f02a4 */ /* 0x000fe2000f8e023f */
[----:B------:R-:W-:Y:S01]  /*13f0*/  IMAD.MOV.U32 R4, RZ, RZ, R0 ;  /* 0x000000ffff047224 */ /* 0x000fe200078e0000 */
[----:B------:R-:W-:Y:S02]  /*1400*/  @!UP3 UIMAD UR8, UR46, UR60, UR56 ;  /* 0x0000003c2e08b2a4 */ /* 0x000fe4000f8e0238 */
[----:B------:R-:W-:-:S02]  /*1410*/  USEL UR52, UR30, URZ, UP4 ;  /* 0x0000003f1e347287 */ /* 0x000fc4000a000000 */
[----:B------:R-:W-:Y:S01]  /*1420*/  USHF.R.S32.HI UR44, URZ, 0x6, UR29 ;  /* 0x000000063f2c7899 */ /* 0x000fe2000801141d */
[----:B------:R-:W-:Y:S01]  /*1430*/  @!P2 IADD3 R4, -R4, RZ, RZ ;  /* 0x000000ff0404a210 */ /* 0x000fe20007ffe1ff */
[----:B------:R-:W-:Y:S01]  /*1440*/  USEL UR51, UR50, URZ, UP4 ;  /* 0x0000003f32337287 */ /* 0x000fe2000a000000 */
[----:B------:R-:W-:Y:S01]  /*1450*/  @!P3 LOP3.LUT R4, RZ, R6, RZ, 0x33, !PT ;  /* 0x00000006ff04b212 */ /* 0x000fe200078e33ff */
[----:B------:R-:W-:Y:S02]  /*1460*/  @UP0 UIADD3 UR27, UR25, UR26, URZ ;  /* 0x0000001a191b0290 */ /* 0x000fe4000fffe03f */
[----:B------:R-:W-:Y:S02]  /*1470*/  USHF.R.S32.HI UR35, URZ, 0x1f, UR28 ;  /* 0x0000001f3f237899 */ /* 0x000fe4000801141c */
[----:B------:R-:W-:Y:S02]  /*1480*/  USHF.R.S32.HI UR53, URZ, 0x1f, UR49 ;  /* 0x0000001f3f357899 */ /* 0x000fe40008011431 */
[----:B------:R-:W-:-:S02]  /*1490*/  @UP0 UIADD3 UR30, UR21, UR15, URZ ;  /* 0x0000000f151e0290 */ /* 0x000fc4000fffe03f */
        /* <DEDUP_REMOVED lines=17> */
.L_x_840:
        /* <DEDUP_REMOVED lines=13> */
.L_x_841:
        /* <DEDUP_REMOVED lines=11> */
.L_x_842:
[----:B------:R-:W-:-:S04]  /*1730*/  UIMAD UR5, UR46, UR60, UR56 ;  /* 0x0000003c2e0572a4 */ /* 0x000fc8000f8e0238 */
[----:B------:R-:W-:-:S12]  /*1740*/  UIMAD UR5, UR5, UR58, URZ ;  /* 0x0000003a050572a4 */ /* 0x000fd8000f8e023f */
.L_x_843:
[----:B------:R-:W1:Y:S01]  /*1750*/  S2R R27, SR_TID.X ;  /* 0x00000000001b7919 */ /* 0x000e620000002100 */
[----:B------:R-:W2:Y:S01]  /*1760*/  LDC.64 R10, c[0x0][0x420] ;  /* 0x00010800ff0a7b82 */ /* 0x000ea20000000a00 */
[----:B------:R-:W-:Y:S01]  /*1770*/  UIADD3 UR36, UR14, UR18, URZ ;  /* 0x000000120e247290 */ /* 0x000fe2000fffe03f */
[----:B------:R-:W-:Y:S01]  /*1780*/  BSSY B1, `(.L_x_839) ;  /* 0x0000806000017945 */ /* 0x000fe20003800000 */
[----:B------:R-:W-:Y:S02]  /*1790*/  USHF.R.S32.HI UR18, URZ, 0x1f, UR56 ;  /* 0x0000001f3f127899 */ /* 0x000fe40008011438 */
[----:B------:R-:W-:Y:S01]  /*17a0*/  UIADD3 UR9, -UR10, UR19, UR28 ;  /* 0x000000130a097290 */ /* 0x000fe2000fffe11c */
[----:B------:R-:W-:Y:S01]  /*17b0*/  ULDC.64 UR20, c[0x0][0x428] ;  /* 0x00010a0000147ab9 */ /* 0x000fe20000000a00 */
[----:B------:R-:W-:Y:S02]  /*17c0*/  UIADD3 UR34, UR14, UR5, URZ ;  /* 0x000000050e227290 */ /* 0x000fe4000fffe03f */
[----:B------:R-:W-:Y:S01]  /*17d0*/  UIMAD UR15, UR61, UR60, URZ ;  /* 0x0000003c3d0f72a4 */ /* 0x000fe2000f8e023f */
[----:B------:R-:W-:Y:S01]  /*17e0*/  ULDC.64 UR24, c[0x0][0x258] ;  /* 0x0000960000187ab9 */ /* 0x000fe20000000a00 */
[----:B------:R-:W-:Y:S01]  /*17f0*/  ULDC.64 UR42, c[0x0][0x478] ;  /* 0x00011e00002a7ab9 */ /* 0x000fe20000000a00 */
[----:B------:R-:W-:Y:S01]  /*1800*/  ULDC.64 UR40, c[0x0][0x210] ;  /* 0x0000840000287ab9 */ /* 0x000fe20000000a00 */
[----:B------:R-:W-:Y:S01]  /*1810*/  UIADD3 UR5, UR44, -0x1, URZ ;  /* 0xffffffff2c057890 */ /* 0x000fe2000fffe03f */
[----:B-1----:R-:W-:-:S04]  /*1820*/  SHF.R.S32.HI R30, RZ, 0x1f, R27 ;  /* 0x0000001fff1e7819 */ /* 0x002fc8000001141b */
[CC--:B------:R-:W-:Y:S02]  /*1830*/  LEA.HI R0, R30.reuse, R27.reuse, RZ, 0x3 ;  /* 0x0000001b1e007211 */ /* 0x0c0fe400078f18ff */
[----:B------:R-:W-:Y:S02]  /*1840*/  LEA.HI R12, R30, R27, RZ, 0x5 ;  /* 0x0000001b1e0c7211 */ /* 0x000fe400078f28ff */
[----:B------:R-:W-:Y:S02]  /*1850*/  LOP3.LUT R2, R0, 0xfffffff8, RZ, 0xc0, !PT ;  /* 0xfffffff800027812 */ /* 0x000fe400078ec0ff */
[----:B------:R-:W-:-:S03]  /*1860*/  SHF.R.S32.HI R0, RZ, 0x3, R0 ;  /* 0x00000003ff007819 */ /* 0x000fc60000011400 */
[----:B------:R-:W-:Y:S01]  /*1870*/  IMAD.IADD R2, R27, 0x1, -R2 ;  /* 0x000000011b027824 */ /* 0x000fe200078e0a02 */
[----:B------:R-:W-:Y:S02]  /*1880*/  SHF.R.S32.HI R15, RZ, 0x1f, R0 ;  /* 0x0000001fff0f7819 */ /* 0x000fe40000011400 */
[----:B------:R-:W-:Y:S01]  /*1890*/  IADD3 R5, P0, R0, UR14, RZ ;  /* 0x0000000e00057c10 */ /* 0x000fe2000ff1e0ff */
[----:B------:R-:W-:Y:S02]  /*18a0*/  IMAD.SHL.U32 R2, R2, 0x8, RZ ;  /* 0x0000000802027824 */ /* 0x000fe400078e00ff */
[C---:B--2---:R-:W-:Y:S01]  /*18b0*/  IMAD R13, R15.reuse, R10, RZ ;  /* 0x0000000a0f0d7224 */ /* 0x044fe200078e02ff */
[----:B------:R-:W-:Y:S02]  /*18c0*/  IADD3.X R6, R15, UR31, RZ, P0, !PT ;  /* 0x0000001f0f067c10 */ /* 0x000fe400087fe4ff */
[----:B------:R-:W-:Y:S01]  /*18d0*/  SHF.R.S32.HI R3, RZ, 0x1f, R2 ;  /* 0x0000001fff037819 */ /* 0x000fe20000011402 */
[----:B------:R-:W-:-:S02]  /*18e0*/  IMAD R13, R0, R11, R13 ;  /* 0x0000000b000d7224 */ /* 0x000fc400078e020d */
[----:B------:R-:W-:Y:S02]  /*18f0*/  IMAD R8, R6, UR32, RZ ;  /* 0x0000002006087c24 */ /* 0x000fe4000f8e02ff */
[----:B------:R-:W-:-:S04]  /*1900*/  IMAD.WIDE.U32 R6, R5, UR32, R2 ;  /* 0x0000002005067c25 */ /* 0x000fc8000f8e0002 */
[----:B------:R-:W-:Y:S01]  /*1910*/  IMAD R5, R5, UR33, R8 ;  /* 0x0000002105057c24 */ /* 0x000fe2000f8e0208 */
[----:B------:R-:W-:-:S04]  /*1920*/  IADD3 R8, P0, R6, UR54, RZ ;  /* 0x0000003606087c10 */ /* 0x000fc8000ff1e0ff */
[----:B------:R-:W-:Y:S01]  /*1930*/  IADD3.X R9, R7, UR45, R5, P0, !PT ;  /* 0x0000002d07097c10 */ /* 0x000fe200087fe405 */
[----:B------:R-:W-:Y:S01]  /*1940*/  IMAD R5, R10, UR31, RZ ;  /* 0x0000001f0a057c24 */ /* 0x000fe2000f8e02ff */
[----:B------:R-:W-:Y:S01]  /*1950*/  IADD3 R6, P0, R2, UR8, RZ ;  /* 0x0000000802067c10 */ /* 0x000fe2000ff1e0ff */
[----:B------:R-:W-:Y:S02]  /*1960*/  ULDC UR8, c[0x0][0x398] ;  /* 0x0000e60000087ab9 */ /* 0x000fe40000000800 */
[----:B------:R-:W-:Y:S01]  /*1970*/  IMAD R5, R11, UR14, R5 ;  /* 0x0000000e0b057c24 */ /* 0x000fe2000f8e0205 */
[----:B------:R-:W-:Y:S01]  /*1980*/  IADD3.X R7, R3, UR48, RZ, P0, !PT ;  /* 0x0000003003077c10 */ /* 0x000fe200087fe4ff */
[----:B------:R-:W-:Y:S02]  /*1990*/  UIADD3 UR8, UR9, -UR8, URZ ;  /* 0x8000000809087290 */ /* 0x000fe4000fffe03f */
[----:B------:R-:W-:Y:S01]  /*19a0*/  USHF.L.U32 UR9, UR15, 0x6, URZ ;  /* 0x000000060f097899 */ /* 0x000fe2000800063f */
[----:B------:R-:W-:Y:S01]  /*19b0*/  IMAD.WIDE.U32 R6, R10, UR14, R6 ;  /* 0x0000000e0a067c25 */ /* 0x000fe2000f8e0006 */
[----:B------:R-:W-:-:S02]  /*19c0*/  UIMAD UR14, UR18, UR20, URZ ;  /* 0x00000014120e72a4 */ /* 0x000fc4000f8e023f */
[----:B------:R-:W-:Y:S01]  /*19d0*/  UIADD3 UR23, UP2, UP1, UR38, UR9, UR49 ;  /* 0x0000000926177290 */ /* 0x000fe2000f95e031 */
[----:B------:R-:W-:Y:S01]  /*19e0*/  IMAD.IADD R7, R7, 0x1, R5 ;  /* 0x0000000107077824 */ /* 0x000fe200078e0205 */
[----:B------:R-:W-:Y:S01]  /*19f0*/  UIMAD UR21, UR56, UR21, UR14 ;  /* 0x00000015381572a4 */ /* 0x000fe2000f8e020e */
[----:B------:R-:W-:Y:S01]  /*1a00*/  IMAD.U32 R5, RZ, RZ, UR20 ;  /* 0x00000014ff057e24 */ /* 0x000fe2000f8e00ff */
[----:B------:R-:W-:Y:S02]  /*1a10*/  UIMAD UR14, UR18, UR24, URZ ;  /* 0x00000018120e72a4 */ /* 0x000fe4000f8e023f */
[----:B------:R-:W-:Y:S01]  /*1a20*/  USHF.R.S32.HI UR18, URZ, 0x1f, UR8 ;  /* 0x0000001f3f127899 */ /* 0x000fe20008011408 */
[----:B------:R-:W-:Y:S01]  /*1a30*/  IMAD.WIDE.U32 R6, R5, UR56, R6 ;  /* 0x0000003805067c25 */ /* 0x000fe2000f8e0006 */
[----:B------:R-:W-:Y:S01]  /*1a40*/  USHF.R.S32.HI UR9, URZ, 0x1f, UR9 ;  /* 0x0000001f3f097899 */ /* 0x000fe20008011409 */
[----:B------:R-:W-:Y:S01]  /*1a50*/  LOP3.LUT R5, R12, 0xffffffe0, RZ, 0xc0, !PT ;  /* 0xffffffe00c057812 */ /* 0x000fe200078ec0ff */
[----:B------:R-:W-:Y:S01]  /*1a60*/  ULEA.HI UR18, UR18, UR8, URZ, 0x6 ;  /* 0x0000000812127291 */ /* 0x000fe2000f8f303f */
[----:B------:R-:W-:Y:S01]  /*1a70*/  SHF.R.S32.HI R12, RZ, 0x5, R12 ;  /* 0x00000005ff0c7819 */ /* 0x000fe2000001140c */
[----:B------:R-:W-:Y:S01]  /*1a80*/  UIADD3.X UR8, UR50, UR9, UR53, UP2, UP1 ;  /* 0x0000000932087290 */ /* 0x000fe200097e2435 */
[----:B------:R-:W-:Y:S01]  /*1a90*/  VIADD R7, R7, UR21 ;  /* 0x0000001507077c36 */ /* 0x000fe20008000000 */
[----:B------:R-:W-:Y:S01]  /*1aa0*/  UIADD3 UR9, UP2, UP1, UR52, UR23, UR55 ;  /* 0x0000001734097290 */ /* 0x000fe2000f95e037 */
[----:B------:R-:W-:Y:S01]  /*1ab0*/  IMAD.IADD R26, R27, 0x1, -R5 ;  /* 0x000000011b1a7824 */ /* 0x000fe200078e0a05 */
[----:B------:R-:W-:Y:S01]  /*1ac0*/  USHF.R.S32.HI UR18, URZ, 0x6, UR18 ;  /* 0x000000063f127899 */ /* 0x000fe20008011412 */
[----:B------:R-:W-:Y:S01]  /*1ad0*/  IMAD.U32 R5, RZ, RZ, UR24 ;  /* 0x00000018ff057e24 */ /* 0x000fe2000f8e00ff */
[----:B------:R-:W-:Y:S01]  /*1ae0*/  UIMAD UR25, UR56, UR25, UR14 ;  /* 0x00000019381972a4 */ /* 0x000fe2000f8e020e */
[----:B------:R-:W-:Y:S01]  /*1af0*/  IMAD R12, R12, UR15, R26 ;  /* 0x0000000f0c0c7c24 */ /* 0x000fe2000f8e021a */
[----:B------:R-:W-:Y:S01]  /*1b00*/  UIADD3.X UR14, UR51, UR8, UR47, UP2, UP1 ;  /* 0x00000008330e7290 */ /* 0x000fe200097e242f */
[----:B------:R-:W-:Y:S01]  /*1b10*/  IMAD.WIDE.U32 R8, R5, UR56, R8 ;  /* 0x0000003805087c25 */ /* 0x000fe2000f8e0008 */
[----:B------:R-:W-:-:S02]  /*1b20*/  UISETP.LT.AND UP1, UPT, URZ, UR18, UPT ;  /* 0x000000123f00728c */ /* 0x000fc4000bf21270 */
[----:B------:R-:W-:Y:S01]  /*1b30*/  IADD3 R5, P0, R12, UR9, RZ ;  /* 0x000000090c057c10 */ /* 0x000fe2000ff1e0ff */
[----:B------:R-:W-:Y:S01]  /*1b40*/  ULDC.64 UR8, c[0x0][0x400] ;  /* 0x0001000000087ab9 */ /* 0x000fe20000000a00 */
[----:B------:R-:W-:Y:S01]  /*1b50*/  USEL UR18, URZ, UR18, !UP1 ;  /* 0x000000123f127287 */ /* 0x000fe2000c800000 */
[----:B------:R-:W-:Y:S01]  /*1b60*/  IMAD.WIDE.U32 R6, R0, R10, R6 ;  /* 0x0000000a00067225 */ /* 0x000fe200078e0006 */
[----:B------:R-:W-:Y:S01]  /*1b70*/  LEA.HI.X.SX32 R12, R12, UR14, 0x1, P0 ;  /* 0x0000000e0c0c7c11 */ /* 0x000fe200080f0eff */
[----:B------:R-:W-:Y:S01]  /*1b80*/  UIMAD.WIDE UR20, UR34, 0x4, UR42 ;  /* 0x00000004221478a5 */ /* 0x000fe2000f8e022a */
[----:B------:R-:W-:Y:S01]  /*1b90*/  LEA R224, P0, R5, UR8, 0x2 ;  /* 0x0000000805e07c11 */ /* 0x000fe2000f8010ff */
[----:B------:R-:W-:Y:S01]  /*1ba0*/  UISETP.GT.AND UP1, UPT, UR44, UR18, UPT ;  /* 0x000000122c00728c */ /* 0x000fe2000bf24270 */
[----:B------:R-:W-:Y:S01]  /*1bb0*/  VIADD R9, R9, UR25 ;  /* 0x0000001909097c36 */ /* 0x000fe20008000000 */
[----:B------:R-:W-:Y:S01]  /*1bc0*/  ULDC.64 UR38, c[0x0][0x3e0] ;  /* 0x0000f80000267ab9 */ /* 0x000fe20000000a00 */
[----:B------:R-:W-:Y:S01]  /*1bd0*/  LEA.HI.X R225, R5, UR9, R12, 0x2, P0 ;  /* 0x0000000905e17c11 */ /* 0x000fe200080f140c */
[----:B------:R-:W-:Y:S01]  /*1be0*/  IMAD.IADD R5, R7, 0x1, R13 ;  /* 0x0000000107057824 */ /* 0x000fe200078e020d */
[----:B------:R-:W-:Y:S01]  /*1bf0*/  LEA R232, P3, R8, UR40, 0x1 ;  /* 0x0000002808e87c11 */ /* 0x000fe2000f8608ff */
[----:B------:R-:W-:Y:S01]  /*1c00*/  ULDC.64 UR48, c[0x0][0x2b0] ;  /* 0x0000ac0000307ab9 */ /* 0x000fe20000000a00 */
[----:B------:R-:W-:Y:S01]  /*1c10*/  PLOP3.LUT P0, PT, PT, PT, UP1, 0x80, 0x0 ;  /* 0x000000000000781c */ /* 0x000fe20003f0f018 */
[----:B------:R-:W-:Y:S01]  /*1c20*/  UIMAD.WIDE UR8, UR36, 0x4, UR48 ;  /* 0x00000004240878a5 */ /* 0x000fe2000f8e0230 */
[----:B------:R-:W-:Y:S01]  /*1c30*/  LEA R230, P2, R6, UR38, 0x1 ;  /* 0x0000002606e67c11 */ /* 0x000fe2000f8408ff */
[----:B------:R-:W-:Y:S01]  /*1c40*/  UMOV UR15, UR20 ;  /* 0x00000014000f7c82 */ /* 0x000fe20008000000 */
[----:B------:R-:W-:Y:S01]  /*1c50*/  LEA.HI.X R233, R8, UR41, R9, 0x1, P3 ;  /* 0x0000002908e97c11 */ /* 0x000fe200098f0c09 */
[----:B------:R-:W-:Y:S01]  /*1c60*/  UMOV UR14, UR21 ;  /* 0x00000015000e7c82 */ /* 0x000fe20008000000 */
        /* <DEDUP_REMOVED lines=21> */
.L_x_845:
        /* <DEDUP_REMOVED lines=19> */
.L_x_846:
        /* <DEDUP_REMOVED lines=33> */
.L_x_848:
[----:B------:R-:W-:Y:S05]  /*2100*/  BSYNC B0 ;  /* 0x0000000000007941 */ /* 0x000fea0003800000 */
.L_x_847:
        /* <DEDUP_REMOVED lines=16> */
.L_x_850:
[----:B------:R-:W-:Y:S05]  /*2210*/  BSYNC B0 ;  /* 0x0000000000007941 */ /* 0x000fea0003800000 */
.L_x_849:
        /* <DEDUP_REMOVED lines=29> */
.L_x_852:
[----:B------:R-:W-:Y:S05]  /*23f0*/  BSYNC B0 ;  /* 0x0000000000007941 */ /* 0x000fea0003800000 */
.L_x_851:
        /* <DEDUP_REMOVED lines=16> */
.L_x_844:
[----:B------:R-:W-:Y:S01]  /*2500*/  PLOP3.LUT P0, PT, PT, PT, UP4, 0x80, 0x0 ;  /* 0x000000000000781c */ /* 0x000fe20003f0f048 */
[----:B------:R-:W-:Y:S01]  /*2510*/  UIMAD UR20, UR5, -0x40, UR19 ;  /* 0xffffffc0051478a4 */ /* 0x000fe2000f8e0213 */
[----:B------:R-:W-:Y:S01]  /*2520*/  VIADD R8, R0, 0x20 ;  /* 0x0000002000087836 */ /* 0x000fe20000000000 */
[----:B------:R-:W-:Y:S01]  /*2530*/  LEA R228, R248, UR4, 0x1 ;  /* 0x00000004f8e47c11 */ /* 0x000fe2000f8e08ff */
[----:B------:R-:W-:Y:S01]  /*2540*/  IMAD.WIDE.U32 R6, R10, 0x40, RZ ;  /* 0x000000400a067825 */ /* 0x000fe200078e00ff */
[----:B------:R-:W-:Y:S01]  /*2550*/  ULEA.HI UR21, UR5, UR5, URZ, 0x1 ;  /* 0x0000000505157291 */ /* 0x000fe2000f8f083f */
[----:B------:R-:W-:Y:S07]  /*2560*/  BSSY B0, `(.L_x_854) ;  /* 0x000003d000007945 */ /* 0x000fee0003800000 */
[----:B------:R-:W-:Y:S01]  /*2570*/  @P0 BAR.SYNC.DEFER_BLOCKING 0x0 ;  /* 0x0000000000000b1d */ /* 0x000fe20000010000 */
[----:B------:R-:W-:Y:S01]  /*2580*/  ISETP.GE.AND P1, PT, R8, UR20, PT ;  /* 0x0000001408007c0c */ /* 0x000fe2000bf26270 */
[----:B------:R-:W-:Y:S01]  /*2590*/  IMAD.SHL.U32 R11, R11, 0x40, RZ ;  /* 0x000000400b0b7824 */ /* 0x000fe200078e00ff */
[----:B------:R-:W-:Y:S01]  /*25a0*/  ISETP.GE.AND P2, PT, R0, UR20, PT ;  /* 0x0000001400007c0c */ /* 0x000fe2000bf46270 */
[----:B------:R-:W-:Y:S01]  /*25b0*/  ULOP3.LUT UR21, UR21, 0xfffffffe, URZ, 0xc0, !UPT ;  /* 0xfffffffe15157892 */ /* 0x000fe2000f8ec03f */
[----:B------:R-:W-:-:S03]  /*25c0*/  VIADD R5, R248, 0x4000 ;  /* 0x00004000f8057836 */ /* 0x000fc60000000000 */
[----:B------:R-:W-:-:S04]  /*25d0*/  UIADD3 UR21, UR5, -UR21, URZ ;  /* 0x8000001505157290 */ /* 0x000fc8000fffe03f */
[----:B------:R-:W-:Y:S02]  /*25e0*/  UISETP.NE.AND UP0, UPT, UR21, 0x1, UPT ;  /* 0x000000011500788c */ /* 0x000fe4000bf05270 */
[----:B------:R-:W-:-:S04]  /*25f0*/  @!P1 IADD3 R6, P3, R230, R6, RZ ;  /* 0x00000006e6069210 */ /* 0x000fc80007f7e0ff */
[----:B------:R-:W-:Y:S02]  /*2600*/  @!P1 IADD3.X R7, R231, R7, R11, P3, !PT ;  /* 0x00000007e7079210 */ /* 0x000fe40001ffe40b */
[----:B------:R-:W-:Y:S01]  /*2610*/  PLOP3.LUT P0, PT, PT, PT, UP0, 0x80, 0x0 ;  /* 0x000000000000781c */ /* 0x000fe20003f0f008 */
[----:B------:R1:W-:Y:S03]  /*2620*/  @P2 STS.128 [R228+0x10000], RZ ;  /* 0x010000ffe4002388 */ /* 0x0003e60000000c00 */
[----:B------:R-:W-:Y:S01]  /*2630*/  SEL R5, R5, R248, !P0 ;  /* 0x000000f805057207 */ /* 0x000fe20004000000 */
[----:B------:R1:W-:Y:S03]  /*2640*/  @P2 STS.128 [R228+0x12000], RZ ;  /* 0x012000ffe4002388 */ /* 0x0003e60000000c00 */
[----:B------:R-:W-:Y:S01]  /*2650*/  LEA R227, R5, UR4, 0x1 ;  /* 0x0000000405e37c11 */ /* 0x000fe2000f8e08ff */
[----:B------:R1:W-:Y:S04]  /*2660*/  @P2 STS.128 [R228+0x14000], RZ ;  /* 0x014000ffe4002388 */ /* 0x0003e80000000c00 */
[----:B------:R1:W-:Y:S04]  /*2670*/  @P2 STS.128 [R228+0x16000], RZ ;  /* 0x016000ffe4002388 */ /* 0x0003e80000000c00 */
[----:B------:R-:W-:Y:S01]  /*2680*/  @!PT LDS RZ, [RZ] ;  /* 0x00000000fffff984 */ /* 0x000fe20000000800 */
[----:B------:R-:W-:Y:S01]  /*2690*/  @!PT LDS RZ, [RZ] ;  /* 0x00000000fffff984 */ /* 0x000fe20000000800 */
[----:B------:R-:W-:Y:S01]  /*26a0*/  @!PT LDS RZ, [RZ] ;  /* 0x00000000fffff984 */ /* 0x000fe20000000800 */
[----:B------:R1:W-:Y:S04]  /*26b0*/  @!P2 LDGSTS.E.BYPASS.LTC128B.128 [R228+0x10000], desc[UR6][R230.64] ;  /* 0x10000000e6e4afae */ /* 0x0003e8000b901d46 */
[----:B------:R1:W-:Y:S04]  /*26c0*/  @!P2 LDGSTS.E.BYPASS.LTC128B.128 [R228+0x12000], desc[UR6][R230.64+0x80] ;  /* 0x12000080e6e4afae */ /* 0x0003e8000b901d46 */
[----:B------:R1:W-:Y:S04]  /*26d0*/  @!P2 LDGSTS.E.BYPASS.LTC128B.128 [R228+0x14000], desc[UR6][R230.64+0x100] ;  /* 0x14000100e6e4afae */ /* 0x0003e8000b901d46 */
        /* <DEDUP_REMOVED lines=11> */
[----:B------:R1:W-:Y:S01]  /*2790*/  @!P1 LDGSTS.E.BYPASS.LTC128B.128 [R228+0x17000], desc[UR6][R6.64+0x180] ;  /* 0x1700018006e49fae */ /* 0x0003e2000b901d46 */
        /* <DEDUP_REMOVED lines=18> */
.L_x_855:
[----:B------:R-:W-:Y:S01]  /*28c0*/  @!PT LDS RZ, [RZ] ;  /* 0x00000000fffff984 */ /* 0x000fe20000000800 */
[----:B------:R-:W-:Y:S01]  /*28d0*/  @!PT LDS RZ, [RZ] ;  /* 0x00000000fffff984 */ /* 0x000fe20000000800 */
[----:B------:R-:W-:Y:S01]  /*28e0*/  @!PT LDS RZ, [RZ] ;  /* 0x00000000fffff984 */ /* 0x000fe20000000800 */
[----:B------:R2:W-:Y:S04]  /*28f0*/  LDGSTS.E.BYPASS.LTC128B.128 [R227], desc[UR6][R232.64] ;  /* 0x00000000e8e37fae */ /* 0x0005e8000b901d46 */
[----:B------:R2:W-:Y:S04]  /*2900*/  LDGSTS.E.BYPASS.LTC128B.128 [R227+0x2000], desc[UR6][R232.64+0x80] ;  /* 0x02000080e8e37fae */ /* 0x0005e8000b901d46 */
[----:B------:R2:W-:Y:S04]  /*2910*/  LDGSTS.E.BYPASS.LTC128B.128 [R227+0x4000], desc[UR6][R232.64+0x100] ;  /* 0x04000100e8e37fae */ /* 0x0005e8000b901d46 */
[----:B------:R2:W-:Y:S02]  /*2920*/  LDGSTS.E.BYPASS.LTC128B.128 [R227+0x6000], desc[UR6][R232.64+0x180] ;  /* 0x06000180e8e37fae */ /* 0x0005e4000b901d46 */
.L_x_856:
[----:B------:R-:W-:Y:S05]  /*2930*/  BSYNC B0 ;  /* 0x0000000000007941 */ /* 0x000fea0003800000 */
.L_x_854:
        /* <DEDUP_REMOVED lines=21> */
.L_x_858:
[----:B------:R-:W-:Y:S01]  /*2a90*/  IMAD.U32 R5, RZ, RZ, UR21 ;  /* 0x00000015ff057e24 */ /* 0x000fe2000f8e00ff */
[----:B-1----:R-:W-:-:S04]  /*2aa0*/  IADD3 R6, P1, R232, UR24, RZ ;  /* 0x00000018e8067c10 */ /* 0x002fc8000ff3e0ff */
        /* <DEDUP_REMOVED lines=8> */
.L_x_859:
[----:B------:R-:W-:Y:S05]  /*2b30*/  BSYNC B0 ;  /* 0x0000000000007941 */ /* 0x000fea0003800000 */
.L_x_857:
[----:B------:R-:W-:Y:S01]  /*2b40*/  UIMAD UR21, UR35, UR12, URZ ;  /* 0x0000000c231572a4 */ /* 0x000fe2000f8e023f */
[----:B-1----:R-:W-:Y:S01]  /*2b50*/  IMAD.U32 R6, RZ, RZ, UR12 ;  /* 0x0000000cff067e24 */ /* 0x002fe2000f8e00ff */
[----:B------:R-:W-:Y:S01]  /*2b60*/  UIMAD UR23, UR35, UR16, URZ ;  /* 0x00000010231772a4 */ /* 0x000fe2000f8e023f */
[----:B------:R-:W-:Y:S01]  /*2b70*/  IMAD.U32 R5, RZ, RZ, UR16 ;  /* 0x00000010ff057e24 */ /* 0x000fe2000f8e00ff */
[----:B------:R-:W-:Y:S01]  /*2b80*/  UIMAD UR24, UR28, UR13, UR21 ;  /* 0x0000000d1c1872a4 */ /* 0x000fe2000f8e0215 */
[--C-:B------:R-:W-:Y:S01]  /*2b90*/  IMAD.WIDE.U32 R6, R6, UR28, R2.reuse ;  /* 0x0000001c06067c25 */ /* 0x100fe2000f8e0002 */
[----:B------:R-:W-:Y:S01]  /*2ba0*/  UIMAD UR21, UR11, -0x40, UR10 ;  /* 0xffffffc00b1578a4 */ /* 0x000fe2000f8e020a */
[----:B------:R-:W1:Y:S01]  /*2bb0*/  LDC R246, c[0x0][0x270] ;  /* 0x00009c00fff67b82 */ /* 0x000e620000000800 */
[----:B------:R-:W-:Y:S01]  /*2bc0*/  UIMAD UR23, UR28, UR17, UR23 ;  /* 0x000000111c1772a4 */ /* 0x000fe2000f8e0217 */
[----:B------:R-:W-:Y:S01]  /*2bd0*/  IMAD.WIDE.U32 R2, R5, UR28, R2 ;  /* 0x0000001c05027c25 */ /* 0x000fe2000f8e0002 */
[----:B------:R-:W-:Y:S01]  /*2be0*/  IADD3 R6, P2, R6, UR26, RZ ;  /* 0x0000001a06067c10 */ /* 0x000fe2000ff5e0ff */
[----:B------:R-:W-:Y:S01]  /*2bf0*/  ULDC UR36, c[0x0][0x2dc] ;  /* 0x0000b70000247ab9 */ /* 0x000fe20000000800 */
[----:B------:R-:W-:Y:S01]  /*2c00*/  ISETP.GE.AND P1, PT, R8, UR21, PT ;  /* 0x0000001508007c0c */ /* 0x000fe2000bf26270 */
[----:B------:R-:W-:Y:S01]  /*2c10*/  IMAD.U32 R5, RZ, RZ, UR24 ;  /* 0x00000018ff057e24 */ /* 0x000fe2000f8e00ff */
[----:B------:R-:W-:Y:S01]  /*2c20*/  IADD3 R2, P3, R2, UR29, RZ ;  /* 0x0000001d02027c10 */ /* 0x000fe2000ff7e0ff */
[----:B------:R-:W-:-:S03]  /*2c30*/  ULDC.64 UR24, c[0x0][0x268] ;  /* 0x00009a0000187ab9 */ /* 0x000fc60000000a00 */
[----:B------:R-:W-:Y:S01]  /*2c40*/  IADD3.X R7, R7, UR27, R5, P2, !PT ;  /* 0x0000001b07077c10 */ /* 0x000fe200097fe405 */
[----:B------:R-:W-:Y:S01]  /*2c50*/  IMAD.U32 R5, RZ, RZ, UR23 ;  /* 0x00000017ff057e24 */ /* 0x000fe2000f8e00ff */
[----:B------:R-:W-:Y:S01]  /*2c60*/  ISETP.GE.AND P2, PT, R0, UR21, PT ;  /* 0x0000001500007c0c */ /* 0x000fe2000bf46270 */
[----:B------:R-:W-:Y:S02]  /*2c70*/  ULDC.64 UR26, c[0x0][0x260] ;  /* 0x00009800001a7ab9 */ /* 0x000fe40000000a00 */
[C---:B------:R-:W-:Y:S01]  /*2c80*/  IMAD R8, R14.reuse, UR26, RZ ;  /* 0x0000001a0e087c24 */ /* 0x040fe2000f8e02ff */
[----:B------:R-:W-:Y:S01]  /*2c90*/  IADD3.X R3, R3, UR30, R5, P3, !PT ;  /* 0x0000001e03037c10 */ /* 0x000fe20009ffe405 */
[----:B------:R-:W-:Y:S01]  /*2ca0*/  IMAD R5, R14, UR24, RZ ;  /* 0x000000180e057c24 */ /* 0x000fe2000f8e02ff */
[----:B------:R-:W2:Y:S01]  /*2cb0*/  @!P1 LDC.64 R20, c[0x0][0x218] ;  /* 0x00008600ff149b82 */ /* 0x000ea20000000a00 */
[C---:B------:R-:W-:Y:S02]  /*2cc0*/  IMAD R9, R4.reuse, UR27, R8 ;  /* 0x0000001b04097c24 */ /* 0x040fe4000f8e0208 */
[----:B------:R-:W-:-:S04]  /*2cd0*/  IMAD.WIDE.U32 R6, R4, UR26, R6 ;  /* 0x0000001a04067c25 */ /* 0x000fc8000f8e0006 */
[C---:B------:R-:W-:Y:S01]  /*2ce0*/  IMAD R8, R4.reuse, UR25, R5 ;  /* 0x0000001904087c24 */ /* 0x040fe2000f8e0205 */
[----:B------:R-:W3:Y:S01]  /*2cf0*/  @!P2 LDC.64 R22, c[0x0][0x218] ;  /* 0x00008600ff16ab82 */ /* 0x000ee20000000a00 */
[----:B------:R-:W-:Y:S01]  /*2d00*/  IMAD.WIDE.U32 R2, R4, UR24, R2 ;  /* 0x0000001804027c25 */ /* 0x000fe2000f8e0002 */
[----:B------:R1:W-:Y:S03]  /*2d10*/  @P2 STS.128 [R228+0x18000], RZ ;  /* 0x018000ffe4002388 */ /* 0x0003e60000000c00 */
[----:B------:R-:W-:Y:S01]  /*2d20*/  IMAD.IADD R5, R7, 0x1, R9 ;  /* 0x0000000107057824 */ /* 0x000fe200078e0209 */
[----:B------:R-:W-:Y:S01]  /*2d30*/  @!P1 IADD3 R7, P3, R0, 0x20, RZ ;  /* 0x0000002000079810 */ /* 0x000fe20007f7e0ff */
[----:B------:R-:W-:Y:S01]  /*2d40*/  IMAD.IADD R3, R3, 0x1, R8 ;  /* 0x0000000103037824 */ /* 0x000fe200078e0208 */
[----:B------:R-:W4:Y:S01]  /*2d50*/  @!P2 LDC.64 R28, c[0x0][0x220] ;  /* 0x00008800ff1cab82 */ /* 0x000f220000000a00 */
[--C-:B------:R-:W-:Y:S01]  /*2d60*/  @!P2 IMAD.MOV.U32 R4, RZ, RZ, R6.reuse ;  /* 0x000000ffff04a224 */ /* 0x100fe200078e0006 */
[----:B------:R1:W-:Y:S01]  /*2d70*/  @P2 STS.128 [R228+0x1a000], RZ ;  /* 0x01a000ffe4002388 */ /* 0x0003e20000000c00 */
[----:B------:R-:W-:-:S02]  /*2d80*/  @!P1 IMAD.MOV.U32 R8, RZ, RZ, R6 ;  /* 0x000000ffff089224 */ /* 0x000fc400078e0006 */
[----:B------:R-:W-:Y:S01]  /*2d90*/  @!P1 IMAD.X R6, RZ, RZ, R15, P3 ;  /* 0x000000ffff069224 */ /* 0x000fe200018e060f */
[C---:B------:R-:W-:Y:S01]  /*2da0*/  @!P1 IADD3 R10, P3, R0.reuse, 0x20, RZ ;  /* 0x00000020000a9810 */ /* 0x040fe20007f7e0ff */
[C---:B------:R-:W-:Y:S01]  /*2db0*/  @!P2 IMAD R11, R15.reuse, UR12, RZ ;  /* 0x0000000c0f0bac24 */ /* 0x040fe2000f8e02ff */
[----:B------:R1:W-:Y:S01]  /*2dc0*/  @P2 STS.128 [R228+0x1c000], RZ ;  /* 0x01c000ffe4002388 */ /* 0x0003e20000000c00 */
[----:B------:R-:W-:Y:S01]  /*2dd0*/  @!P2 IMAD R12, R15, UR16, RZ ;  /* 0x000000100f0cac24 */ /* 0x000fe2000f8e02ff */
[----:B------:R-:W1:Y:S01]  /*2de0*/  @!P1 LDC.64 R24, c[0x0][0x220] ;  /* 0x00008800ff189b82 */ /* 0x000e620000000a00 */
[----:B------:R-:W-:Y:S01]  /*2df0*/  @!P2 IMAD R18, R0, UR13, R11 ;  /* 0x0000000d0012ac24 */ /* 0x000fe2000f8e020b */
[----:B------:R1:W-:Y:S01]  /*2e00*/  @P2 STS.128 [R228+0x1e000], RZ ;  /* 0x01e000ffe4002388 */ /* 0x0003e20000000c00 */
[----:B------:R-:W-:Y:S02]  /*2e10*/  @!P1 IMAD.X R11, RZ, RZ, R15, P3 ;  /* 0x000000ffff0b9224 */ /* 0x000fe400018e060f */
[----:B------:R-:W-:-:S02]  /*2e20*/  @!P1 IMAD.MOV.U32 R9, RZ, RZ, R5 ;  /* 0x000000ffff099224 */ /* 0x000fc400078e0005 */
[----:B------:R-:W-:-:S04]  /*2e30*/  @!P2 IMAD.WIDE.U32 R14, R0, UR12, R4 ;  /* 0x0000000c000eac25 */ /* 0x000fc8000f8e0004 */
[C---:B------:R-:W-:Y:S02]  /*2e40*/  @!P2 IMAD R19, R0.reuse, UR17, R12 ;  /* 0x000000110013ac24 */ /* 0x040fe4000f8e020c */
[--C-:B------:R-:W-:Y:S02]  /*2e50*/  @!P1 IMAD.MOV.U32 R16, RZ, RZ, R2.reuse ;  /* 0x000000ffff109224 */ /* 0x100fe400078e0002 */
[----:B------:R-:W-:-:S04]  /*2e60*/  @!P2 IMAD.WIDE.U32 R12, R0, UR16, R2 ;  /* 0x00000010000cac25 */ /* 0x000fc8000f8e0002 */
[----:B------:R-:W-:Y:S01]  /*2e70*/  @!P1 IMAD.WIDE.U32 R4, R7, UR12, R8 ;  /* 0x0000000c07049c25 */ /* 0x000fe2000f8e0008 */
[----:B---3--:R-:W-:-:S03]  /*2e80*/  @!P2 LEA R8, P4, R14, R22, 0x1 ;  /* 0x000000160e08a211 */ /* 0x008fc600078808ff */
[----:B------:R-:W-:Y:S02]  /*2e90*/  @!P2 IMAD.IADD R2, R15, 0x1, R18 ;  /* 0x000000010f02a824 */ /* 0x000fe400078e0212 */
[----:B------:R-:W-:Y:S02]  /*2ea0*/  @!P1 IMAD R6, R6, UR12, RZ ;  /* 0x0000000c06069c24 */ /* 0x000fe4000f8e02ff */
[----:B------:R-:W-:Y:S01]  /*2eb0*/  @!P1 IMAD R0, R11, UR16, RZ ;  /* 0x000000100b009c24 */ /* 0x000fe2000f8e02ff */
[----:B------:R-:W-:Y:S01]  /*2ec0*/  @!P2 LEA.HI.X R9, R14, R23, R2, 0x1, P4 ;  /* 0x000000170e09a211 */ /* 0x000fe200020f0c02 */
[----:B------:R-:W-:Y:S02]  /*2ed0*/  @!P1 IMAD R6, R7, UR13, R6 ;  /* 0x0000000d07069c24 */ /* 0x000fe4000f8e0206 */
[----:B------:R-:W-:Y:S02]  /*2ee0*/  @!P1 IMAD.MOV.U32 R17, RZ, RZ, R3 ;  /* 0x000000ffff119224 */ /* 0x000fe400078e0003 */
[----:B------:R-:W-:Y:S01]  /*2ef0*/  @!PT LDS RZ, [RZ] ;  /* 0x00000000fffff984 */ /* 0x000fe20000000800 */
[----:B------:R-:W-:Y:S01]  /*2f00*/  @!PT LDS RZ, [RZ] ;  /* 0x00000000fffff984 */ /* 0x000fe20000000800 */
[----:B------:R-:W-:Y:S01]  /*2f10*/  @!PT LDS RZ, [RZ] ;  /* 0x00000000fffff984 */ /* 0x000fe20000000800 */
[----:B------:R-:W-:Y:S01]  /*2f20*/  @!P2 LDGSTS.E.BYPASS.LTC128B.128 [R228+0x18000], desc[UR6][R8.64] ;  /* 0x1800000008e4afae */ /* 0x000fe2000b901d46 */
[----:B------:R-:W-:Y:S01]  /*2f30*/  @!P1 IMAD.IADD R5, R5, 0x1, R6 ;  /* 0x0000000105059824 */ /* 0x000fe200078e0206 */
[----:B--2---:R-:W-:Y:S01]  /*2f40*/  @!P1 LEA R6, P3, R4, R20, 0x1 ;  /* 0x0000001404069211 */ /* 0x004fe200078608ff */
[----:B------:R-:W-:Y:S01]  /*2f50*/  @!P1 IMAD R3, R10, UR17, R0 ;  /* 0x000000110a039c24 */ /* 0x000fe2000f8e0200 */
[----:B------:R-:W-:Y:S01]  /*2f60*/  @!P2 LDGSTS.E.BYPASS.LTC128B.128 [R228+0x1a000], desc[UR6][R8.64+0x80] ;  /* 0x1a00008008e4afae */ /* 0x000fe2000b901d46 */
[----:B------:R-:W-:Y:S01]  /*2f70*/  @!P2 IMAD.IADD R0, R13, 0x1, R19 ;  /* 0x000000010d00a824 */ /* 0x000fe200078e0213 */
[----:B------:R-:W-:Y:S01]  /*2f80*/  @!P1 LEA.HI.X R7, R4, R21, R5, 0x1, P3 ;  /* 0x0000001504079211 */ /* 0x000fe200018f0c05 */
[----:B------:R-:W-:Y:S01]  /*2f90*/  @!P1 IMAD.WIDE.U32 R10, R10, UR16, R16 ;  /* 0x000000100a0a9c25 */ /* 0x000fe2000f8e0010 */
[----:B------:R-:W-:Y:S01]  /*2fa0*/  @!P2 LDGSTS.E.BYPASS.LTC128B.128 [R228+0x1c000], desc[UR6][R8.64+0x100] ;  /* 0x1c00010008e4afae */ /* 0x000fe2000b901d46 */
[----:B----4-:R-:W-:-:S02]  /*2fb0*/  @!P2 LEA R4, P4, R12, R28, 0x1 ;  /* 0x0000001c0c04a211 */ /* 0x010fc400078808ff */
[----:B------:R-:W-:Y:S01]  /*2fc0*/  IMAD.MOV.U32 R238, RZ, RZ, 0x7f800000 ;  /* 0x7f800000ffee7424 */ /* 0x000fe200078e00ff */
[----:B------:R2:W-:Y:S01]  /*2fd0*/  @!P2 LDGSTS.E.BYPASS.LTC128B.128 [R228+0x1e000], desc[UR6][R8.64+0x180] ;  /* 0x1e00018008e4afae */ /* 0x0005e2000b901d46 */
[----:B------:R-:W-:Y:S01]  /*2fe0*/  @!P2 LEA.HI.X R5, R12, R29, R0, 0x1, P4 ;  /* 0x0000001d0c05a211 */ /* 0x000fe200020f0c00 */
[----:B------:R-:W-:Y:S01]  /*2ff0*/  @!P1 IMAD.IADD R3, R11, 0x1, R3 ;  /* 0x000000010b039824 */ /* 0x000fe200078e0203 */
[C---:B-1----:R-:W-:Y:S01]  /*3000*/  @!P1 LEA R2, P3, R10.reuse, R24, 0x1 ;  /* 0x000000180a029211 */ /* 0x042fe200078608ff */
[----:B------:R1:W-:Y:S01]  /*3010*/  @P1 STS.128 [R228+0x19000], RZ ;  /* 0x019000ffe4001388 */ /* 0x0003e20000000c00 */
[----:B------:R-:W-:Y:S01]  /*3020*/  IMAD.MOV.U32 R239, RZ, RZ, 0x7f800000 ;  /* 0x7f800000ffef7424 */ /* 0x000fe200078e00ff */
[----:B------:R-:W-:Y:S01]  /*3030*/  UIMAD UR12, UR46, UR60, UR56 ;  /* 0x0000003c2e0c72a4 */ /* 0x000fe2000f8e0238 */
[----:B------:R-:W-:Y:S01]  /*3040*/  @!P1 LEA.HI.X R3, R10, R25, R3, 0x1, P3 ;  /* 0x000000190a039211 */ /* 0x000fe200018f0c03 */
[----:B------:R1:W-:Y:S01]  /*3050*/  @P1 STS.128 [R228+0x1b000], RZ ;  /* 0x01b000ffe4001388 */ /* 0x0003e20000000c00 */
[----:B------:R-:W-:-:S02]  /*3060*/  IMAD.MOV.U32 R217, RZ, RZ, 0x20 ;  /* 0x00000020ffd97424 */ /* 0x000fc400078e00ff */
[----:B------:R-:W-:Y:S01]  /*3070*/  IMAD.MOV.U32 R216, RZ, RZ, 0x40 ;  /* 0x00000040ffd87424 */ /* 0x000fe200078e00ff */
[----:B------:R1:W-:Y:S01]  /*3080*/  @P1 STS.128 [R228+0x1d000], RZ ;  /* 0x01d000ffe4001388 */ /* 0x0003e20000000c00 */
[----:B------:R-:W-:Y:S01]  /*3090*/  UIADD3 UR23, UR19, 0x40, UR28 ;  /* 0x0000004013177890 */ /* 0x000fe2000fffe01c */
[----:B------:R-:W-:Y:S01]  /*30a0*/  IMAD.SHL.U32 R249, R245, 0x20, RZ ;  /* 0x00000020f5f97824 */ /* 0x000fe200078e00ff */
[----:B------:R-:W-:Y:S01]  /*30b0*/  CS2R R190, SRZ ;  /* 0x0000000000be7805 */ /* 0x000fe2000001ff00 */
[----:B------:R1:W-:Y:S01]  /*30c0*/  @P1 STS.128 [R228+0x1f000], RZ ;  /* 0x01f000ffe4001388 */ /* 0x0003e20000000c00 */
[----:B------:R-:W-:Y:S01]  /*30d0*/  IMAD.MOV.U32 R252, RZ, RZ, 0x8 ;  /* 0x00000008fffc7424 */ /* 0x000fe200078e00ff */
[----:B------:R-:W-:Y:S01]  /*30e0*/  CS2R R188, SRZ ;  /* 0x0000000000bc7805 */ /* 0x000fe2000001ff00 */
[----:B------:R-:W-:Y:S01]  /*30f0*/  IMAD.MOV.U32 R251, RZ, RZ, 0x4 ;  /* 0x00000004fffb7424 */ /* 0x000fe200078e00ff */
[----:B------:R-:W-:Y:S01]  /*3100*/  @!PT LDS RZ, [RZ] ;  /* 0x00000000fffff984 */ /* 0x000fe20000000800 */
[----:B------:R-:W-:Y:S01]  /*3110*/  @!PT LDS RZ, [RZ] ;  /* 0x00000000fffff984 */ /* 0x000fe20000000800 */
[----:B------:R-:W-:Y:S01]  /*3120*/  @!PT LDS RZ, [RZ] ;  /* 0x00000000fffff984 */ /* 0x000fe20000000800 */
[----:B------:R-:W-:Y:S01]  /*3130*/  @!P1 LDGSTS.E.BYPASS.LTC128B.128 [R228+0x19000], desc[UR6][R6.64] ;  /* 0x1900000006e49fae */ /* 0x000fe2000b901d46 */
[----:B------:R-:W-:-:S02]  /*3140*/  CS2R R194, SRZ ;  /* 0x0000000000c27805 */ /* 0x000fc4000001ff00 */
[----:B------:R-:W-:Y:S02]  /*3150*/  CS2R R192, SRZ ;  /* 0x0000000000c07805 */ /* 0x000fe4000001ff00 */
[----:B------:R-:W-:Y:S01]  /*3160*/  CS2R R186, SRZ ;  /* 0x0000000000ba7805 */ /* 0x000fe2000001ff00 */
[----:B------:R-:W-:Y:S01]  /*3170*/  @!P1 LDGSTS.E.BYPASS.LTC128B.128 [R228+0x1b000], desc[UR6][R6.64+0x80] ;  /* 0x1b00008006e49fae */ /* 0x000fe2000b901d46 */
[----:B------:R-:W-:Y:S02]  /*3180*/  CS2R R184, SRZ ;  /* 0x0000000000b87805 */ /* 0x000fe4000001ff00 */
[----:B------:R-:W-:Y:S01]  /*3190*/  CS2R R182, SRZ ;  /* 0x0000000000b67805 */ /* 0x000fe2000001ff00 */
[----:B--2---:R-:W2:Y:S01]  /*31a0*/  LDC.64 R8, c[0x0][0x3b8] ;  /* 0x0000ee00ff087b82 */ /* 0x004ea20000000a00 */
        /* <DEDUP_REMOVED lines=67> */
[----:B------:R-:W-:Y:S02]  /*35e0*/  ISETP.GE.AND P2, PT, R229, UR20, PT ;  /* 0x00000014e5007c0c */ /* 0x000fe4000bf46270 */
        /* <DEDUP_REMOVED lines=10> */
[----:B------:R-:W0:Y:S01]  /*3690*/  LDGDEPBAR ;  /* 0x00000000000079af */ /* 0x000e220000000000 */
[----:B------:R-:W-:Y:S01]  /*36a0*/  ULDC.U8 UR17, c[0x0][0x388] ;  /* 0x0000e20000117ab9 */ /* 0x000fe20000000000 */
[----:B------:R-:W-:Y:S02]  /*36b0*/  ULDC UR16, c[0x0][0x2ec] ;  /* 0x0000bb0000107ab9 */ /* 0x000fe40000000800 */
[----:B--2---:R-:W2:Y:S04]  /*36c0*/  LDG.E.64 R4, desc[UR6][R8.64+0x8] ;  /* 0x0000080608047981 */ /* 0x004ea8000c1e1b00 */
[----:B------:R-:W4:Y:S01]  /*36d0*/  LDG.E.64 R6, desc[UR6][R8.64] ;  /* 0x0000000608067981 */ /* 0x000f22000c1e1b00 */
[----:B------:R-:W-:-:S05]  /*36e0*/  VIADD R0, R229, 0x8 ;  /* 0x00000008e5007836 */ /* 0x000fca0000000000 */
[----:B------:R-:W-:Y:S02]  /*36f0*/  ISETP.GE.AND P1, PT, R0, UR20, PT ;  /* 0x0000001400007c0c */ /* 0x000fe4000bf26270 */
[----:B------:R-:W-:-:S04]  /*3700*/  LEA.HI R0, R30, R27, RZ, 0x4 ;  /* 0x0000001b1e007211 */ /* 0x000fc800078f20ff */
[----:B------:R-:W-:Y:S01]  /*3710*/  LOP3.LUT R0, R0, 0xfffffff0, RZ, 0xc0, !PT ;  /* 0xfffffff000007812 */ /* 0x000fe200078ec0ff */
[----:B---3--:R-:W-:-:S04]  /*3720*/  IMAD.MOV.U32 R2, RZ, RZ, 0x4 ;  /* 0x00000004ff027424 */ /* 0x008fc800078e00ff */
[----:B------:R-:W-:Y:S02]  /*3730*/  IMAD.IADD R0, R27, 0x1, -R0 ;  /* 0x000000011b007824 */ /* 0x000fe400078e0a00 */
[----:B------:R-:W-:-:S05]  /*3740*/  IMAD.WIDE R2, R229, R2, UR8 ;  /* 0x00000008e5027e25 */ /* 0x000fca000f8e0202 */
[----:B------:R-:W5:Y:S04]  /*3750*/  @!P2 LDG.E R238, desc[UR6][R2.64] ;  /* 0x0000000602eea981 */ /* 0x000f68000c1e1900 */
[----:B------:R3:W5:Y:S01]  /*3760*/  @!P1 LDG.E R239, desc[UR6][R2.64+0x20] ;  /* 0x0000200602ef9981 */ /* 0x000762000c1e1900 */
[----:B------:R-:W-:Y:S01]  /*3770*/  USHF.L.U32 UR12, UR12, 0x5, URZ ;  /* 0x000000050c0c7899 */ /* 0x000fe2000800063f */
[----:B------:R-:W-:Y:S02]  /*3780*/  CS2R R30, SRZ ;  /* 0x00000000001e7805 */ /* 0x000fe4000001ff00 */
[----:B------:R-:W-:Y:S02]  /*3790*/  CS2R R28, SRZ ;  /* 0x00000000001c7805 */ /* 0x000fe4000001ff00 */
[----:B------:R-:W-:Y:S01]  /*37a0*/  CS2R R24, SRZ ;  /* 0x0000000000187805 */ /* 0x000fe2000001ff00 */
[----:B------:R-:W-:-:S02]  /*37b0*/  USHF.R.S32.HI UR13, URZ, 0x1f, UR12 ;  /* 0x0000001f3f0d7899 */ /* 0x000fc4000801140c */
[----:B------:R-:W-:Y:S01]  /*37c0*/  UIADD3 UR23, UR23, -UR10, URZ ;  /* 0x8000000a17177290 */ /* 0x000fe2000fffe03f */
[----:B---3--:R-:W-:-:S04]  /*37d0*/  SHF.R.S32.HI R2, RZ, 0x1f, R0 ;  /* 0x0000001fff027819 */ /* 0x008fc80000011400 */
[----:B------:R-:W-:-:S04]  /*37e0*/  LEA.HI R2, R2, R0, RZ, 0x3 ;  /* 0x0000000002027211 */ /* 0x000fc800078f18ff */
[----:B------:R-:W-:-:S05]  /*37f0*/  LOP3.LUT R2, R2, 0xfffffff8, RZ, 0xc0, !PT ;  /* 0xfffffff802027812 */ /* 0x000fca00078ec0ff */
[----:B------:R-:W-:Y:S01]  /*3800*/  IMAD.IADD R0, R0, 0x1, -R2 ;  /* 0x0000000100007824 */ /* 0x000fe200078e0a02 */
[--C-:B------:R-:W-:Y:S02]  /*3810*/  SHF.R.S32.HI R2, RZ, 0x1f, R26.reuse ;  /* 0x0000001fff027819 */ /* 0x100fe4000001141a */
[----:B--2---:R-:W-:Y:S02]  /*3820*/  IADD3 R240, P4, P3, R4, UR12, R26 ;  /* 0x0000000c04f07c10 */ /* 0x004fe4000fb9e01a */
[----:B------:R-:W-:Y:S02]  /*3830*/  CS2R R26, SRZ ;  /* 0x00000000001a7805 */ /* 0x000fe4000001ff00 */
[----:B------:R-:W-:Y:S01]  /*3840*/  R2P PR, R0, 0x6 ;  /* 0x0000000600007804 */ /* 0x000fe20000000000 */
[----:B------:R-:W-:Y:S01]  /*3850*/  VIADD R0, R222, 0x4000 ;  /* 0x00004000de007836 */ /* 0x000fe20000000000 */
[----:B------:R-:W-:Y:S01]  /*3860*/  IADD3.X R244, R5, UR13, R2, P4, P3 ;  /* 0x0000000d05f47c10 */ /* 0x000fe2000a7e6402 */
[----:B------:R-:W-:Y:S01]  /*3870*/  VIADD R2, R223, 0x4000 ;  /* 0x00004000df027836 */ /* 0x000fe20000000000 */
[----:B----4-:R-:W-:Y:S01]  /*3880*/  R2UR UR20, R7 ;  /* 0x00000000071472ca */ /* 0x010fe200000e0000 */
[----:B------:R-:W-:Y:S01]  /*3890*/  IMAD.WIDE.U32 R240, R240, -0x2daee0ad, RZ ;  /* 0xd2511f53f0f07825 */ /* 0x000fe200078e00ff */
[----:B------:R-:W-:-:S02]  /*38a0*/  R2UR UR21, R6 ;  /* 0x00000000061572ca */ /* 0x000fc400000e0000 */
[----:B------:R-:W-:Y:S02]  /*38b0*/  SEL R217, R217, 0xffffffe0, !P1 ;  /* 0xffffffe0d9d97807 */ /* 0x000fe40004800000 */
[----:B------:R-:W-:Y:S02]  /*38c0*/  SEL R216, R216, 0xffffffc0, !P2 ;  /* 0xffffffc0d8d87807 */ /* 0x000fe40005000000 */
[----:B------:R-:W-:Y:S01]  /*38d0*/  SEL R0, R0, R222, !P0 ;  /* 0x000000de00007207 */ /* 0x000fe20004000000 */
[----:B------:R-:W-:Y:S01]  /*38e0*/  IMAD.IADD R219, R218, 0x1, R217 ;  /* 0x00000001dadb7824 */ /* 0x000fe200078e02d9 */
[----:B------:R-:W-:Y:S01]  /*38f0*/  SEL R2, R2, R223, !P0 ;  /* 0x000000df02027207 */ /* 0x000fe20004000000 */
[----:B------:R-:W-:Y:S01]  /*3900*/  IMAD.IADD R220, R218, 0x1, R216 ;  /* 0x00000001dadc7824 */ /* 0x000fe200078e02d8 */
[----:B------:R-:W-:Y:S01]  /*3910*/  LEA R213, R0, UR4, 0x1 ;  /* 0x0000000400d57c11 */ /* 0x000fe2000f8e08ff */
[----:B------:R-:W-:Y:S01]  /*3920*/  IMAD.IADD R221, R216, 0x1, R219 ;  /* 0x00000001d8dd7824 */ /* 0x000fe200078e02db */
[----:B------:R-:W-:Y:S01]  /*3930*/  LEA R208, R2, UR4, 0x1 ;  /* 0x0000000402d07c11 */ /* 0x000fe2000f8e08ff */
[----:B------:R-:W-:-:S02]  /*3940*/  UIADD3 UR35, UR21, -0x61c88647, URZ ;  /* 0x9e3779b915237890 */ /* 0x000fc4000fffe03f */
[----:B------:R-:W-:Y:S02]  /*3950*/  UIADD3 UR34, UR20, -0x4498517b, URZ ;  /* 0xbb67ae8514227890 */ /* 0x000fe4000fffe03f */
[----:B------:R-:W-:Y:S02]  /*3960*/  UIADD3 UR33, UR21, 0x3c6ef372, URZ ;  /* 0x3c6ef37215217890 */ /* 0x000fe4000fffe03f */
[----:B------:R-:W-:Y:S02]  /*3970*/  UIADD3 UR32, UR20, 0x76cf5d0a, URZ ;  /* 0x76cf5d0a14207890 */ /* 0x000fe4000fffe03f */
[----:B------:R-:W-:Y:S02]  /*3980*/  UIADD3 UR31, UR21, -0x255992d5, URZ ;  /* 0xdaa66d2b151f7890 */ /* 0x000fe4000fffe03f */
[----:B------:R-:W-:Y:S02]  /*3990*/  UIADD3 UR30, UR20, 0x32370b8f, URZ ;  /* 0x32370b8f141e7890 */ /* 0x000fe4000fffe03f */
[----:B------:R-:W-:-:S02]  /*39a0*/  UIADD3 UR29, UR21, 0x78dde6e4, URZ ;  /* 0x78dde6e4151d7890 */ /* 0x000fc4000fffe03f */
[----:B------:R-:W-:Y:S02]  /*39b0*/  UIADD3 UR28, UR20, -0x126145ec, URZ ;  /* 0xed9eba14141c7890 */ /* 0x000fe4000fffe03f */
[----:B------:R-:W-:Y:S02]  /*39c0*/  UIADD3 UR27, UR21, 0x1715609d, URZ ;  /* 0x1715609d151b7890 */ /* 0x000fe4000fffe03f */
[----:B------:R-:W-:Y:S02]  /*39d0*/  UIADD3 UR26, UR20, -0x56f99767, URZ ;  /* 0xa9066899141a7890 */ /* 0x000fe4000fffe03f */
[----:B------:R-:W-:Y:S02]  /*39e0*/  UIADD3 UR25, UR21, -0x4ab325aa, URZ ;  /* 0xb54cda5615197890 */ /* 0x000fe4000fffe03f */
[----:B-1----:R-:W-:-:S12]  /*39f0*/  UIADD3 UR24, UR20, 0x646e171e, URZ ;  /* 0x646e171e14187890 */ /* 0x002fd8000fffe03f */
.L_x_862:
[----:B------:R-:W0:Y:S01]  /*3a00*/  LDGDEPBAR ;  /* 0x00000000000079af */ /* 0x000e220000000000 */
[C---:B------:R-:W-:Y:S01]  /*3a10*/  IMAD.IADD R3, R213.reuse, 0x1, R217 ;  /* 0x00000001d5037824 */ /* 0x040fe200078e02d9 */
[----:B------:R-:W-:Y:S01]  /*3a20*/  USHF.L.U32 UR12, UR5, 0x6, URZ ;  /* 0x00000006050c7899 */ /* 0x000fe2000800063f */
[--C-:B------:R-:W-:Y:S01]  /*3a30*/  IMAD.IADD R2, R213, 0x1, R216.reuse ;  /* 0x00000001d5027824 */ /* 0x100fe200078e02d8 */
[----:B-----5:R-:W-:Y:S01]  /*3a40*/  FSETP.NEU.FTZ.AND P0, PT, R239, -INF , PT ;  /* 0xff800000ef00780b */ /* 0x020fe20003f1d000 */
[----:B------:R-:W-:Y:S01]  /*3a50*/  IMAD.IADD R0, R3, 0x1, R216 ;  /* 0x0000000103007824 */ /* 0x000fe200078e02d8 */
[----:B------:R-:W-:Y:S01]  /*3a60*/  FSETP.NEU.FTZ.AND P5, PT, R238, -INF , PT ;  /* 0xff800000ee00780b */ /* 0x000fe20003fbd000 */
[----:B------:R-:W-:Y:S02]  /*3a70*/  UISETP.GE.AND UP0, UPT, UR12, UR23, UPT ;  /* 0x000000170c00728c */ /* 0x000fe4000bf06270 */
[----:B------:R-:W-:Y:S02]  /*3a80*/  USHF.L.U32 UR13, UR11, 0x6, URZ ;  /* 0x000000060b0d7899 */ /* 0x000fe4000800063f */
[----:B------:R-:W-:Y:S02]  /*3a90*/  UISETP.GT.AND UP2, UPT, UR5, UR18, UPT ;  /* 0x000000120500728c */ /* 0x000fe4000bf44270 */
[----:B------:R-:W-:Y:S04]  /*3aa0*/  UIADD3 UR13, UR13, 0x40, URZ ;  /* 0x000000400d0d7890 */ /* 0x000fe8000fffe03f */
[----:B------:R-:W-:Y:S06]  /*3ab0*/  UISETP.LT.AND UP0, UPT, UR13, UR10, UP0 ;  /* 0x0000000a0d00728c */ /* 0x000fec0008701270 */
[----:B------:R-:W-:Y:S01]  /*3ac0*/  PLOP3.LUT P4, PT, PT, PT, UP0, 0x80, 0x0 ;  /* 0x000000000000781c */ /* 0x000fe20003f8f008 */
[----:B------:R-:W-:Y:S04]  /*3ad0*/  DEPBAR.LE SB0, 0x0 ;  /* 0x000080000000791a */ /* 0x000fe80000000000 */
[----:B------:R-:W-:Y:S06]  /*3ae0*/  BAR.SYNC.DEFER_BLOCKING 0x0 ;  /* 0x0000000000007b1d */ /* 0x000fec0000010000 */
[----:B------:R-:W-:Y:S05]  /*3af0*/  LDSM.16.M88.4 R16, [R213] ;  /* 0x00000000d510783b */ /* 0x000fea0000000200 */
[----:B------:R-:W1:Y:S05]  /*3b00*/  LDSM.16.M88.4 R8, [R209+0x18000] ;  /* 0x01800000d108783b */ /* 0x000e6a0000000200 */
[----:B------:R-:W2:Y:S05]  /*3b10*/  LDSM.16.M88.4 R84, [R209+0x18800] ;  /* 0x01880000d154783b */ /* 0x000eaa0000000200 */
[----:B------:R-:W-:Y:S05]  /*3b20*/  LDSM.16.M88.4 R88, [R3] ;  /* 0x000000000358783b */ /* 0x000fea0000000200 */
[----:B------:R-:W3:Y:S05]  /*3b30*/  LDSM.16.M88.4 R92, [R210+0x18000] ;  /* 0x01800000d25c783b */ /* 0x000eea0000000200 */
[----:B------:R-:W4:Y:S05]  /*3b40*/  LDSM.16.M88.4 R96, [R210+0x18800] ;  /* 0x01880000d260783b */ /* 0x000f2a0000000200 */
[----:B------:R-:W-:Y:S05]  /*3b50*/  LDSM.16.M88.4 R100, [R2] ;  /* 0x000000000264783b */ /* 0x000fea0000000200 */
        /* <DEDUP_REMOVED lines=84> */
[----:B------:R4:W-:Y:S05]  /*40a0*/  LDSM.16.M88.4 R100, [R2+0x6000] ;  /* 0x006000000264783b */ /* 0x0009ea0000000200 */
[C---:B------:R-:W-:Y:S01]  /*40b0*/  HMMA.16816.F32 R8, R92.reuse, R106, R8 ;  /* 0x0000006a5c08723c */ /* 0x040fe20000001808 */
[----:B------:R-:W3:Y:S05]  /*40c0*/  LDSM.16.M88.4 R104, [R212+0x1e000] ;  /* 0x01e00000d468783b */ /* 0x000eea0000000200 */
[C---:B-1----:R-:W-:Y:S06]  /*40d0*/  HMMA.16816.F32 R12, R92.reuse, R84, R12 ;  /* 0x000000545c0c723c */ /* 0x042fec000000180c */
[----:B------:R-:W-:Y:S01]  /*40e0*/  HMMA.16816.F32 R16, R92, R86, R16 ;  /* 0x000000565c10723c */ /* 0x000fe20000001810 */
[----:B------:R-:W1:Y:S05]  /*40f0*/  LDSM.16.M88.4 R84, [R212+0x1e800] ;  /* 0x01e80000d454783b */ /* 0x000e6a0000000200 */
[C---:B--2---:R-:W-:Y:S01]  /*4100*/  HMMA.16816.F32 R4, R96.reuse, R108, R4 ;  /* 0x0000006c6004723c */ /* 0x044fe20000001804 */
[----:B------:R2:W-:Y:S01]  /*4110*/  LDSM.16.M88.4 R92, [R0+0x6000] ;  /* 0x00600000005c783b */ /* 0x0005e20000000200 */
[----:B----4-:R-:W-:Y:S04]  /*4120*/  IMAD.U32 R2, RZ, RZ, UR5 ;  /* 0x00000005ff027e24 */ /* 0x010fe8000f8e00ff */
[C---:B------:R-:W-:Y:S01]  /*4130*/  HMMA.16816.F32 R8, R96.reuse, R110, R8 ;  /* 0x0000006e6008723c */ /* 0x040fe20000001808 */
[----:B------:R-:W4:Y:S04]  /*4140*/  LDSM.16.M88.4 R108, [R211+0x1e000] ;  /* 0x01e00000d36c783b */ /* 0x000f280000000200 */
[----:B------:R-:W-:Y:S01]  /*4150*/  IMAD R2, R2, 0x4, R247 ;  /* 0x0000000402027824 */ /* 0x000fe200078e02f7 */
[C---:B---3--:R-:W-:Y:S01]  /*4160*/  HMMA.16816.F32 R12, R96.reuse, R88, R12 ;  /* 0x00000058600c723c */ /* 0x048fe2000000180c */
[----:B------:R-:W3:Y:S04]  /*4170*/  @!P4 S2R R89, SR_TID.X ;  /* 0x000000000059c919 */ /* 0x000ee80000002100 */
[----:B------:R-:W-:Y:S01]  /*4180*/  IMAD.WIDE.U32 R2, R2, -0x326172a9, RZ ;  /* 0xcd9e8d5702027825 */ /* 0x000fe200078e00ff */
[----:B------:R-:W-:Y:S05]  /*4190*/  HMMA.16816.F32 R16, R96, R90, R16 ;  /* 0x0000005a6010723c */ /* 0x000fea0000001810 */
[----:B------:R-:W-:Y:S01]  /*41a0*/  LOP3.LUT R3, R3, UR21, R244, 0x96, !PT ;  /* 0x0000001503037c12 */ /* 0x000fe2000f8e96f4 */
[C---:B------:R-:W-:Y:S01]  /*41b0*/  HMMA.16816.F32 R4, R100.reuse, R104, R4 ;  /* 0x000000686404723c */ /* 0x040fe20000001804 */
[----:B--2---:R-:W-:Y:S04]  /*41c0*/  IMAD.U32 R0, RZ, RZ, UR11 ;  /* 0x0000000bff007e24 */ /* 0x004fe8000f8e00ff */
[----:B------:R-:W-:Y:S01]  /*41d0*/  IMAD R0, R0, 0x2, R245 ;  /* 0x0000000200007824 */ /* 0x000fe200078e02f5 */
[C---:B------:R-:W-:Y:S05]  /*41e0*/  HMMA.16816.F32 R8, R100.reuse, R106, R8 ;  /* 0x0000006a6408723c */ /* 0x040fea0000001808 */
[----:B------:R-:W-:Y:S01]  /*41f0*/  LOP3.LUT R96, R241, UR20, R0, 0x96, !PT ;  /* 0x00000014f1607c12 */ /* 0x000fe2000f8e9600 */
[C---:B-1----:R-:W-:Y:S01]  /*4200*/  HMMA.16816.F32 R12, R100.reuse, R84, R12 ;  /* 0x00000054640c723c */ /* 0x042fe2000000180c */
[----:B------:R-:W-:Y:S04]  /*4210*/  IMAD.U32 R0, RZ, RZ, UR19 ;  /* 0x00000013ff007e24 */ /* 0x000fe8000f8e00ff */
[----:B------:R-:W-:Y:S01]  /*4220*/  IMAD.WIDE.U32 R96, R96, -0x326172a9, RZ ;  /* 0xcd9e8d5760607825 */ /* 0x000fe200078e00ff */
[----:B------:R-:W-:Y:S05]  /*4230*/  HMMA.16816.F32 R16, R100, R86, R16 ;  /* 0x000000566410723c */ /* 0x000fea0000001810 */
[----:B------:R-:W-:Y:S01]  /*4240*/  IMAD.U32 R84, RZ, RZ, UR12 ;  /* 0x0000000cff547e24 */ /* 0x000fe2000f8e00ff */
[C---:B----4-:R-:W-:Y:S05]  /*4250*/  HMMA.16816.F32 R4, R92.reuse, R108, R4 ;  /* 0x0000006c5c04723c */ /* 0x050fea0000001804 */
[----:B------:R-:W-:Y:S01]  /*4260*/  @!P4 IADD3 R88, -R0, 0x1, R229 ;  /* 0x000000010058c810 */ /* 0x000fe20007ffe1e5 */
[C---:B------:R-:W-:Y:S05]  /*4270*/  HMMA.16816.F32 R8, R92.reuse, R110, R8 ;  /* 0x0000006e5c08723c */ /* 0x040fea0000001808 */
[----:B------:R-:W-:Y:S01]  /*4280*/  @!P4 IADD3 R88, R84, UR10, R88 ;  /* 0x0000000a5458cc10 */ /* 0x000fe2000fffe058 */
[----:B---3--:R-:W-:Y:S01]  /*4290*/  @!P4 IMAD.SHL.U32 R0, R89, 0x2, RZ ;  /* 0x000000025900c824 */ /* 0x008fe200078e00ff */
[----:B------:R-:W-:Y:S01]  /*42a0*/  LOP3.LUT R104, R97, UR35, R2, 0x96, !PT ;  /* 0x0000002361687c12 */ /* 0x000fe2000f8e9602 */
[----:B------:R-:W1:Y:S03]  /*42b0*/  LDSM.16.M88.4 R84, [R211+0x1e800] ;  /* 0x01e80000d354783b */ /* 0x000e660000000200 */
[----:B------:R-:W-:Y:S01]  /*42c0*/  IMAD.WIDE.U32 R2, R3, -0x2daee0ad, RZ ;  /* 0xd2511f5303027825 */ /* 0x000fe200078e00ff */
[----:B------:R-:W-:Y:S02]  /*42d0*/  @!P4 LOP3.LUT R0, R249, 0x6, R0, 0xf8, !PT ;  /* 0x00000006f900c812 */ /* 0x000fe400078ef800 */
[----:B------:R-:W-:Y:S01]  /*42e0*/  @!P4 VIMNMX R89, R88, UR10, PT ;  /* 0x0000000a5859cc48 */ /* 0x000fe2000bfe0100 */
[----:B------:R-:W-:Y:S01]  /*42f0*/  IMAD.WIDE.U32 R104, R104, -0x2daee0ad, RZ ;  /* 0xd2511f5368687825 */ /* 0x000fe200078e00ff */
[----:B------:R-:W-:Y:S03]  /*4300*/  LOP3.LUT R90, R3, UR34, R240, 0x96, !PT ;  /* 0x00000022035a7c12 */ /* 0x000fe6000f8e96f0 */
[----:B------:R-:W-:Y:S01]  /*4310*/  FMUL.FTZ R3, R238, 1.4426950216293334961 ;  /* 0x3fb8aa3bee037820 */ /* 0x000fe20000410000 */
[----:B------:R-:W-:Y:S02]  /*4320*/  @!P4 VIADDMNMX R88, R88, R252, UR10, PT ;  /* 0x0000000a5858ce46 */ /* 0x000fe4000b8001fc */
[----:B------:R-:W-:Y:S01]  /*4330*/  LOP3.LUT R98, R105, UR32, R2, 0x96, !PT ;  /* 0x0000002069627c12 */ /* 0x000fe2000f8e9602 */
[----:B------:R-:W-:Y:S01]  /*4340*/  IMAD.U32 R2, RZ, RZ, UR11 ;  /* 0x0000000bff027e24 */ /* 0x000fe2000f8e00ff */
[----:B------:R-:W-:Y:S01]  /*4350*/  FSEL R3, R3, RZ, P5 ;  /* 0x000000ff03037208 */ /* 0x000fe20002800000 */
[----:B------:R-:W-:Y:S04]  /*4360*/  IMAD.WIDE.U32 R90, R90, -0x326172a9, RZ ;  /* 0xcd9e8d575a5a7825 */ /* 0x000fe800078e00ff */
[----:B------:R-:W-:Y:S01]  /*4370*/  @!P4 IMAD R0, R2, 0x40, R0 ;  /* 0x000000400200c824 */ /* 0x000fe200078e0200 */
[----:B------:R-:W-:Y:S01]  /*4380*/  LOP3.LUT R96, R91, UR33, R96, 0x96, !PT ;  /* 0x000000215b607c12 */ /* 0x000fe2000f8e9660 */
[----:B------:R-:W-:Y:S03]  /*4390*/  IMAD.WIDE.U32 R98, R98, -0x326172a9, RZ ;  /* 0xcd9e8d5762627825 */ /* 0x000fe600078e00ff */
[CC--:B------:R-:W-:Y:S01]  /*43a0*/  @!P4 ISETP.GE.AND P2, PT, R0.reuse, R89.reuse, PT ;  /* 0x000000590000c20c */ /* 0x0c0fe20003f46270 */
[----:B------:R-:W-:Y:S01]  /*43b0*/  @!P4 VIADD R2, R0, 0x1 ;  /* 0x000000010002c836 */ /* 0x000fe20000000000 */
[----:B------:R-:W-:Y:S01]  /*43c0*/  LOP3.LUT R99, R99, UR31, R90, 0x96, !PT ;  /* 0x0000001f63637c12 */ /* 0x000fe2000f8e965a */
[----:B------:R-:W-:Y:S01]  /*43d0*/  FMUL.FTZ R90, R239, 1.4426950216293334961 ;  /* 0x3fb8aa3bef5a7820 */ /* 0x000fe20000410000 */
[----:B------:R-:W-:Y:S01]  /*43e0*/  @!P4 FSEL R4, R4, -INF , !P2 ;  /* 0xff8000000404c808 */ /* 0x000fe20005000000 */
[----:B------:R-:W-:Y:S01]  /*43f0*/  IMAD.WIDE.U32 R96, R96, -0x2daee0ad, RZ ;  /* 0xd2511f5360607825 */ /* 0x000fe200078e00ff */
[CC--:B------:R-:W-:Y:S02]  /*4400*/  @!P4 ISETP.GE.AND P1, PT, R2.reuse, R89.reuse, PT ;  /* 0x000000590200c20c */ /* 0x0c0fe40003f26270 */
[-C--:B------:R-:W-:Y:S01]  /*4410*/  @!P4 ISETP.GE.AND P3, PT, R2, R88.reuse, PT ;  /* 0x000000580200c20c */ /* 0x080fe20003f66270 */
[----:B------:R-:W-:Y:S01]  /*4420*/  @!P4 VIADD R2, R0, 0x8 ;  /* 0x000000080002c836 */ /* 0x000fe20000000000 */
[----:B------:R-:W-:Y:S01]  /*4430*/  @!P4 FSEL R5, R5, -INF , !P1 ;  /* 0xff8000000505c808 */ /* 0x000fe20004800000 */
[--C-:B------:R-:W-:Y:S01]  /*4440*/  FFMA.FTZ R4, R4, UR16, -R3.reuse ;  /* 0x0000001004047c23 */ /* 0x100fe20008010803 */
[CC--:B------:R-:W-:Y:S01]  /*4450*/  @!P4 ISETP.GE.AND P2, PT, R0.reuse, R88.reuse, PT ;  /* 0x000000580000c20c */ /* 0x0c0fe20003f46270 */
[----:B------:R-:W-:Y:S01]  /*4460*/  @!P4 VIADD R91, R0, 0x9 ;  /* 0x00000009005bc836 */ /* 0x000fe20000000000 */
[CC--:B------:R-:W-:Y:S01]  /*4470*/  @!P4 ISETP.GE.AND P6, PT, R2.reuse, R89.reuse, PT ;  /* 0x000000590200c20c */ /* 0x0c0fe20003fc6270 */
[C---:B-1----:R-:W-:Y:S01]  /*4480*/  HMMA.16816.F32 R12, R92.reuse, R84, R12 ;  /* 0x000000545c0c723c */ /* 0x042fe2000000180c */
[----:B------:R-:W1:Y:S02]  /*4490*/  MUFU.EX2 R130, R4 ;  /* 0x0000000400827308 */ /* 0x000e640000000800 */
[--C-:B------:R-:W-:Y:S01]  /*44a0*/  FFMA.FTZ R5, R5, UR16, -R3.reuse ;  /* 0x0000001005057c23 */ /* 0x100fe20008010803 */
[-C--:B------:R-:W-:Y:S02]  /*44b0*/  @!P4 ISETP.GE.AND P5, PT, R2, R88.reuse, PT ;  /* 0x000000580200c20c */ /* 0x080fe40003fa6270 */
[----:B------:R-:W-:Y:S05]  /*44c0*/  HMMA.16816.F32 R16, R92, R86, R16 ;  /* 0x000000565c10723c */ /* 0x000fea0000001810 */
[----:B------:R2:W3:Y:S01]  /*44d0*/  MUFU.EX2 R129, R5 ;  /* 0x0000000500817308 */ /* 0x0004e20000000800 */
[-C--:B------:R-:W-:Y:S05]  /*44e0*/  @!P4 ISETP.GE.AND P1, PT, R91, R88.reuse, PT ;  /* 0x000000585b00c20c */ /* 0x080fea0003f26270 */
[----:B------:R-:W-:Y:S01]  /*44f0*/  IMAD.WIDE.U32 R84, R99, -0x2daee0ad, RZ ;  /* 0xd2511f5363547825 */ /* 0x000fe200078e00ff */
[----:B------:R-:W-:Y:S02]  /*4500*/  FSEL R2, R90, RZ, P0 ;  /* 0x000000ff5a027208 */ /* 0x000fe40000000000 */
[----:B------:R-:W-:Y:S02]  /*4510*/  @!P4 FSEL R6, R6, -INF , !P2 ;  /* 0xff8000000606c808 */ /* 0x000fe40005000000 */
[-C--:B------:R-:W-:Y:S01]  /*4520*/  @!P4 ISETP.GE.AND P0, PT, R91, R89.reuse, PT ;  /* 0x000000595b00c20c */ /* 0x080fe20003f06270 */
[----:B------:R-:W-:Y:S01]  /*4530*/  @!P4 VIADD R90, R0, 0x10 ;  /* 0x00000010005ac836 */ /* 0x000fe20000000000 */
[----:B------:R-:W-:Y:S01]  /*4540*/  @!P4 FSEL R7, R7, -INF , !P3 ;  /* 0xff8000000707c808 */ /* 0x000fe20005800000 */
[--C-:B------:R-:W-:Y:S01]  /*4550*/  FFMA.FTZ R6, R6, UR16, -R2.reuse ;  /* 0x0000001006067c23 */ /* 0x100fe20008010802 */
[----:B------:R-:W-:Y:S02]  /*4560*/  @!P4 FSEL R8, R8, -INF , !P6 ;  /* 0xff8000000808c808 */ /* 0x000fe40007000000 */
[CC--:B------:R-:W-:Y:S01]  /*4570*/  @!P4 ISETP.GE.AND P2, PT, R90.reuse, R89.reuse, PT ;  /* 0x000000595a00c20c */ /* 0x0c0fe20003f46270 */
[----:B------:R-:W-:Y:S01]  /*4580*/  FFMA.FTZ R7, R7, UR16, -R2 ;  /* 0x0000001007077c23 */ /* 0x000fe20008010802 */
[----:B------:R4:W-:Y:S01]  /*4590*/  MUFU.EX2 R196, R6 ;  /* 0x0000000600c47308 */ /* 0x0009e20000000800 */
[-C--:B------:R-:W-:Y:S01]  /*45a0*/  @!P4 ISETP.GE.AND P3, PT, R90, R88.reuse, PT ;  /* 0x000000585a00c20c */ /* 0x080fe20003f66270 */
[----:B------:R-:W-:Y:S01]  /*45b0*/  @!P4 VIADD R90, R0, 0x11 ;  /* 0x00000011005ac836 */ /* 0x000fe20000000000 */
[----:B------:R-:W-:Y:S01]  /*45c0*/  LOP3.LUT R104, R97, UR30, R104, 0x96, !PT ;  /* 0x0000001e61687c12 */ /* 0x000fe2000f8e9668 */
[--C-:B------:R-:W-:Y:S01]  /*45d0*/  FFMA.FTZ R8, R8, UR16, -R3.reuse ;  /* 0x0000001008087c23 */ /* 0x100fe20008010803 */
[----:B------:R-:W-:Y:S02]  /*45e0*/  @!P4 FSEL R9, R9, -INF , !P0 ;  /* 0xff8000000909c808 */ /* 0x000fe40004000000 */
[CC--:B------:R-:W-:Y:S03]  /*45f0*/  @!P4 ISETP.GE.AND P6, PT, R90.reuse, R89.reuse, PT ;  /* 0x000000595a00c20c */ /* 0x0c0fe60003fc6270 */
[----:B------:R1:W3:Y:S01]  /*4600*/  MUFU.EX2 R131, R7 ;  /* 0x0000000700837308 */ /* 0x0002e20000000800 */
[-C--:B------:R-:W-:Y:S01]  /*4610*/  @!P4 ISETP.GE.AND P0, PT, R90, R88.reuse, PT ;  /* 0x000000585a00c20c */ /* 0x080fe20003f06270 */
[----:B--2---:R-:W-:Y:S01]  /*4620*/  IMAD.WIDE.U32 R4, R104, -0x326172a9, RZ ;  /* 0xcd9e8d5768047825 */ /* 0x004fe200078e00ff */
[----:B------:R-:W-:Y:S02]  /*4630*/  LOP3.LUT R90, R85, UR28, R96, 0x96, !PT ;  /* 0x0000001c555a7c12 */ /* 0x000fe4000f8e9660 */
[----:B------:R-:W-:Y:S01]  /*4640*/  @!P4 FSEL R10, R10, -INF , !P5 ;  /* 0xff8000000a0ac808 */ /* 0x000fe20006800000 */
[--C-:B------:R-:W-:Y:S01]  /*4650*/  FFMA.FTZ R9, R9, UR16, -R3.reuse ;  /* 0x0000001009097c23 */ /* 0x100fe20008010803 */
[----:B------:R-:W-:Y:S03]  /*4660*/  LOP3.LUT R5, R5, UR29, R98, 0x96, !PT ;  /* 0x0000001d05057c12 */ /* 0x000fe6000f8e9662 */
[----:B------:R2:W-:Y:S01]  /*4670*/  MUFU.EX2 R126, R8 ;  /* 0x00000008007e7308 */ /* 0x0005e20000000800 */
[----:B------:R-:W-:Y:S04]  /*4680*/  IMAD.WIDE.U32 R90, R90, -0x326172a9, RZ ;  /* 0xcd9e8d575a5a7825 */ /* 0x000fe800078e00ff */
[----:B------:R-:W-:Y:S01]  /*4690*/  FFMA.FTZ R10, R10, UR16, -R2 ;  /* 0x000000100a0a7c23 */ /* 0x000fe20008010802 */
[----:B------:R-:W-:Y:S01]  /*46a0*/  @!P4 FSEL R12, R12, -INF , !P2 ;  /* 0xff8000000c0cc808 */ /* 0x000fe20005000000 */
[C---:B----4-:R-:W-:Y:S01]  /*46b0*/  @!P4 VIADD R6, R0.reuse, 0x18 ;  /* 0x000000180006c836 */ /* 0x050fe20000000000 */
[----:B------:R-:W-:Y:S01]  /*46c0*/  @!P4 FSEL R11, R11, -INF , !P1 ;  /* 0xff8000000b0bc808 */ /* 0x000fe20004800000 */
[----:B------:R-:W-:Y:S01]  /*46d0*/  @!P4 VIADD R0, R0, 0x19 ;  /* 0x000000190000c836 */ /* 0x000fe20000000000 */
[----:B------:R4:W-:Y:S01]  /*46e0*/  MUFU.EX2 R128, R10 ;  /* 0x0000000a00807308 */ /* 0x0009e20000000800 */
[----:B-1----:R-:W-:Y:S01]  /*46f0*/  LOP3.LUT R7, R91, UR27, R4, 0x96, !PT ;  /* 0x0000001b5b077c12 */ /* 0x002fe2000f8e9604 */
[----:B------:R-:W-:Y:S01]  /*4700*/  IMAD.WIDE.U32 R4, R5, -0x2daee0ad, RZ ;  /* 0xd2511f5305047825 */ /* 0x000fe200078e00ff */
[CC--:B------:R-:W-:Y:S02]  /*4710*/  @!P4 ISETP.GE.AND P5, PT, R6.reuse, R89.reuse, PT ;  /* 0x000000590600c20c */ /* 0x0c0fe40003fa6270 */
[-C--:B------:R-:W-:Y:S01]  /*4720*/  @!P4 ISETP.GE.AND P2, PT, R6, R88.reuse, PT ;  /* 0x000000580600c20c */ /* 0x080fe20003f46270 */
[----:B------:R-:W-:Y:S01]  /*4730*/  IMAD.WIDE.U32 R6, R7, -0x2daee0ad, RZ ;  /* 0xd2511f5307067825 */ /* 0x000fe200078e00ff */
[----:B------:R-:W-:Y:S03]  /*4740*/  LOP3.LUT R5, R5, UR26, R84, 0x96, !PT ;  /* 0x0000001a05057c12 */ /* 0x000fe6000f8e9654 */
[----:B------:R1:W3:Y:S01]  /*4750*/  MUFU.EX2 R125, R9 ;  /* 0x00000009007d7308 */ /* 0x0002e20000000800 */
[----:B------:R-:W-:Y:S01]  /*4760*/  @!P4 FSEL R13, R13, -INF , !P6 ;  /* 0xff8000000d0dc808 */ /* 0x000fe20007000000 */
[--C-:B------:R-:W-:Y:S01]  /*4770*/  FFMA.FTZ R12, R12, UR16, -R3.reuse ;  /* 0x000000100c0c7c23 */ /* 0x100fe20008010803 */
[----:B--2---:R-:W-:Y:S01]  /*4780*/  LOP3.LUT R8, R7, UR24, R4, 0x96, !PT ;  /* 0x0000001807087c12 */ /* 0x004fe2000f8e9604 */
[----:B------:R-:W-:Y:S01]  /*4790*/  IMAD.WIDE.U32 R4, R5, -0x326172a9, RZ ;  /* 0xcd9e8d5705047825 */ /* 0x000fe200078e00ff */
[C---:B------:R-:W-:Y:S02]  /*47a0*/  @!P4 ISETP.GE.AND P1, PT, R0.reuse, R89, PT ;  /* 0x000000590000c20c */ /* 0x040fe40003f26270 */
[----:B------:R-:W-:Y:S01]  /*47b0*/  @!P4 ISETP.GE.AND P6, PT, R0, R88, PT ;  /* 0x000000580000c20c */ /* 0x000fe20003fc6270 */
[--C-:B------:R-:W-:Y:S01]  /*47c0*/  FFMA.FTZ R13, R13, UR16, -R3.reuse ;  /* 0x000000100d0d7c23 */ /* 0x100fe20008010803 */
[----:B------:R-:W-:Y:S01]  /*47d0*/  LOP3.LUT R0, R5, UR25, R90, 0x96, !PT ;  /* 0x0000001905007c12 */ /* 0x000fe2000f8e965a */
[----:B------:R-:W-:Y:S01]  /*47e0*/  FFMA.FTZ R11, R11, UR16, -R2 ;  /* 0x000000100b0b7c23 */ /* 0x000fe20008010802 */
[----:B------:R-:W-:Y:S01]  /*47f0*/  LOP3.LUT R88, R6, 0xffff, RZ, 0xc0, !PT ;  /* 0x0000ffff06587812 */ /* 0x000fe200078ec0ff */
[----:B------:R-:W2:Y:S01]  /*4800*/  MUFU.EX2 R122, R12 ;  /* 0x0000000c007a7308 */ /* 0x000ea20000000800 */
[C---:B----4-:R-:W-:Y:S02]  /*4810*/  LOP3.LUT R10, R4.reuse, 0xff, RZ, 0xc0, !PT ;  /* 0x000000ff040a7812 */ /* 0x050fe400078ec0ff */
[--C-:B------:R-:W-:Y:S02]  /*4820*/  SHF.R.U32.HI R86, RZ, 0x18, R4.reuse ;  /* 0x00000018ff567819 */ /* 0x100fe40000011604 */
[----:B------:R-:W-:Y:S02]  /*4830*/  SHF.R.U32.HI R85, RZ, 0x10, R4 ;  /* 0x00000010ff557819 */ /* 0x000fe40000011604 */
[----:B------:R-:W-:Y:S03]  /*4840*/  LOP3.LUT R7, R4, 0xffff, RZ, 0xc0, !PT ;  /* 0x0000ffff04077812 */ /* 0x000fe600078ec0ff */
[----:B------:R-:W4:Y:S01]  /*4850*/  MUFU.EX2 R127, R11 ;  /* 0x0000000b007f7308 */ /* 0x000f220000000800 */
[----:B------:R-:W-:Y:S02]  /*4860*/  LOP3.LUT R4, R0, 0xffff, RZ, 0xc0, !PT ;  /* 0x0000ffff00047812 */ /* 0x000fe400078ec0ff */
[----:B------:R-:W-:Y:S02]  /*4870*/  LOP3.LUT R84, R6, 0xff, RZ, 0xc0, !PT ;  /* 0x000000ff06547812 */ /* 0x000fe400078ec0ff */
[----:B------:R-:W-:Y:S02]  /*4880*/  SHF.R.U32.HI R4, RZ, 0x8, R4 ;  /* 0x00000008ff047819 */ /* 0x000fe40000011604 */
[--C-:B-1----:R-:W-:Y:S03]  /*4890*/  SHF.R.U32.HI R9, RZ, 0x18, R6.reuse ;  /* 0x00000018ff097819 */ /* 0x102fe60000011606 */
[----:B------:R-:W1:Y:S01]  /*48a0*/  MUFU.EX2 R120, R13 ;  /* 0x0000000d00787308 */ /* 0x000e620000000800 */
[----:B------:R-:W-:Y:S02]  /*48b0*/  SHF.R.U32.HI R87, RZ, 0x10, R6 ;  /* 0x00000010ff577819 */ /* 0x000fe40000011606 */
[----:B------:R-:W-:Y:S02]  /*48c0*/  LOP3.LUT R5, R0, 0xff, RZ, 0xc0, !PT ;  /* 0x000000ff00057812 */ /* 0x000fe400078ec0ff */
[----:B------:R-:W-:Y:S02]  /*48d0*/  LOP3.LUT R4, R4, 0xffff, RZ, 0xc0, !PT ;  /* 0x0000ffff04047812 */ /* 0x000fe400078ec0ff */
[--C-:B------:R-:W-:Y:S02]  /*48e0*/  SHF.R.U32.HI R6, RZ, 0x10, R0.reuse ;  /* 0x00000010ff067819 */ /* 0x100fe40000011600 */
[----:B------:R-:W-:Y:S02]  /*48f0*/  @!P4 FSEL R17, R17, -INF , !P1 ;  /* 0xff8000001111c808 */ /* 0x000fe40004800000 */
[----:B------:R-:W-:Y:S02]  /*4900*/  @!P4 FSEL R16, R16, -INF , !P5 ;  /* 0xff8000001010c808 */ /* 0x000fe40006800000 */
[----:B------:R-:W-:Y:S02]  /*4910*/  ISETP.LE.U32.AND P5, PT, R5, UR17, PT ;  /* 0x0000001105007c0c */ /* 0x000fe4000bfa3070 */
[----:B------:R-:W-:Y:S01]  /*4920*/  ISETP.LE.U32.AND P1, PT, R4, UR17, PT ;  /* 0x0000001104007c0c */ /* 0x000fe2000bf23070 */
[--C-:B------:R-:W-:Y:S01]  /*4930*/  FFMA.FTZ R16, R16, UR16, -R3.reuse ;  /* 0x0000001010107c23 */ /* 0x100fe20008010803 */
[----:B------:R-:W-:Y:S01]  /*4940*/  SHF.R.U32.HI R0, RZ, 0x18, R0 ;  /* 0x00000018ff007819 */ /* 0x000fe20000011600 */
[----:B------:R-:W-:Y:S01]  /*4950*/  FFMA.FTZ R3, R17, UR16, -R3 ;  /* 0x0000001011037c23 */ /* 0x000fe20008010803 */
[----:B------:R-:W-:Y:S01]  /*4960*/  LOP3.LUT R5, R6, 0xff, RZ, 0xc0, !PT ;  /* 0x000000ff06057812 */ /* 0x000fe200078ec0ff */
[----:B------:R-:W-:Y:S01]  /*4970*/  MUFU.EX2 R118, R16 ;  /* 0x0000001000767308 */ /* 0x000fe20000000800 */
[----:B------:R-:W-:Y:S02]  /*4980*/  @!P4 FSEL R19, R19, -INF , !P6 ;  /* 0xff8000001313c808 */ /* 0x000fe40007000000 */
[----:B------:R-:W-:Y:S02]  /*4990*/  @!P4 FSEL R18, R18, -INF , !P2 ;  /* 0xff8000001212c808 */ /* 0x000fe40005000000 */
[----:B------:R-:W-:Y:S01]  /*49a0*/  ISETP.LE.U32.AND P6, PT, R0, UR17, PT ;  /* 0x0000001100007c0c */ /* 0x000fe2000bfc3070 */
[----:B------:R-:W-:Y:S01]  /*49b0*/  @!P5 FADD.FTZ R130, -R130, -RZ ;  /* 0x800000ff8282d221 */ /* 0x000fe20000010100 */
[----:B------:R-:W-:Y:S01]  /*49c0*/  ISETP.LE.U32.AND P2, PT, R5, UR17, PT ;  /* 0x0000001105007c0c */ /* 0x000fe2000bf43070 */
[--C-:B------:R-:W-:Y:S01]  /*49d0*/  FFMA.FTZ R18, R18, UR16, -R2.reuse ;  /* 0x0000001012127c23 */ /* 0x100fe20008010802 */
[----:B------:R-:W-:Y:S01]  /*49e0*/  SHF.R.U32.HI R4, RZ, 0x8, R7 ;  /* 0x00000008ff047819 */ /* 0x000fe20000011607 */
[----:B------:R2:W1:Y:S01]  /*49f0*/  MUFU.EX2 R115, R3 ;  /* 0x0000000300737308 */ /* 0x0004620000000800 */
[----:B------:R-:W-:Y:S01]  /*4a00*/  @!P4 FSEL R14, R14, -INF , !P3 ;  /* 0xff8000000e0ec808 */ /* 0x000fe20005800000 */
[----:B---3--:R-:W-:Y:S01]  /*4a10*/  @!P1 FADD.FTZ R129, -R129, -RZ ;  /* 0x800000ff81819221 */ /* 0x008fe20000010100 */
[----:B------:R-:W-:Y:S02]  /*4a20*/  @!P4 FSEL R15, R15, -INF , !P0 ;  /* 0xff8000000f0fc808 */ /* 0x000fe40004000000 */
[----:B------:R-:W-:Y:S01]  /*4a30*/  LOP3.LUT R0, R4, 0xffff, RZ, 0xc0, !PT ;  /* 0x0000ffff04007812 */ /* 0x000fe200078ec0ff */
[--C-:B------:R-:W-:Y:S01]  /*4a40*/  FFMA.FTZ R14, R14, UR16, -R2.reuse ;  /* 0x000000100e0e7c23 */ /* 0x100fe20008010802 */
[----:B------:R-:W-:Y:S01]  /*4a50*/  LOP3.LUT R4, R85, 0xff, RZ, 0xc0, !PT ;  /* 0x000000ff55047812 */ /* 0x000fe200078ec0ff */
[--C-:B------:R-:W-:Y:S01]  /*4a60*/  FFMA.FTZ R15, R15, UR16, -R2.reuse ;  /* 0x000000100f0f7c23 */ /* 0x100fe20008010802 */
[----:B------:R-:W-:Y:S01]  /*4a70*/  FFMA.FTZ R2, R19, UR16, -R2 ;  /* 0x0000001013027c23 */ /* 0x000fe20008010802 */
[----:B------:R-:W-:Y:S01]  /*4a80*/  ISETP.LE.U32.AND P1, PT, R0, UR17, PT ;  /* 0x0000001100007c0c */ /* 0x000fe2000bf23070 */
[----:B------:R-:W-:Y:S01]  /*4a90*/  @!P6 FADD.FTZ R131, -R131, -RZ ;  /* 0x800000ff8383e221 */ /* 0x000fe20000010100 */
[----:B------:R-:W-:Y:S01]  /*4aa0*/  LOP3.LUT R0, R8, 0xff, RZ, 0xc0, !PT ;  /* 0x000000ff08007812 */ /* 0x000fe200078ec0ff */
[----:B------:R3:W-:Y:S01]  /*4ab0*/  MUFU.EX2 R119, R2 ;  /* 0x0000000200777308 */ /* 0x0007e20000000800 */
[----:B------:R-:W-:Y:S01]  /*4ac0*/  @!P2 FADD.FTZ R196, -R196, -RZ ;  /* 0x800000ffc4c4a221 */ /* 0x000fe20000010100 */
[----:B------:R-:W-:Y:S02]  /*4ad0*/  ISETP.LE.U32.AND P6, PT, R4, UR17, PT ;  /* 0x0000001104007c0c */ /* 0x000fe4000bfc3070 */
[----:B------:R-:W-:Y:S02]  /*4ae0*/  ISETP.LE.U32.AND P2, PT, R0, UR17, PT ;  /* 0x0000001100007c0c */ /* 0x000fe4000bf43070 */
[----:B------:R-:W-:Y:S02]  /*4af0*/  ISETP.LE.U32.AND P4, PT, R10, UR17, PT ;  /* 0x000000110a007c0c */ /* 0x000fe4000bf83070 */
[----:B------:R-:W-:Y:S02]  /*4b00*/  LOP3.LUT R0, R8, 0xffff, RZ, 0xc0, !PT ;  /* 0x0000ffff08007812 */ /* 0x000fe400078ec0ff */
[----:B------:R-:W-:Y:S01]  /*4b10*/  MUFU.EX2 R124, R14 ;  /* 0x0000000e007c7308 */ /* 0x000fe20000000800 */
[----:B--2---:R-:W-:Y:S01]  /*4b20*/  SHF.R.U32.HI R3, RZ, 0x8, R88 ;  /* 0x00000008ff037819 */ /* 0x004fe20000011658 */
[----:B------:R-:W-:Y:S01]  /*4b30*/  @!P1 FADD.FTZ R125, -R125, -RZ ;  /* 0x800000ff7d7d9221 */ /* 0x000fe20000010100 */
[----:B------:R-:W-:Y:S02]  /*4b40*/  SHF.R.U32.HI R0, RZ, 0x8, R0 ;  /* 0x00000008ff007819 */ /* 0x000fe40000011600 */
[----:B------:R-:W-:Y:S01]  /*4b50*/  ISETP.LE.U32.AND P5, PT, R86, UR17, PT ;  /* 0x0000001156007c0c */ /* 0x000fe2000bfa3070 */
[----:B------:R-:W-:Y:S01]  /*4b60*/  @!P6 FADD.FTZ R128, -R128, -RZ ;  /* 0x800000ff8080e221 */ /* 0x000fe20000010100 */
[----:B------:R-:W-:Y:S01]  /*4b70*/  LOP3.LUT R0, R0, 0xffff, RZ, 0xc0, !PT ;  /* 0x0000ffff00007812 */ /* 0x000fe200078ec0ff */
[----:B------:R-:W-:Y:S01]  /*4b80*/  @!P2 FADD.FTZ R122, -R122, -RZ ;  /* 0x800000ff7a7aa221 */ /* 0x000fe20000010100 */
[----:B---3--:R-:W-:Y:S01]  /*4b90*/  F2FP.RELU.F16.F32.PACK_AB R2, R131, R196 ;  /* 0x000000c48302723e */ /* 0x008fe200000008ff */
[----:B------:R-:W-:Y:S01]  /*4ba0*/  @!P4 FADD.FTZ R126, -R126, -RZ ;  /* 0x800000ff7e7ec221 */ /* 0x000fe20000010100 */
[----:B------:R-:W-:Y:S01]  /*4bb0*/  ISETP.LE.U32.AND P6, PT, R0, UR17, PT ;  /* 0x0000001100007c0c */ /* 0x000fe2000bfc3070 */
[----:B------:R-:W2:Y:S01]  /*4bc0*/  MUFU.EX2 R123, R15 ;  /* 0x0000000f007b7308 */ /* 0x000ea20000000800 */
[----:B------:R-:W-:Y:S01]  /*4bd0*/  LOP3.LUT R0, R3, 0xffff, RZ, 0xc0, !PT ;  /* 0x0000ffff03007812 */ /* 0x000fe200078ec0ff */
[----:B------:R-:W-:Y:S01]  /*4be0*/  STS [R234+0x2a400], R2 ;  /* 0x02a40002ea007388 */ /* 0x000fe20000000800 */
[----:B------:R-:W-:Y:S02]  /*4bf0*/  F2FP.RELU.F16.F32.PACK_AB R3, R129, R130 ;  /* 0x000000828103723e */ /* 0x000fe400000008ff */
[----:B------:R-:W-:Y:S01]  /*4c00*/  ISETP.LE.U32.AND P2, PT, R0, UR17, PT ;  /* 0x0000001100007c0c */ /* 0x000fe2000bf43070 */
[----:B----4-:R-:W-:Y:S01]  /*4c10*/  @!P5 FADD.FTZ R127, -R127, -RZ ;  /* 0x800000ff7f7fd221 */ /* 0x010fe20000010100 */
[----:B------:R-:W-:Y:S01]  /*4c20*/  F2FP.RELU.F16.F32.PACK_AB R0, R125, R126 ;  /* 0x0000007e7d00723e */ /* 0x000fe200000008ff */
[----:B------:R-:W-:Y:S01]  /*4c30*/  STS [R234+0x2a000], R3 ;  /* 0x02a00003ea007388 */ /* 0x000fe20000000800 */
[--C-:B------:R-:W-:Y:S01]  /*4c40*/  SHF.R.U32.HI R4, RZ, 0x18, R8.reuse ;  /* 0x00000018ff047819 */ /* 0x100fe20000011608 */
[----:B------:R-:W3:Y:S01]  /*4c50*/  MUFU.EX2 R121, R18 ;  /* 0x0000001200797308 */ /* 0x000ee20000000800 */
[----:B------:R-:W-:Y:S02]  /*4c60*/  SHF.R.U32.HI R8, RZ, 0x10, R8 ;  /* 0x00000010ff087819 */ /* 0x000fe40000011608 */
[----:B------:R4:W-:Y:S01]  /*4c70*/  STS [R237+0x2a000], R0 ;  /* 0x02a00000ed007388 */ /* 0x0009e20000000800 */
[----:B------:R-:W-:Y:S01]  /*4c80*/  ISETP.LE.U32.AND P4, PT, R4, UR17, PT ;  /* 0x0000001104007c0c */ /* 0x000fe2000bf83070 */
[----:B-1----:R-:W-:Y:S01]  /*4c90*/  @!P6 FADD.FTZ R120, -R120, -RZ ;  /* 0x800000ff7878e221 */ /* 0x002fe20000010100 */
[----:B------:R-:W-:Y:S02]  /*4ca0*/  LOP3.LUT R8, R8, 0xff, RZ, 0xc0, !PT ;  /* 0x000000ff08087812 */ /* 0x000fe400078ec0ff */
[----:B------:R-:W-:Y:S01]  /*4cb0*/  LOP3.LUT R4, R87, 0xff, RZ, 0xc0, !PT ;  /* 0x000000ff57047812 */ /* 0x000fe200078ec0ff */
[----:B------:R-:W-:Y:S01]  /*4cc0*/  @!P2 FADD.FTZ R115, -R115, -RZ ;  /* 0x800000ff7373a221 */ /* 0x000fe20000010100 */
[----:B------:R-:W-:Y:S02]  /*4cd0*/  ISETP.LE.U32.AND P5, PT, R8, UR17, PT ;  /* 0x0000001108007c0c */ /* 0x000fe4000bfa3070 */
[----:B------:R-:W-:Y:S02]  /*4ce0*/  ISETP.LE.U32.AND P0, PT, R9, UR17, PT ;  /* 0x0000001109007c0c */ /* 0x000fe4000bf03070 */
[----:B------:R-:W-:Y:S02]  /*4cf0*/  ISETP.LE.U32.AND P1, PT, R4, UR17, PT ;  /* 0x0000001104007c0c */ /* 0x000fe4000bf23070 */
[----:B------:R-:W-:Y:S01]  /*4d00*/  ISETP.LE.U32.AND P3, PT, R84, UR17, PT ;  /* 0x0000001154007c0c */ /* 0x000fe2000bf63070 */
[----:B--2---:R-:W-:Y:S01]  /*4d10*/  @!P4 FADD.FTZ R123, -R123, -RZ ;  /* 0x800000ff7b7bc221 */ /* 0x004fe20000010100 */
[----:B------:R-:W-:Y:S02]  /*4d20*/  F2FP.RELU.F16.F32.PACK_AB R5, R120, R122 ;  /* 0x0000007a7805723e */ /* 0x000fe400000008ff */
[----:B------:R-:W-:Y:S03]  /*4d30*/  FSETP.GE.FTZ.AND P2, PT, R130, RZ, PT ;  /* 0x000000ff8200720b */ /* 0x000fe60003f56000 */
[----:B------:R-:W-:Y:S02]  /*4d40*/  @!P5 FADD.FTZ R124, -R124, -RZ ;  /* 0x800000ff7c7cd221 */ /* 0x000fe40000010100 */
[----:B------:R-:W-:Y:S02]  /*4d50*/  @!P0 FADD.FTZ R119, -R119, -RZ ;  /* 0x800000ff77778221 */ /* 0x000fe40000010100 */
[----:B---3--:R-:W-:Y:S01]  /*4d60*/  @!P1 FADD.FTZ R121, -R121, -RZ ;  /* 0x800000ff79799221 */ /* 0x008fe20000010100 */
[----:B----4-:R-:W-:Y:S01]  /*4d70*/  F2FP.RELU.F16.F32.PACK_AB R0, R127, R128 ;  /* 0x000000807f00723e */ /* 0x010fe200000008ff */
[----:B------:R-:W-:Y:S01]  /*4d80*/  @!P3 FADD.FTZ R118, -R118, -RZ ;  /* 0x800000ff7676b221 */ /* 0x000fe20000010100 */
[----:B------:R-:W-:Y:S02]  /*4d90*/  F2FP.RELU.F16.F32.PACK_AB R4, R123, R124 ;  /* 0x0000007c7b04723e */ /* 0x000fe400000008ff */
[----:B------:R-:W-:Y:S01]  /*4da0*/  F2FP.RELU.F16.F32.PACK_AB R2, R119, R121 ;  /* 0x000000797702723e */ /* 0x000fe200000008ff */
[----:B------:R1:W-:Y:S01]  /*4db0*/  STS [R237+0x2a400], R0 ;  /* 0x02a40000ed007388 */ /* 0x0003e20000000800 */
[----:B------:R-:W-:Y:S02]  /*4dc0*/  F2FP.RELU.F16.F32.PACK_AB R3, R115, R118 ;  /* 0x000000767303723e */ /* 0x000fe400000008ff */
[----:B------:R-:W-:Y:S02]  /*4dd0*/  FSETP.GE.FTZ.AND P1, PT, R129, RZ, PT ;  /* 0x000000ff8100720b */ /* 0x000fe40003f36000 */
[----:B------:R-:W-:Y:S01]  /*4de0*/  STS [R235+0x2a000], R5 ;  /* 0x02a00005eb007388 */ /* 0x000fe20000000800 */
[----:B------:R-:W-:Y:S04]  /*4df0*/  FSETP.GE.FTZ.AND P3, PT, R196, RZ, PT ;  /* 0x000000ffc400720b */ /* 0x000fe80003f76000 */
[----:B------:R-:W-:Y:S05]  /*4e00*/  STS [R235+0x2a400], R4 ;  /* 0x02a40004eb007388 */ /* 0x000fea0000000800 */
[----:B------:R2:W-:Y:S05]  /*4e10*/  STS [R236+0x2a400], R2 ;  /* 0x02a40002ec007388 */ /* 0x0005ea0000000800 */
[----:B------:R3:W-:Y:S05]  /*4e20*/  STS [R236+0x2a000], R3 ;  /* 0x02a00003ec007388 */ /* 0x0007ea0000000800 */
[----:B------:R-:W-:Y:S01]  /*4e30*/  LDSM.16.M88.4 R8, [R209+0x20000] ;  /* 0x02000000d108783b */ /* 0x000fe20000000200 */
[----:B-1----:R-:W-:Y:S04]  /*4e40*/  LEA R0, R222, UR4, 0x1 ;  /* 0x00000004de007c11 */ /* 0x002fe8000f8e08ff */
[----:B------:R-:W-:Y:S05]  /*4e50*/  LDSM.16.M88.4 R84, [R209+0x20800] ;  /* 0x02080000d154783b */ /* 0x000fea0000000200 */
[----:B------:R-:W1:Y:S05]  /*4e60*/  LDSM.16.M88.4 R16, [R0+0x10000] ;  /* 0x010000000010783b */ /* 0x000e6a0000000200 */
[----:B------:R-:W-:Y:S01]  /*4e70*/  LDSM.16.M88.4 R92, [R210+0x20000] ;  /* 0x02000000d25c783b */ /* 0x000fe20000000200 */
[--C-:B--2---:R-:W-:Y:S04]  /*4e80*/  IMAD.IADD R2, R217, 0x1, R0.reuse ;  /* 0x00000001d9027824 */ /* 0x104fe800078e0200 */
[----:B------:R-:W-:Y:S01]  /*4e90*/  LDSM.16.M88.4 R96, [R210+0x20800] ;  /* 0x02080000d260783b */ /* 0x000fe20000000200 */
[C---:B---3--:R-:W-:Y:S02]  /*4ea0*/  IMAD.IADD R3, R216.reuse, 0x1, R0 ;  /* 0x00000001d8037824 */ /* 0x048fe400078e0200 */
[----:B------:R-:W-:Y:S02]  /*4eb0*/  IMAD.IADD R112, R216, 0x1, R2 ;  /* 0x00000001d8707824 */ /* 0x000fe400078e0202 */
[----:B------:R-:W2:Y:S05]  /*4ec0*/  LDSM.16.M88.4 R88, [R2+0x10000] ;  /* 0x010000000258783b */ /* 0x000eaa0000000200 */
[----:B------:R-:W-:Y:S05]  /*4ed0*/  LDSM.16.M88.4 R100, [R3+0x10000] ;  /* 0x010000000364783b */ /* 0x000fea0000000200 */
[----:B------:R-:W3:Y:S05]  /*4ee0*/  LDSM.16.M88.4 R104, [R212+0x20000] ;  /* 0x02000000d468783b */ /* 0x000eea0000000200 */
[----:B------:R-:W-:Y:S01]  /*4ef0*/  LDSM.16.M88.4 R108, [R211+0x20000] ;  /* 0x02000000d36c783b */ /* 0x000fe20000000200 */
[C---:B-1----:R-:W-:Y:S06]  /*4f00*/  HMMA.16816.F32 R4, R16.reuse, R8, RZ ;  /* 0x000000081004723c */ /* 0x042fec00000018ff */
[C---:B------:R-:W-:Y:S06]  /*4f10*/  HMMA.16816.F32 R8, R16.reuse, R10, RZ ;  /* 0x0000000a1008723c */ /* 0x040fec00000018ff */
[C---:B------:R-:W-:Y:S06]  /*4f20*/  HMMA.16816.F32 R12, R16.reuse, R84, RZ ;  /* 0x00000054100c723c */ /* 0x040fec00000018ff */
[----:B------:R-:W-:Y:S01]  /*4f30*/  HMMA.16816.F32 R16, R16, R86, RZ ;  /* 0x000000561010723c */ /* 0x000fe200000018ff */
[----:B------:R-:W1:Y:S05]  /*4f40*/  LDSM.16.M88.4 R84, [R212+0x20800] ;  /* 0x02080000d454783b */ /* 0x000e6a0000000200 */
[C---:B--2---:R-:W-:Y:S06]  /*4f50*/  HMMA.16816.F32 R4, R88.reuse, R92, R4 ;  /* 0x0000005c5804723c */ /* 0x044fec0000001804 */
[C---:B------:R-:W-:Y:S01]  /*4f60*/  HMMA.16816.F32 R8, R88.reuse, R94, R8 ;  /* 0x0000005e5808723c */ /* 0x040fe20000001808 */
[----:B------:R-:W2:Y:S05]  /*4f70*/  LDSM.16.M88.4 R92, [R112+0x10000] ;  /* 0x01000000705c783b */ /* 0x000eaa0000000200 */
[C---:B------:R-:W-:Y:S06]  /*4f80*/  HMMA.16816.F32 R12, R88.reuse, R96, R12 ;  /* 0x00000060580c723c */ /* 0x040fec000000180c */
[----:B------:R-:W-:Y:S01]  /*4f90*/  HMMA.16816.F32 R16, R88, R98, R16 ;  /* 0x000000625810723c */ /* 0x000fe20000001810 */
[----:B------:R-:W4:Y:S05]  /*4fa0*/  LDSM.16.M88.4 R88, [R211+0x20800] ;  /* 0x02080000d358783b */ /* 0x000f2a0000000200 */
[C---:B---3--:R-:W-:Y:S01]  /*4fb0*/  HMMA.16816.F32 R4, R100.reuse, R104, R4 ;  /* 0x000000686404723c */ /* 0x048fe20000001804 */
[----:B------:R-:W-:Y:S05]  /*4fc0*/  LDSM.16.M88.4 R96, [R0+0x12000] ;  /* 0x012000000060783b */ /* 0x000fea0000000200 */
[C---:B------:R-:W-:Y:S01]  /*4fd0*/  HMMA.16816.F32 R8, R100.reuse, R106, R8 ;  /* 0x0000006a6408723c */ /* 0x040fe20000001808 */
[----:B------:R-:W3:Y:S05]  /*4fe0*/  LDSM.16.M88.4 R104, [R209+0x22000] ;  /* 0x02200000d168783b */ /* 0x000eea0000000200 */
        /* <DEDUP_REMOVED lines=9> */
[C---:B----4-:R-:W-:Y:S05]  /*5080*/  HMMA.16816.F32 R12, R92.reuse, R88, R12 ;  /* 0x000000585c0c723c */ /* 0x050fea000000180c */
[----:B------:R-:W-:Y:S01]  /*5090*/  LEA.HI.X.SX32 R117, R229, R101, 0x2, P0 ;  /* 0x00000065e5757211 */ /* 0x000fe200000f16ff */
[----:B------:R-:W-:Y:S01]  /*50a0*/  HMMA.16816.F32 R16, R92, R90, R16 ;  /* 0x0000005a5c10723c */ /* 0x000fe20000001810 */
[----:B------:R-:W2:Y:S02]  /*50b0*/  LDSM.16.M88.4 R100, [R2+0x12000] ;  /* 0x012000000264783b */ /* 0x000ea40000000200 */
[----:B------:R-:W-:Y:S03]  /*50c0*/  FSETP.GE.FTZ.AND P0, PT, R126, RZ, PT ;  /* 0x000000ff7e00720b */ /* 0x000fe60003f16000 */
[C---:B---3--:R-:W-:Y:S01]  /*50d0*/  HMMA.16816.F32 R4, R96.reuse, R104, R4 ;  /* 0x000000686004723c */ /* 0x048fe20000001804 */
        /* <DEDUP_REMOVED lines=87> */
[C---:B------:R-:W-:Y:S01]  /*5650*/  FADD.FTZ R13, -R114.reuse, R13 ;  /* 0x0000000d720d7221 */ /* 0x040fe20000010100 */
[----:B------:R-:W-:Y:S01]  /*5660*/  FSETP.GE.FTZ.AND P0, PT, R125, RZ, PT ;  /* 0x000000ff7d00720b */ /* 0x000fe20003f16000 */
[----:B------:R-:W-:Y:S01]  /*5670*/  FADD.FTZ R12, -R114, R12 ;  /* 0x0000000c720c7221 */ /* 0x000fe20000010100 */
[----:B------:R-:W-:Y:S01]  /*5680*/  FSEL R0, R0, R114, P2 ;  /* 0x0000007200007208 */ /* 0x000fe20001000000 */
[----:B------:R-:W-:Y:S01]  /*5690*/  FMUL.FTZ R3, R126, R8 ;  /* 0x000000087e037220 */ /* 0x000fe20000410000 */
[----:B------:R-:W-:Y:S01]  /*56a0*/  FSEL R9, R9, R114, P0 ;  /* 0x0000007209097208 */ /* 0x000fe20000000000 */
[----:B------:R-:W-:Y:S01]  /*56b0*/  FADD.FTZ R16, -R114, R16 ;  /* 0x0000001072107221 */ /* 0x000fe20000010100 */
[----:B------:R-:W-:Y:S01]  /*56c0*/  FSETP.GE.FTZ.AND P0, PT, R115, RZ, PT ;  /* 0x000000ff7300720b */ /* 0x000fe20003f16000 */
[----:B------:R-:W-:Y:S01]  /*56d0*/  FMUL.FTZ R2, R130, R0 ;  /* 0x0000000082027220 */ /* 0x000fe20000410000 */
[-C--:B------:R-:W-:Y:S01]  /*56e0*/  FSEL R13, R13, R114.reuse, P1 ;  /* 0x000000720d0d7208 */ /* 0x080fe20000800000 */
[----:B------:R-:W-:Y:S01]  /*56f0*/  FMUL.FTZ R0, R129, R5 ;  /* 0x0000000581007220 */ /* 0x000fe20000410000 */
        /* <DEDUP_REMOVED lines=9> */
[----:B------:R-:W-:Y:S01]  /*5790*/  @P0 FADD.FTZ R114, -R114, R17 ;  /* 0x0000001172720221 */ /* 0x000fe20000010100 */
[----:B------:R-:W-:Y:S01]  /*57a0*/  PLOP3.LUT P0, PT, PT, PT, UP2, 0x80, 0x0 ;  /* 0x000000000000781c */ /* 0x000fe20003f0f028 */
[----:B------:R-:W-:Y:S01]  /*57b0*/  FMUL.FTZ R12, R122, R12 ;  /* 0x0000000c7a0c7220 */ /* 0x000fe20000410000 */
[----:B------:R-:W-:Y:S01]  /*57c0*/  FSETP.GE.FTZ.AND P2, PT, R131, RZ, PT ;  /* 0x000000ff8300720b */ /* 0x000fe20003f56000 */
[----:B------:R-:W-:Y:S01]  /*57d0*/  FMUL.FTZ R16, R118, R16 ;  /* 0x0000001076107220 */ /* 0x000fe20000410000 */
[----:B------:R-:W-:Y:S01]  /*57e0*/  F2FP.F16.F32.PACK_AB R8, R8, R3 ;  /* 0x000000030808723e */ /* 0x000fe200000000ff */
[----:B------:R-:W-:Y:S01]  /*57f0*/  FMUL.FTZ R114, R115, R114 ;  /* 0x0000007273727220 */ /* 0x000fe20000410000 */
[----:B------:R-:W-:Y:S07]  /*5800*/  F2FP.F16.F32.PACK_AB R5, R5, R12 ;  /* 0x0000000c0505723e */ /* 0x000fee00000000ff */
[----:B------:R-:W-:Y:S05]  /*5810*/  @!P0 BRA `(.L_x_860) ;  /* 0x0000000000688947 */ /* 0x000fea0003800000 */
        /* <DEDUP_REMOVED lines=26> */
.L_x_860:
[----:B------:R2:W-:Y:S01]  /*59c0*/  STS [R234+0x28000], R0 ;  /* 0x02800000ea007388 */ /* 0x0005e20000000800 */
[-C--:B-1----:R-:W-:Y:S01]  /*59d0*/  FSEL R3, R6, R113.reuse, P3 ;  /* 0x0000007106037208 */ /* 0x082fe20001800000 */
[----:B------:R-:W-:Y:S01]  /*59e0*/  FADD.FTZ R11, -R113, R11 ;  /* 0x0000000b710b7221 */ /* 0x000fe20000010100 */
[----:B------:R-:W-:Y:S01]  /*59f0*/  FSEL R2, R7, R113, P2 ;  /* 0x0000007107027208 */ /* 0x000fe20001000000 */
[----:B------:R-:W-:Y:S01]  /*5a00*/  FADD.FTZ R14, -R113, R14 ;  /* 0x0000000e710e7221 */ /* 0x000fe20000010100 */
[----:B------:R-:W-:Y:S01]  /*5a10*/  FSETP.GE.FTZ.AND P1, PT, R128, RZ, PT ;  /* 0x000000ff8000720b */ /* 0x000fe20003f36000 */
[----:B------:R-:W-:Y:S01]  /*5a20*/  FMUL.FTZ R4, R196, R3 ;  /* 0x00000003c4047220 */ /* 0x000fe20000410000 */
[----:B------:R-:W-:Y:S01]  /*5a30*/  FSETP.GE.FTZ.AND P2, PT, R127, RZ, PT ;  /* 0x000000ff7f00720b */ /* 0x000fe20003f56000 */
[----:B------:R-:W-:Y:S01]  /*5a40*/  FMUL.FTZ R3, R131, R2 ;  /* 0x0000000283037220 */ /* 0x000fe20000410000 */
[C---:B------:R-:W-:Y:S01]  /*5a50*/  FADD.FTZ R15, -R113.reuse, R15 ;  /* 0x0000000f710f7221 */ /* 0x040fe20000010100 */
[----:B------:R-:W-:Y:S01]  /*5a60*/  FSETP.GE.FTZ.AND P4, PT, R124, RZ, PT ;  /* 0x000000ff7c00720b */ /* 0x000fe20003f96000 */
[----:B------:R-:W-:Y:S01]  /*5a70*/  FADD.FTZ R18, -R113, R18 ;  /* 0x0000001271127221 */ /* 0x000fe20000010100 */
[----:B------:R-:W-:Y:S01]  /*5a80*/  FSETP.GE.FTZ.AND P3, PT, R123, RZ, PT ;  /* 0x000000ff7b00720b */ /* 0x000fe20003f76000 */
[----:B------:R-:W-:Y:S01]  /*5a90*/  IMAD R226, R246, UR36, RZ ;  /* 0x00000024f6e27c24 */ /* 0x000fe2000f8e02ff */
[----:B------:R-:W-:Y:S02]  /*5aa0*/  F2FP.F16.F32.PACK_AB R3, R3, R4 ;  /* 0x000000040303723e */ /* 0x000fe400000000ff */
[-C--:B------:R-:W-:Y:S02]  /*5ab0*/  FSEL R15, R15, R113.reuse, P3 ;  /* 0x000000710f0f7208 */ /* 0x080fe40001800000 */
[----:B------:R-:W-:Y:S01]  /*5ac0*/  F2FP.F16.F32.PACK_AB R4, R114, R16 ;  /* 0x000000107204723e */ /* 0x000fe200000000ff */
[----:B------:R1:W-:Y:S04]  /*5ad0*/  STS [R234+0x28400], R3 ;  /* 0x02840003ea007388 */ /* 0x0003e80000000800 */
[----:B------:R-:W-:Y:S01]  /*5ae0*/  STS [R237+0x28000], R8 ;  /* 0x02800008ed007388 */ /* 0x000fe20000000800 */
[----:B--2---:R-:W-:Y:S05]  /*5af0*/  FADD.FTZ R0, -R113, R10 ;  /* 0x0000000a71007221 */ /* 0x004fea0000010100 */
[-C--:B------:R-:W-:Y:S02]  /*5b00*/  FSEL R0, R0, R113.reuse, P1 ;  /* 0x0000007100007208 */ /* 0x080fe40000800000 */
[----:B------:R-:W-:Y:S03]  /*5b10*/  FSETP.GE.FTZ.AND P1, PT, R119, RZ, PT ;  /* 0x000000ff7700720b */ /* 0x000fe60003f36000 */
[----:B------:R-:W-:Y:S01]  /*5b20*/  FMUL.FTZ R7, R128, R0 ;  /* 0x0000000080077220 */ /* 0x000fe20000410000 */
[-C--:B------:R-:W-:Y:S02]  /*5b30*/  FSEL R0, R11, R113.reuse, P2 ;  /* 0x000000710b007208 */ /* 0x080fe40001000000 */
[----:B------:R-:W-:Y:S03]  /*5b40*/  FSETP.GE.FTZ.AND P2, PT, R121, RZ, PT ;  /* 0x000000ff7900720b */ /* 0x000fe60003f56000 */
[----:B------:R-:W-:Y:S01]  /*5b50*/  FMUL.FTZ R2, R127, R0 ;  /* 0x000000007f027220 */ /* 0x000fe20000410000 */
[-C--:B------:R-:W-:Y:S02]  /*5b60*/  FSEL R0, R14, R113.reuse, P4 ;  /* 0x000000710e007208 */ /* 0x080fe40002000000 */
[----:B------:R-:W-:Y:S01]  /*5b70*/  FSEL R18, R18, R113, P2 ;  /* 0x0000007112127208 */ /* 0x000fe20001000000 */
[----:B------:R-:W-:Y:S01]  /*5b80*/  @P1 FADD.FTZ R113, -R113, R19 ;  /* 0x0000001371711221 */ /* 0x000fe20000010100 */
[----:B------:R-:W-:Y:S01]  /*5b90*/  F2FP.F16.F32.PACK_AB R2, R2, R7 ;  /* 0x000000070202723e */ /* 0x000fe200000000ff */
[----:B------:R-:W-:Y:S01]  /*5ba0*/  FMUL.FTZ R6, R124, R0 ;  /* 0x000000007c067220 */ /* 0x000fe20000410000 */
[----:B------:R-:W-:Y:S01]  /*5bb0*/  FMUL.FTZ R0, R123, R15 ;  /* 0x0000000f7b007220 */ /* 0x000fe20000410000 */
[----:B------:R-:W-:Y:S01]  /*5bc0*/  FMUL.FTZ R18, R121, R18 ;  /* 0x0000001279127220 */ /* 0x000fe20000410000 */
[----:B------:R-:W-:Y:S01]  /*5bd0*/  FMUL.FTZ R113, R119, R113 ;  /* 0x0000007177717220 */ /* 0x000fe20000410000 */
[----:B------:R2:W-:Y:S02]  /*5be0*/  STS [R237+0x28400], R2 ;  /* 0x02840002ed007388 */ /* 0x0005e40000000800 */
[----:B------:R-:W-:Y:S02]  /*5bf0*/  F2FP.F16.F32.PACK_AB R0, R0, R6 ;  /* 0x000000060000723e */ /* 0x000fe400000000ff */
[----:B-1----:R-:W-:Y:S01]  /*5c00*/  F2FP.F16.F32.PACK_AB R3, R113, R18 ;  /* 0x000000127103723e */ /* 0x002fe200000000ff */
[----:B------:R-:W-:Y:S04]  /*5c10*/  STS [R235+0x28000], R5 ;  /* 0x02800005eb007388 */ /* 0x000fe80000000800 */
[----:B------:R1:W-:Y:S04]  /*5c20*/  STS [R235+0x28400], R0 ;  /* 0x02840000eb007388 */ /* 0x0003e80000000800 */
[----:B------:R-:W-:Y:S04]  /*5c30*/  STS [R236+0x28000], R4 ;  /* 0x02800004ec007388 */ /* 0x000fe80000000800 */
[----:B------:R-:W-:Y:S01]  /*5c40*/  STS [R236+0x28400], R3 ;  /* 0x02840003ec007388 */ /* 0x000fe20000000800 */
[----:B------:R-:W-:Y:S01]  /*5c50*/  BAR.SYNC.DEFER_BLOCKING 0x0 ;  /* 0x0000000000007b1d */ /* 0x000fe20000010000 */
[----:B--2---:R-:W-:Y:S05]  /*5c60*/  IMAD.U32 R2, R226, -0x40, RZ ;  /* 0xffffffc0e2027824 */ /* 0x004fea00078e00ff */
[C---:B------:R-:W-:Y:S02]  /*5c70*/  LEA R224, P1, R2.reuse, R224, 0x2 ;  /* 0x000000e002e07211 */ /* 0x040fe400078210ff */
[----:B-1----:R-:W-:Y:S02]  /*5c80*/  LEA R0, R223, UR4, 0x1 ;  /* 0x00000004df007c11 */ /* 0x002fe4000f8e08ff */
[----:B------:R-:W-:Y:S01]  /*5c90*/  LEA.HI.X.SX32 R225, R2, R225, 0x2, P1 ;  /* 0x000000e102e17211 */ /* 0x000fe200008f16ff */
[----:B------:R-:W-:Y:S04]  /*5ca0*/  LDSM.16.MT88.4 R4, [R214+0x2a000] ;  /* 0x02a00000d604783b */ /* 0x000fe80000004200 */
[----:B------:R-:W1:Y:S04]  /*5cb0*/  LDSM.16.MT88.4 R8, [R0+0x10000] ;  /* 0x010000000008783b */ /* 0x000e680000004200 */
[----:B------:R-:W2:Y:S04]  /*5cc0*/  LDSM.16.MT88.4 R12, [R215+0x2a000] ;  /* 0x02a00000d70c783b */ /* 0x000ea80000004200 */
[----:B------:R-:W3:Y:S04]  /*5cd0*/  LDSM.16.MT88.4 R16, [R0+0x12000] ;  /* 0x012000000010783b */ /* 0x000ee80000004200 */
[----:B------:R-:W4:Y:S04]  /*5ce0*/  LDSM.16.MT88.4 R84, [R0+0x14000] ;  /* 0x014000000054783b */ /* 0x000f280000004200 */
[----:B------:R-:W5:Y:S04]  /*5cf0*/  LDSM.16.MT88.4 R88, [R0+0x16000] ;  /* 0x016000000058783b */ /* 0x000f680000004200 */
[----:B------:R-:W-:Y:S04]  /*5d00*/  LDSM.16.MT88.4 R92, [R214+0x2a800] ;  /* 0x02a80000d65c783b */ /* 0x000fe80000004200 */
[----:B------:R-:W5:Y:S04]  /*5d10*/  LDSM.16.MT88.4 R96, [R0+0x10800] ;  /* 0x010800000060783b */ /* 0x000f680000004200 */
[----:B------:R-:W5:Y:S04]  /*5d20*/  LDSM.16.MT88.4 R100, [R215+0x2a800] ;  /* 0x02a80000d764783b */ /* 0x000f680000004200 */
[----:B------:R-:W-:Y:S04]  /*5d30*/  LDSM.16.MT88.4 R104, [R0+0x17000] ;  /* 0x017000000068783b */ /* 0x000fe80000004200 */
[----:B------:R-:W-:Y:S01]  /*5d40*/  LDSM.16.MT88.4 R108, [R0+0x15800] ;  /* 0x01580000006c783b */ /* 0x000fe20000004200 */
[-C--:B-1----:R-:W-:Y:S03]  /*5d50*/  HMMA.16816.F32 R20, R4, R8.reuse, R20 ;  /* 0x000000080414723c */ /* 0x082fe60000001814 */
[----:B------:R-:W-:Y:S03]  /*5d60*/  LDSM.16.MT88.4 R112, [R0+0x17800] ;  /* 0x017800000070783b */ /* 0x000fe60000004200 */
        /* <DEDUP_REMOVED lines=19> */
[----:B------:R-:W4:Y:S04]  /*5ea0*/  LDSM.16.MT88.4 R4, [R214+0x2b000] ;  /* 0x02b00000d604783b */ /* 0x000f280000004200 */
[----:B------:R-:W5:Y:S01]  /*5eb0*/  LDSM.16.MT88.4 R88, [R215+0x2b000] ;  /* 0x02b00000d758783b */ /* 0x000f620000004200 */
        /* <DEDUP_REMOVED lines=24> */
[C---:B-----5:R-:W-:Y:S06]  /*6040*/  HMMA.16816.F32 R24, R88.reuse, R12, R24 ;  /* 0x0000000c5818723c */ /* 0x060fec0000001818 */
        /* <DEDUP_REMOVED lines=54> */
.L_x_861:
[----:B------:R-:W-:Y:S01]  /*63b0*/  LDSM.16.M88.4 R128, [R218] ;  /* 0x00000000da80783b */ /* 0x000fe20000000200 */
[----:B------:R-:W-:Y:S02]  /*63c0*/  @UP2 UIADD3 UR13, UP0, UR8, -0x100, URZ ;  /* 0xffffff00080d2890 */ /* 0x000fe4000ff1e03f */
[----:B------:R-:W-:Y:S01]  /*63d0*/  UISETP.GT.AND UP1, UPT, UR5, UR18, UPT ;  /* 0x000000120500728c */ /* 0x000fe2000bf24270 */
[----:B------:R-:W2:Y:S01]  /*63e0*/  LDSM.16.MT88.4 R16, [R0+0x18000] ;  /* 0x018000000010783b */ /* 0x000ea20000004200 */
[----:B------:R-:W-:Y:S03]  /*63f0*/  @UP2 UIADD3.X UR12, UR9, -0x1, URZ, UP0, !UPT ;  /* 0xffffffff090c2890 */ /* 0x000fe600087fe43f */
[----:B------:R-:W3:Y:S01]  /*6400*/  LDSM.16.M88.4 R124, [R218+0x1000] ;  /* 0x00100000da7c783b */ /* 0x000ee20000000200 */
[----:B------:R-:W-:Y:S03]  /*6410*/  @UP2 UMOV UR8, UR13 ;  /* 0x0000000d00082c82 */ /* 0x000fe60008000000 */
[----:B------:R-:W4:Y:S01]  /*6420*/  LDSM.16.MT88.4 R96, [R0+0x1a000] ;  /* 0x01a000000060783b */ /* 0x000f220000004200 */
[----:B------:R-:W-:Y:S01]  /*6430*/  @UP2 UMOV UR9, UR12 ;  /* 0x0000000c00092c82 */ /* 0x000fe20008000000 */
[----:B------:R-:W-:Y:S01]  /*6440*/  ULOP3.LUT UR12, UR5, 0x1, URZ, 0xc0, !UPT ;  /* 0x00000001050c7892 */ /* 0x000fe2000f8ec03f */
[----:B-1----:R-:W-:Y:S01]  /*6450*/  @P0 IMAD.WIDE R2, R229, R251, UR8 ;  /* 0x00000008e5020e25 */ /* 0x002fe2000f8e02fb */
[----:B------:R-:W1:Y:S01]  /*6460*/  LDSM.16.MT88.4 R112, [R0+0x1c000] ;  /* 0x01c000000070783b */ /* 0x000e620000004200 */
[----:B------:R-:W-:Y:S02]  /*6470*/  UIADD3 UR5, UR5, -0x1, URZ ;  /* 0xffffffff05057890 */ /* 0x000fe4000fffe03f */
[----:B------:R-:W-:Y:S01]  /*6480*/  UISETP.NE.U32.AND UP0, UPT, UR12, 0x1, UPT ;  /* 0x000000010c00788c */ /* 0x000fe2000bf05070 */
[----:B------:R-:W1:Y:S04]  /*6490*/  LDSM.16.MT88.4 R196, [R0+0x1e000] ;  /* 0x01e0000000c4783b */ /* 0x000e680000004200 */
[----:B------:R-:W-:Y:S04]  /*64a0*/  LDSM.16.M88.4 R200, [R219] ;  /* 0x00000000dbc8783b */ /* 0x000fe80000000200 */
[----:B------:R-:W1:Y:S04]  /*64b0*/  LDSM.16.MT88.4 R204, [R0+0x18800] ;  /* 0x0188000000cc783b */ /* 0x000e680000004200 */
[----:B------:R-:W5:Y:S04]  /*64c0*/  @P0 LDG.E R238, desc[UR6][R2.64] ;  /* 0x0000000602ee0981 */ /* 0x000f68000c1e1900 */
[----:B------:R1:W5:Y:S01]  /*64d0*/  @P0 LDG.E R239, desc[UR6][R2.64+0x20] ;  /* 0x0000200602ef0981 */ /* 0x000362000c1e1900 */
[-C--:B--2---:R-:W-:Y:S06]  /*64e0*/  HMMA.16816.F32 R4, R128, R16.reuse, RZ ;  /* 0x000000108004723c */ /* 0x084fec00000018ff */
[C---:B---3--:R-:W-:Y:S06]  /*64f0*/  HMMA.16816.F32 R8, R124.reuse, R16, RZ ;  /* 0x000000107c08723c */ /* 0x048fec00000018ff */
[-C--:B------:R-:W-:Y:S06]  /*6500*/  HMMA.16816.F32 R12, R124, R18.reuse, RZ ;  /* 0x000000127c0c723c */ /* 0x080fec00000018ff */
[C---:B------:R-:W-:Y:S06]  /*6510*/  HMMA.16816.F32 R16, R128.reuse, R18, RZ ;  /* 0x000000128010723c */ /* 0x040fec00000018ff */
[-C--:B----4-:R-:W-:Y:S06]  /*6520*/  HMMA.16816.F32 R84, R128, R96.reuse, RZ ;  /* 0x000000608054723c */ /* 0x090fec00000018ff */
[C---:B------:R-:W-:Y:S06]  /*6530*/  HMMA.16816.F32 R88, R124.reuse, R96, RZ ;  /* 0x000000607c58723c */ /* 0x040fec00000018ff */
[-C--:B------:R-:W-:Y:S06]  /*6540*/  HMMA.16816.F32 R92, R124, R98.reuse, RZ ;  /* 0x000000627c5c723c */ /* 0x080fec00000018ff */
[C---:B------:R-:W-:Y:S06]  /*6550*/  HMMA.16816.F32 R96, R128.reuse, R98, RZ ;  /* 0x000000628060723c */ /* 0x040fec00000018ff */
[-C--:B-1----:R-:W-:Y:S06]  /*6560*/  HMMA.16816.F32 R100, R128, R112.reuse, RZ ;  /* 0x000000708064723c */ /* 0x082fec00000018ff */
[C---:B------:R-:W-:Y:S06]  /*6570*/  HMMA.16816.F32 R104, R124.reuse, R112, RZ ;  /* 0x000000707c68723c */ /* 0x040fec00000018ff */
[-C--:B------:R-:W-:Y:S06]  /*6580*/  HMMA.16816.F32 R108, R124, R114.reuse, RZ ;  /* 0x000000727c6c723c */ /* 0x080fec00000018ff */
[C---:B------:R-:W-:Y:S06]  /*6590*/  HMMA.16816.F32 R112, R128.reuse, R114, RZ ;  /* 0x000000728070723c */ /* 0x040fec00000018ff */
[-C--:B------:R-:W-:Y:S06]  /*65a0*/  HMMA.16816.F32 R116, R128, R196.reuse, RZ ;  /* 0x000000c48074723c */ /* 0x080fec00000018ff */
[C---:B------:R-:W-:Y:S06]  /*65b0*/  HMMA.16816.F32 R120, R124.reuse, R196, RZ ;  /* 0x000000c47c78723c */ /* 0x040fec00000018ff */
[-C--:B------:R-:W-:Y:S06]  /*65c0*/  HMMA.16816.F32 R124, R124, R198.reuse, RZ ;  /* 0x000000c67c7c723c */ /* 0x080fec00000018ff */
[----:B------:R-:W-:Y:S01]  /*65d0*/  HMMA.16816.F32 R128, R128, R198, RZ ;  /* 0x000000c68080723c */ /* 0x000fe200000018ff */
[----:B------:R-:W1:Y:S05]  /*65e0*/  LDSM.16.M88.4 R196, [R219+0x1000] ;  /* 0x00100000dbc4783b */ /* 0x000e6a0000000200 */
[-C--:B------:R-:W-:Y:S06]  /*65f0*/  HMMA.16816.F32 R4, R200, R204.reuse, R4 ;  /* 0x000000ccc804723c */ /* 0x080fec0000001804 */
[C---:B-1----:R-:W-:Y:S06]  /*6600*/  HMMA.16816.F32 R8, R196.reuse, R204, R8 ;  /* 0x000000ccc408723c */ /* 0x042fec0000001808 */
        /* <DEDUP_REMOVED lines=46> */
[----:B------:R-:W1:Y:S04]  /*68f0*/  LDSM.16.MT88.4 R196, [R0+0x1b800] ;  /* 0x01b8000000c4783b */ /* 0x000e680000004200 */
[----:B------:R-:W-:Y:S01]  /*6900*/  REDG.E.ADD.F32.FTZ.RN.STRONG.GPU desc[UR6][R224.64], R4 ;  /* 0x00000004e00079a6 */ /* 0x000fe2000c10f386 */
        /* <DEDUP_REMOVED lines=9> */
[----:B------:R1:W2:Y:S04]  /*69a0*/  LDSM.16.MT88.4 R196, [R0+0x1f800] ;  /* 0x01f8000000c4783b */ /* 0x0002a80000004200 */
[C---:B-1----:R-:W-:Y:S01]  /*69b0*/  IMAD R0, R226.reuse, 0x18, RZ ;  /* 0x00000018e2007824 */ /* 0x042fe200078e02ff */
[-C--:B--2---:R-:W-:Y:S06]  /*69c0*/  HMMA.16816.F32 R116, R204, R196.reuse, R116 ;  /* 0x000000c4cc74723c */ /* 0x084fec0000001874 */
[C---:B------:R-:W-:Y:S06]  /*69d0*/  HMMA.16816.F32 R120, R200.reuse, R196, R120 ;  /* 0x000000c4c878723c */ /* 0x040fec0000001878 */
[-C--:B------:R-:W-:Y:S05]  /*69e0*/  HMMA.16816.F32 R124, R200, R198.reuse, R124 ;  /* 0x000000c6c87c723c */ /* 0x080fea000000187c */
[C---:B------:R-:W-:Y:S01]  /*69f0*/  IMAD.SHL.U32 R197, R226.reuse, 0x20, RZ ;  /* 0x00000020e2c57824 */ /* 0x040fe200078e00ff */
[----:B------:R-:W-:Y:S05]  /*6a00*/  HMMA.16816.F32 R128, R204, R198, R128 ;  /* 0x000000c6cc80723c */ /* 0x000fea0000001880 */
[C---:B------:R-:W-:Y:S02]  /*6a10*/  IMAD.SHL.U32 R201, R226.reuse, 0x8, RZ ;  /* 0x00000008e2c97824 */ /* 0x040fe400078e00ff */
[C---:B------:R-:W-:Y:S04]  /*6a20*/  IMAD.SHL.U32 R200, R226.reuse, 0x10, RZ ;  /* 0x00000010e2c87824 */ /* 0x040fe800078e00ff */
[CC--:B------:R-:W-:Y:S01]  /*6a30*/  LEA R2, P0, R201.reuse, R224.reuse, 0x2 ;  /* 0x000000e0c9027211 */ /* 0x0c0fe200078010ff */
[----:B------:R-:W-:Y:S01]  /*6a40*/  IMAD R202, R226, 0x28, RZ ;  /* 0x00000028e2ca7824 */ /* 0x000fe200078e02ff */
[-C--:B------:R-:W-:Y:S02]  /*6a50*/  LEA R198, P1, R200, R224.reuse, 0x2 ;  /* 0x000000e0c8c67211 */ /* 0x080fe400078210ff */
[-C--:B------:R-:W-:Y:S02]  /*6a60*/  LEA.HI.X.SX32 R3, R201, R225.reuse, 0x2, P0 ;  /* 0x000000e1c9037211 */ /* 0x080fe400000f16ff */
[-C--:B------:R-:W-:Y:S02]  /*6a70*/  LEA R4, P0, R0, R224.reuse, 0x2 ;  /* 0x000000e000047211 */ /* 0x080fe400078010ff */
[-C--:B------:R-:W-:Y:S01]  /*6a80*/  LEA.HI.X.SX32 R199, R200, R225.reuse, 0x2, P1 ;  /* 0x000000e1c8c77211 */ /* 0x080fe200008f16ff */
[----:B------:R1:W-:Y:S01]  /*6a90*/  REDG.E.ADD.F32.FTZ.RN.STRONG.GPU desc[UR6][R2.64], R5 ;  /* 0x00000005020079a6 */ /* 0x0003e2000c10f386 */
[CC--:B------:R-:W-:Y:S03]  /*6aa0*/  LEA R196, P1, R197.reuse, R224.reuse, 0x2 ;  /* 0x000000e0c5c47211 */ /* 0x0c0fe600078210ff */
[----:B------:R2:W-:Y:S01]  /*6ab0*/  REDG.E.ADD.F32.FTZ.RN.STRONG.GPU desc[UR6][R198.64], R6 ;  /* 0x00000006c60079a6 */ /* 0x0005e2000c10f386 */
[-C--:B------:R-:W-:Y:S02]  /*6ac0*/  LEA.HI.X.SX32 R197, R197, R225.reuse, 0x2, P1 ;  /* 0x000000e1c5c57211 */ /* 0x080fe400008f16ff */
[-C--:B-1----:R-:W-:Y:S01]  /*6ad0*/  LEA.HI.X.SX32 R5, R0, R225.reuse, 0x2, P0 ;  /* 0x000000e100057211 */ /* 0x082fe200000f16ff */
[C---:B------:R-:W-:Y:S02]  /*6ae0*/  IMAD R0, R226.reuse, 0x30, RZ ;  /* 0x00000030e2007824 */ /* 0x040fe400078e02ff */
[----:B------:R-:W-:Y:S01]  /*6af0*/  IMAD R226, R226, 0x38, RZ ;  /* 0x00000038e2e27824 */ /* 0x000fe200078e02ff */
[CC--:B--2---:R-:W-:Y:S01]  /*6b00*/  LEA R6, P0, R202.reuse, R224.reuse, 0x2 ;  /* 0x000000e0ca067211 */ /* 0x0c4fe200078010ff */
[----:B------:R1:W-:Y:S04]  /*6b10*/  REDG.E.ADD.F32.FTZ.RN.STRONG.GPU desc[UR6][R4.64], R7 ;  /* 0x00000007040079a6 */ /* 0x0003e8000c10f386 */
        /* <DEDUP_REMOVED lines=290> */
[----:B------:R-:W-:-:S05]  /*7d40*/  UISETP.NE.AND UP0, UPT, UR37, -0x1, UPT ;  /* 0xffffffff2500788c */ /* 0x000fca000bf05270 */
        /* <DEDUP_REMOVED lines=237> */
[----:B------:R-:W-:Y:S01]  /*8c20*/  PLOP3.LUT P0, PT, PT, PT, UP0, 0x80, 0x0 ;  /* 0x000000000000781c */ /* 0x000fe20003f0f008 */
        /* <DEDUP_REMOVED lines=27> */
[----:B------:R2:W-:Y:S01]  /*8de0*/  STS [R243+0xf400], R0 ;  /* 0x00f40000f3007388 */ /* 0x0005e20000000800 */
[----:B-1----:R-:W-:-:S04]  /*8df0*/  SHF.R.S32.HI R6, RZ, 0x1f, R19 ;  /* 0x0000001fff067819 */ /* 0x002fc80000011413 */
[----:B------:R-:W-:Y:S01]  /*8e00*/  LEA.HI R6, R6, R19, RZ, 0x3 ;  /* 0x0000001306067211 */ /* 0x000fe200078f18ff */
        /* <DEDUP_REMOVED lines=14> */
.L_x_863:
[----:B------:R-:W-:Y:S01]  /*8ef0*/  @UP0 UIADD3 UR16, UR22, UR37, URZ ;  /* 0x0000002516100290 */ /* 0x000fe2000fffe03f */
[----:B--2---:R-:W-:Y:S01]  /*8f00*/  LOP3.LUT R2, R6, 0xfffffff8, RZ, 0xc0, !PT ;  /* 0xfffffff806027812 */ /* 0x004fe200078ec0ff */
[----:B------:R-:W-:Y:S01]  /*8f10*/  @UP0 ULDC.64 UR12, c[0x0][0x458] ;  /* 0x00011600000c0ab9 */ /* 0x000fe20000000a00 */
[----:B------:R-:W-:Y:S01]  /*8f20*/  USHF.L.U32 UR5, UR11, 0x6, URZ ;  /* 0x000000060b057899 */ /* 0x000fe2000800063f */
[----:B------:R-:W-:Y:S01]  /*8f30*/  LEA R0, R248, UR4, 0x1 ;  /* 0x00000004f8007c11 */ /* 0x000fe2000f8e08ff */
[----:B------:R-:W-:Y:S01]  /*8f40*/  @UP0 UIMAD.WIDE.U32 UR14, UR16, UR12, URZ ;  /* 0x0000000c100e02a5 */ /* 0x000fe2000f8e003f */
[----:B------:R-:W-:Y:S01]  /*8f50*/  IMAD.IADD R2, R19, 0x1, -R2 ;  /* 0x0000000113027824 */ /* 0x000fe200078e0a02 */
        /* <DEDUP_REMOVED lines=17> */
.L_x_864:
        /* <DEDUP_REMOVED lines=13> */
[----:B------:R-:W-:Y:S01]  /*9140*/  ISETP.GE.AND P1, PT, R7, UR10, PT ;  /* 0x0000000a07007c0c */ /* 0x000fe2000bf26270 */
[----:B------:R-:W-:Y:S01]  /*9150*/  BSSY B0, `(.L_x_865) ;  /* 0x0000025000007945 */ /* 0x000fe20003800000 */
[----:B------:R-:W-:Y:S01]  /*9160*/  SHF.R.S32.HI R45, RZ, 0x1f, R10 ;  /* 0x0000001fff2d7819 */ /* 0x000fe2000001140a */
[----:B------:R-:W-:Y:S01]  /*9170*/  IMAD.U32 R6, RZ, RZ, UR16 ;  /* 0x00000010ff067e24 */ /* 0x000fe2000f8e00ff */
[----:B------:R-:W-:Y:S01]  /*9180*/  IADD3 R2, P0, R2, UR20, RZ ;  /* 0x0000001402027c10 */ /* 0x000fe2000ff1e0ff */
[----:B------:R-:W-:-:S02]  /*9190*/  ULDC.64 UR16, c[0x0][0x468] ;  /* 0x00011a0000107ab9 */ /* 0x000fc40000000a00 */
[----:B------:R-:W-:Y:S01]  /*91a0*/  UIMAD UR18, UR18, UR16, URZ ;  /* 0x00000010121272a4 */ /* 0x000fe2000f8e023f */
[----:B------:R-:W-:Y:S01]  /*91b0*/  IADD3.X R3, R3, UR21, R6, P0, !PT ;  /* 0x0000001503037c10 */ /* 0x000fe200087fe406 */
[----:B------:R-:W-:Y:S01]  /*91c0*/  IMAD.U32 R6, RZ, RZ, UR16 ;  /* 0x00000010ff067e24 */ /* 0x000fe2000f8e00ff */
[----:B------:R1:W2:Y:S01]  /*91d0*/  LDS.128 R40, [R0+0x19000] ;  /* 0x0190000000287984 */ /* 0x0002a20000000c00 */
[----:B------:R-:W-:Y:S02]  /*91e0*/  UIMAD UR17, UR56, UR17, UR18 ;  /* 0x00000011381172a4 */ /* 0x000fe4000f8e0212 */
[----:B------:R-:W-:Y:S01]  /*91f0*/  IMAD.WIDE.U32 R6, R6, UR56, R2 ;  /* 0x0000003806067c25 */ /* 0x000fe2000f8e0002 */
[----:B------:R1:W3:Y:S04]  /*9200*/  LDS.128 R36, [R0+0x1b000] ;  /* 0x01b0000000247984 */ /* 0x0002e80000000c00 */
        /* <DEDUP_REMOVED lines=25> */
.L_x_866:
[----:B------:R-:W-:Y:S05]  /*93a0*/  BSYNC B0 ;  /* 0x0000000000007941 */ /* 0x000fea0003800000 */
.L_x_865:
        /* <DEDUP_REMOVED lines=16> */
.L_x_868:
[----:B------:R-:W-:Y:S05]  /*94b0*/  BSYNC B0 ;  /* 0x0000000000007941 */ /* 0x000fea0003800000 */
.L_x_867:
        /* <DEDUP_REMOVED lines=33> */
.L_x_870:
[----:B------:R-:W-:Y:S05]  /*96d0*/  BSYNC B0 ;  /* 0x0000000000007941 */ /* 0x000fea0003800000 */
.L_x_869:
        /* <DEDUP_REMOVED lines=16> */
.L_x_853:
[----:B------:R-:W-:Y:S05]  /*97e0*/  BSYNC B1 ;  /* 0x0000000000017941 */ /* 0x000fea0003800000 */
.L_x_839:
[----:B------:R-:W-:Y:S01]  /*97f0*/  R2UR UR8, R250 ;  /* 0x00000000fa0872ca */ /* 0x000fe200000e0000 */
[----:B------:R-:W-:Y:S02]  /*9800*/  ULDC UR5, c[0x0][0xc] ;  /* 0x0000030000057ab9 */ /* 0x000fe40000000800 */
[----:B------:R-:W-:-:S10]  /*9810*/  UIADD3 UR11, UR5, UR11, URZ ;  /* 0x0000000b050b7290 */ /* 0x000fd4000fffe03f */
[----:B------:R-:W-:-:S06]  /*9820*/  UISETP.GE.AND UP0, UPT, UR11, UR8, UPT ;  /* 0x000000080b00728c */ /* 0x000fcc000bf06270 */
[----:B------:R-:W-:-:S13]  /*9830*/  PLOP3.LUT P0, PT, PT, PT, UP0, 0x80, 0x0 ;  /* 0x000000000000781c */ /* 0x000fda0003f0f008 */
[----:B------:R-:W-:Y:S05]  /*9840*/  @P0 BRA `(.L_x_871) ;  /* 0x0000000000040947 */ /* 0x000fea0003800000 */
[----:B------:R-:W-:Y:S05]  /*9850*/  BRA `(.L_x_872) ;  /* 0xffffff7000347947 */ /* 0x000fea000383ffff */
.L_x_871:
[----:B------:R-:W-:Y:S05]  /*9860*/  EXIT ;  /* 0x000000000000794d */ /* 0x000fea0003800000 */
.L_x_873:
        /* <DEDUP_REMOVED lines=9> */
.L_x_1056:


//--------------------- .text._ZN5flash44flash_bwd_dq_dk_dv_loop_seqk_parallel_kernelI23Flash_bwd_kernel_traitsILi256ELi64ELi64ELi8ELi4ELi2ELi2ELb0ELb0EN7cutlass6half_tE19Flash_kernel_traitsILi256ELi64ELi64ELi8ES3_EELb0ELb1ELb0ELb0ELb0ELb1ELb1EEEvNS_16Flash_bwd_paramsE --------------------------
	.section	.text._ZN5flash44flash_bwd_dq_dk_dv_loop_seqk_parallel_kernelI23Flash_bwd_kernel_traitsILi256ELi64ELi64ELi8ELi4ELi2ELi2ELb0ELb0EN7cutlass6half_tE19Flash_kernel_traitsILi256ELi64ELi64ELi8ES3_EELb0ELb1ELb0ELb0ELb0ELb1ELb1EEEvNS_16Flash_bwd_paramsE,"ax",@progbits
	.align	128
        .global         _ZN5flash44flash_bwd_dq_dk_dv_loop_seqk_parallel_kernelI23Flash_bwd_kernel_traitsILi256ELi64ELi64ELi8ELi4ELi2ELi2ELb0ELb0EN7cutlass6half_tE19Flash_kernel_traitsILi256ELi64ELi64ELi8ES3_EELb0ELb1ELb0ELb0ELb0ELb1ELb1EEEvNS_16Flash_bwd_paramsE
        .type           _ZN5flash44flash_bwd_dq_dk_dv_loop_seqk_parallel_kernelI23Flash_bwd_kernel_traitsILi256ELi64ELi64ELi8ELi4ELi2ELi2ELb0ELb0EN7cutlass6half_tE19Flash_kernel_traitsILi256ELi64ELi64ELi8ES3_EELb0ELb1ELb0ELb0ELb0ELb1ELb1EEEvNS_16Flash_bwd_paramsE,@function
        .size           _ZN5flash44flash_bwd_dq_dk_dv_loop_seqk_parallel_kernelI23Flash_bwd_kernel_traitsILi256ELi64ELi64ELi8ELi4ELi2ELi2ELb0ELb0EN7cutlass6half_tE19Flash_kernel_traitsILi256ELi64ELi64ELi8ES3_EELb0ELb1ELb0ELb0ELb0ELb1ELb1EEEvNS_16Flash_bwd_paramsE,(.L_x_1057 - _ZN5flash44flash_bwd_dq_dk_dv_loop_seqk_parallel_kernelI23Flash_bwd_kernel_traitsILi256ELi64ELi64ELi8ELi4ELi2ELi2ELb0ELb0EN7cutlass6half_tE19Flash_kernel_traitsILi256ELi64ELi64ELi8ES3_EELb0ELb1ELb0ELb0ELb0ELb1ELb1EEEvNS_16Flash_bwd_paramsE)
        .other          _ZN5flash44flash_bwd_dq_dk_dv_loop_seqk_parallel_kernelI23Flash_bwd_kernel_traitsILi256ELi64ELi64ELi8ELi4ELi2ELi2ELb0ELb0EN7cutlass6half_tE19Flash_kernel_traitsILi256ELi64ELi64ELi8ES3_EELb0ELb1ELb0ELb0ELb0ELb1ELb1EEEvNS_16Flash_bwd_paramsE,@"STO_CUDA_ENTRY STV_DEFAULT"
_ZN5flash44flash_bwd_dq_dk_dv_loop_seqk_parallel_kernelI23Flash_bwd_kernel_traitsILi256ELi64ELi64ELi8ELi4ELi2ELi2ELb0ELb0EN7cutlass6half_tE19Flash_kernel_traitsILi256ELi64ELi64ELi8ES3_EELb0ELb1ELb0ELb0ELb0ELb1ELb1EEEvNS_16Flash_bwd_paramsE:
.text._ZN5flash44flash_bwd_dq_dk_dv_loop_seqk_parallel_kernelI23Flash_bwd_kernel_traitsILi256ELi64ELi64ELi8ELi4ELi2ELi2ELb0ELb0EN7cutlass6half_tE19Flash_kernel_traitsILi256ELi64ELi64ELi8ES3_EELb0ELb1ELb0ELb0ELb0ELb1ELb1EEEvNS_16Flash_bwd_paramsE:
        /* <DEDUP_REMOVED lines=144> */
.L_x_908:
        /* <DEDUP_REMOVED lines=67> */
.L_x_874:
        /* <DEDUP_REMOVED lines=16> */
[----:B------:R-:W-:Y:S01]  /*0e30*/  UIMAD UR36, UR45, UR9, UR8 ;  /* 0x000000092d2472a4 */ /* 0x000fe2000f8e0208 */
[----:B------:R-:W-:Y:S02]  /*0e40*/  ULDC.64 UR34, c[0x0][0x240] ;  /* 0x0000900000227ab9 */ /* 0x000fe40000000a00 */
[----:B------:R-:W-:Y:S01]  /*0e50*/  @!UP0 ULDC.64 UR8, c[0x0][0x418] ;  /* 0x0001060000088ab9 */ /* 0x000fe20000000a00 */
[----:B------:R-:W-:Y:S01]  /*0e60*/  ULDC UR61, c[0x0][0x2dc] ;  /* 0x0000b700003d7ab9 */ /* 0x000fe20000000800 */
[----:B------:R-:W-:Y:S01]  /*0e70*/  ULDC UR60, c[0x0][0x270] ;  /* 0x00009c00003c7ab9 */ /* 0x000fe20000000800 */
[----:B------:R-:W-:Y:S02]  /*0e80*/  USEL UR37, UR14, URZ, UP2 ;  /* 0x0000003f0e257287 */ /* 0x000fe40009000000 */
[----:B------:R-:W-:Y:S02]  /*0e90*/  @!UP0 UIMAD.WIDE.U32 UR40, UR45, UR8, URZ ;  /* 0x000000082d2882a5 */ /* 0x000fe4000f8e003f */
[----:B------:R-:W-:Y:S01]  /*0ea0*/  UIMAD.WIDE.U32 UR14, UR5, UR34, URZ ;  /* 0x00000022050e72a5 */ /* 0x000fe2000f8e003f */
[----:B-1----:R-:W-:Y:S01]  /*0eb0*/  IABS R5, R6 ;  /* 0x0000000600057213 */ /* 0x002fe20000000000 */
[----:B------:R-:W-:Y:S01]  /*0ec0*/  UIMAD UR23, UR5, UR35, URZ ;  /* 0x00000023051772a4 */ /* 0x000fe2000f8e023f */
[----:B------:R-:W-:Y:S01]  /*0ed0*/  ISETP.NE.AND P3, PT, R6, RZ, PT ;  /* 0x000000ff0600720c */ /* 0x000fe20003f65270 */
[----:B------:R-:W-:Y:S01]  /*0ee0*/  UIADD3 UR46, UR17, UR36, URZ ;  /* 0x00000024112e7290 */ /* 0x000fe2000fffe03f */
[----:B------:R-:W1:Y:S01]  /*0ef0*/  I2F.RP R2, R5 ;  /* 0x0000000500027306 */ /* 0x000e620000209400 */
[----:B------:R-:W-:-:S02]  /*0f00*/  USEL UR54, UR16, UR14, !UP0 ;  /* 0x0000000e10367287 */ /* 0x000fc4000c000000 */
[----:B------:R-:W-:Y:S02]  /*0f10*/  @UP0 UIADD3 UR46, UR15, UR23, URZ ;  /* 0x000000170f2e0290 */ /* 0x000fe4000fffe03f */
[----:B--2---:R-:W-:Y:S02]  /*0f20*/  UIMAD.WIDE.U32 UR32, UR10, UR12, URZ ;  /* 0x0000000c0a2072a5 */ /* 0x004fe4000f8e003f */
[----:B------:R-:W-:Y:S02]  /*0f30*/  USHF.L.U64.HI UR20, UR45, 0x7, UR57 ;  /* 0x000000072d147899 */ /* 0x000fe40008010239 */
[----:B------:R-:W-:Y:S02]  /*0f40*/  UIMAD UR49, UR10, UR13, UR33 ;  /* 0x0000000d0a3172a4 */ /* 0x000fe4000f8e0221 */
[----:B------:R-:W-:Y:S02]  /*0f50*/  @!UP0 UIMAD UR10, UR57, UR8, URZ ;  /* 0x00000008390a82a4 */ /* 0x000fe4000f8e023f */
[----:B------:R-:W-:Y:S01]  /*0f60*/  USHF.R.S32.HI UR33, URZ, 0x1f, UR58 ;  /* 0x0000001f3f217899 */ /* 0x000fe2000801143a */
[----:B-1----:R-:W1:Y:S01]  /*0f70*/  MUFU.RCP R2, R2 ;  /* 0x0000000200027308 */ /* 0x002e620000001000 */
[----:B------:R-:W-:-:S02]  /*0f80*/  @!UP0 UIMAD UR39, UR45, UR9, UR10 ;  /* 0x000000092d2782a4 */ /* 0x000fc4000f8e020a */
[----:B------:R-:W-:Y:S01]  /*0f90*/  UIADD3 UR10, UR29, 0x3f, URZ ;  /* 0x0000003f1d0a7890 */ /* 0x000fe2000fffe03f */
[----:B------:R-:W-:Y:S01]  /*0fa0*/  @UP0 ULDC.64 UR12, c[0x0][0x420] ;  /* 0x00010800000c0ab9 */ /* 0x000fe20000000a00 */
[----:B------:R-:W-:Y:S02]  /*0fb0*/  UIMAD.WIDE UR8, UR61, UR60, URZ ;  /* 0x0000003c3d0872a5 */ /* 0x000fe4000f8e023f */
[----:B------:R-:W-:Y:S02]  /*0fc0*/  USHF.R.S32.HI UR21, URZ, 0x1f, UR10 ;  /* 0x0000001f3f157899 */ /* 0x000fe4000801140a */
[----:B------:R-:W-:Y:S02]  /*0fd0*/  @UP0 UIMAD.WIDE.U32 UR42, UR5, UR12, URZ ;  /* 0x0000000c052a02a5 */ /* 0x000fe4000f8e003f */
[----:B------:R-:W-:Y:S02]  /*0fe0*/  ULEA.HI UR21, UR21, UR10, URZ, 0x6 ;  /* 0x0000000a15157291 */ /* 0x000fe4000f8f303f */
[----:B------:R-:W-:-:S02]  /*0ff0*/  UIMAD UR10, UR33, UR45, URZ ;  /* 0x0000002d210a72a4 */ /* 0x000fc4000f8e023f */
[----:B------:R-:W-:Y:S01]  /*1000*/  @UP0 UIMAD UR48, UR5, UR13, UR43 ;  /* 0x0000000d053002a4 */ /* 0x000fe2000f8e022b */
[----:B-1----:R-:W-:Y:S01]  /*1010*/  VIADD R2, R2, 0xffffffe ;  /* 0x0ffffffe02027836 */ /* 0x002fe20000000000 */
[----:B------:R-:W-:Y:S02]  /*1020*/  UIMAD.WIDE.U32 UR12, UR45, UR58, URZ ;  /* 0x0000003a2d0c72a5 */ /* 0x000fe4000f8e003f */
[----:B------:R-:W-:Y:S01]  /*1030*/  UIMAD UR10, UR57, UR58, UR10 ;  /* 0x0000003a390a72a4 */ /* 0x000fe2000f8e020a */
[----:B------:R-:W1:Y:S01]  /*1040*/  F2I.FTZ.U32.TRUNC.NTZ R3, R2 ;  /* 0x0000000200037305 */ /* 0x000e62000021f000 */
[----:B------:R-:W-:Y:S02]  /*1050*/  UIMAD.WIDE.U32 UR16, UR8, UR12, URZ ;  /* 0x0000000c081072a5 */ /* 0x000fe4000f8e003f */
[----:B------:R-:W-:Y:S02]  /*1060*/  UIMAD UR15, UR9, UR12, URZ ;  /* 0x0000000c090f72a4 */ /* 0x000fe4000f8e023f */
[----:B------:R-:W-:-:S02]  /*1070*/  UIADD3 UR10, UR13, UR10, URZ ;  /* 0x0000000a0d0a7290 */ /* 0x000fc4000fffe03f */
[----:B------:R-:W-:Y:S02]  /*1080*/  UIMAD.WIDE.U32 UR12, UR8, UR5, URZ ;  /* 0x00000005080c72a5 */ /* 0x000fe4000f8e003f */
[----:B------:R-:W-:Y:S02]  /*1090*/  ULOP3.LUT UR14, UR21, 0xffffffc0, URZ, 0xc0, !UPT ;  /* 0xffffffc0150e7892 */ /* 0x000fe4000f8ec03f */
[----:B------:R-:W-:Y:S02]  /*10a0*/  UIMAD UR10, UR8, UR10, UR15 ;  /* 0x0000000a080a72a4 */ /* 0x000fe4000f8e020f */
[----:B------:R-:W-:Y:S01]  /*10b0*/  USEL UR56, UR16, UR12, !UP0 ;  /* 0x0000000c10387287 */ /* 0x000fe2000c000000 */
[----:B-1----:R-:W-:Y:S01]  /*10c0*/  IMAD.MOV R0, RZ, RZ, -R3 ;  /* 0x000000ffff007224 */ /* 0x002fe200078e0a03 */
[----:B------:R-:W-:Y:S01]  /*10d0*/  ULDC.U8 UR24, c[0x0][0x3d8] ;  /* 0x0000f60000187ab9 */ /* 0x000fe20000000000 */
[----:B------:R-:W-:Y:S01]  /*10e0*/  IMAD.MOV.U32 R2, RZ, RZ, RZ ;  /* 0x000000ffff027224 */ /* 0x000fe200078e00ff */
[----:B------:R-:W-:Y:S01]  /*10f0*/  UIADD3 UR16, UR14, -0x40, URZ ;  /* 0xffffffc00e107890 */ /* 0x000fe2000fffe03f */
[----:B------:R-:W-:Y:S01]  /*1100*/  IMAD R0, R0, R5, RZ ;  /* 0x0000000500007224 */ /* 0x000fe200078e02ff */
[----:B------:R-:W-:-:S02]  /*1110*/  UISETP.NE.AND UP3, UPT, UR24, URZ, UPT ;  /* 0x0000003f1800728c */ /* 0x000fc4000bf65270 */
[----:B------:R-:W-:Y:S01]  /*1120*/  USEL UR20, UR20, URZ, UP2 ;  /* 0x0000003f14147287 */ /* 0x000fe20009000000 */
[----:B------:R-:W-:Y:S01]  /*1130*/  IMAD.HI.U32 R0, R3, R0, R2 ;  /* 0x0000000003007227 */ /* 0x000fe200078e0002 */
[----:B------:R-:W-:Y:S01]  /*1140*/  MOV R2, R4 ;  /* 0x0000000400027202 */ /* 0x000fe20000000f00 */
[----:B------:R-:W-:Y:S02]  /*1150*/  UIADD3 UR47, UR17, UR10, URZ ;  /* 0x0000000a112f7290 */ /* 0x000fe4000fffe03f */
[----:B------:R-:W-:Y:S02]  /*1160*/  USHF.R.S32.HI UR33, URZ, 0x1f, UR16 ;  /* 0x0000001f3f217899 */ /* 0x000fe40008011410 */
[----:B------:R-:W-:Y:S01]  /*1170*/  IMAD.HI.U32 R0, R0, R2, RZ ;  /* 0x0000000200007227 */ /* 0x000fe200078e00ff */
[----:B------:R-:W-:Y:S02]  /*1180*/  UIADD3 UR10, UP2, UR16, UR37, URZ ;  /* 0x00000025100a7290 */ /* 0x000fe4000ff5e03f */
[----:B------:R-:W-:Y:S01]  /*1190*/  UISETP.NE.AND UP1, UPT, UR30, -0x1, UPT ;  /* 0xffffffff1e00788c */ /* 0x000fe2000bf25270 */
[----:B------:R-:W-:Y:S01]  /*11a0*/  IMAD.MOV R3, RZ, RZ, -R0 ;  /* 0x000000ffff037224 */ /* 0x000fe200078e0a00 */
[----:B------:R-:W-:-:S02]  /*11b0*/  UIMAD UR15, UR9, UR5, URZ ;  /* 0x00000005090f72a4 */ /* 0x000fc4000f8e023f */
        /* <DEDUP_REMOVED lines=15> */
[----:B------:R-:W-:Y:S01]  /*12b0*/  @UP3 USEL UR9, UR8, UR5, !UP0 ;  /* 0x0000000508093287 */ /* 0x000fe2000c000000 */
[----:B------:R-:W-:Y:S01]  /*12c0*/  PLOP3.LUT P1, PT, PT, PT, UP3, 0x80, 0x0 ;  /* 0x000000000000781c */ /* 0x000fe20003f2f038 */
[----:B------:R-:W-:Y:S01]  /*12d0*/  @UP1 ULDC.64 UR24, c[0x0][0x250] ;  /* 0x0000940000181ab9 */ /* 0x000fe20000000a00 */
[----:B------:R-:W-:Y:S01]  /*12e0*/  ISETP.GE.U32.AND P0, PT, R2, R5, PT ;  /* 0x000000050200720c */ /* 0x000fe20003f06070 */
[----:B------:R-:W-:Y:S01]  /*12f0*/  @UP0 UIADD3 UR47, UR13, UR15, URZ ;  /* 0x0000000f0d2f0290 */ /* 0x000fe2000fffe03f */
[----:B------:R-:W-:Y:S01]  /*1300*/  LOP3.LUT R2, R6, UR55, RZ, 0x3c, !PT ;  /* 0x0000003706027c12 */ /* 0x000fe2000f8e3cff */
[----:B------:R-:W-:Y:S01]  /*1310*/  @UP1 UIMAD.WIDE.U32 UR14, UR22, UR26, URZ ;  /* 0x0000001a160e12a5 */ /* 0x000fe2000f8e003f */
[----:B------:R-:W-:Y:S02]  /*1320*/  @UP3 ULDC UR8, c[0x0][0x2e4] ;  /* 0x0000b90000083ab9 */ /* 0x000fe40000000800 */
[----:B------:R-:W-:Y:S01]  /*1330*/  ISETP.GE.AND P2, PT, R2, RZ, PT ;  /* 0x000000ff0200720c */ /* 0x000fe20003f46270 */
[----:B------:R-:W-:-:S02]  /*1340*/  @UP1 UIMAD UR22, UR22, UR27, URZ ;  /* 0x0000001b161612a4 */ /* 0x000fc4000f8e023f */
[----:B------:R-:W-:Y:S02]  /*1350*/  @UP1 UIMAD.WIDE.U32 UR12, UR31, UR24, URZ ;  /* 0x000000181f0c12a5 */ /* 0x000fe4000f8e003f */
[----:B------:R-:W-:Y:S02]  /*1360*/  @UP3 UIMAD UR20, UR55, UR8, UR9 ;  /* 0x00000008371432a4 */ /* 0x000fe4000f8e0209 */
[----:B------:R-:W-:Y:S01]  /*1370*/  @P0 VIADD R0, R0, 0x1 ;  /* 0x0000000100000836 */ /* 0x000fe20000000000 */
[----:B------:R-:W-:Y:S01]  /*1380*/  PLOP3.LUT P0, PT, PT, PT, UP1, 0x80, 0x0 ;  /* 0x000000000000781c */ /* 0x000fe20003f0f018 */
[----:B------:R-:W-:Y:S02]  /*1390*/  @!UP3 UIMAD UR8, UR45, UR60, UR55 ;  /* 0x0000003c2d08b2a4 */ /* 0x000fe4000f8e0237 */
[----:B------:R-:W-:Y:S01]  /*13a0*/  UIMAD UR50, UR55, UR61, URZ ;  /* 0x0000003d373272a4 */ /* 0x000fe2000f8e023f */
[----:B------:R-:W-:Y:S01]  /*13b0*/  IMAD.MOV.U32 R4, RZ, RZ, R0 ;  /* 0x000000ffff047224 */ /* 0x000fe200078e0000 */
[----:B------:R-:W-:-:S02]  /*13c0*/  @UP1 UIMAD UR10, UR31, UR25, URZ ;  /* 0x000000191f0a12a4 */ /* 0x000fc4000f8e023f */
[----:B------:R-:W-:Y:S02]  /*13d0*/  USEL UR52, UR32, URZ, UP4 ;  /* 0x0000003f20347287 */ /* 0x000fe4000a000000 */
[----:B------:R-:W-:Y:S01]  /*13e0*/  USEL UR51, UR49, URZ, UP4 ;  /* 0x0000003f31337287 */ /* 0x000fe2000a000000 */
[----:B------:R-:W-:Y:S01]  /*13f0*/  @!P2 IADD3 R4, -R4, RZ, RZ ;  /* 0x000000ff0404a210 */ /* 0x000fe20007ffe1ff */
[----:B------:R-:W-:Y:S01]  /*1400*/  @!UP3 UIMAD UR20, UR8, UR23, URZ ;  /* 0x000000170814b2a4 */ /* 0x000fe2000f8e023f */
[----:B------:R-:W-:Y:S01]  /*1410*/  @!P3 LOP3.LUT R4, RZ, R6, RZ, 0x33, !PT ;  /* 0x00000006ff04b212 */ /* 0x000fe200078e33ff */
[----:B------:R-:W-:Y:S02]  /*1420*/  @UP1 UIADD3 UR31, UR15, UR22, URZ ;  /* 0x000000160f1f1290 */ /* 0x000fe4000fffe03f */
[----:B------:R-:W-:Y:S02]  /*1430*/  USHF.R.S32.HI UR38, URZ, 0x1f, UR28 ;  /* 0x0000001f3f267899 */ /* 0x000fe4000801141c */
[----:B------:R-:W-:-:S02]  /*1440*/  @!UP0 UIADD3 UR48, UR41, UR39, URZ ;  /* 0x0000002729308290 */ /* 0x000fc4000fffe03f */
[----:B------:R-:W-:Y:S02]  /*1450*/  USHF.R.S32.HI UR53, URZ, 0x1f, UR50 ;  /* 0x0000001f3f357899 */ /* 0x000fe40008011432 */
[----:B------:R-:W-:Y:S02]  /*1460*/  USHF.R.S32.HI UR44, URZ, 0x6, UR21 ;  /* 0x000000063f2c7899 */ /* 0x000fe40008011415 */
[----:B------:R-:W-:Y:S02]  /*1470*/  @UP1 UIADD3 UR32, UR13, UR10, URZ ;  /* 0x0000000a0d201290 */ /* 0x000fe4000fffe03f */
        /* <DEDUP_REMOVED lines=16> */
.L_x_876:
        /* <DEDUP_REMOVED lines=13> */
.L_x_877:
        /* <DEDUP_REMOVED lines=11> */
.L_x_878:
[----:B------:R-:W-:-:S04]  /*1700*/  UIMAD UR5, UR45, UR60, UR55 ;  /* 0x0000003c2d0572a4 */ /* 0x000fc8000f8e0237 */
[----:B------:R-:W-:-:S12]  /*1710*/  UIMAD UR5, UR5, UR58, URZ ;  /* 0x0000003a050572a4 */ /* 0x000fd8000f8e023f */
.L_x_879:
[----:B------:R-:W1:Y:S01]  /*1720*/  S2R R21, SR_TID.X ;  /* 0x0000000000157919 */ /* 0x000e620000002100 */
[----:B------:R-:W2:Y:S01]  /*1730*/  LDC.64 R10, c[0x0][0x420] ;  /* 0x00010800ff0a7b82 */ /* 0x000ea20000000a00 */
[----:B------:R-:W-:Y:S01]  /*1740*/  UIADD3 UR39, UR16, UR5, URZ ;  /* 0x0000000510277290 */ /* 0x000fe2000fffe03f */
[----:B------:R-:W-:Y:S01]  /*1750*/  BSSY B1, `(.L_x_875) ;  /* 0x0000799000017945 */ /* 0x000fe20003800000 */
[----:B------:R-:W-:Y:S02]  /*1760*/  UIADD3 UR5, -UR11, UR29, UR28 ;  /* 0x0000001d0b057290 */ /* 0x000fe4000fffe11c */
[----:B------:R-:W-:Y:S01]  /*1770*/  USHF.R.S32.HI UR17, URZ, 0x1f, UR55 ;  /* 0x0000001f3f117899 */ /* 0x000fe20008011437 */
[----:B------:R-:W-:Y:S01]  /*1780*/  ULDC UR9, c[0x0][0x398] ;  /* 0x0000e60000097ab9 */ /* 0x000fe20000000800 */
[----:B------:R-:W-:Y:S01]  /*1790*/  ULDC.64 UR12, c[0x0][0x428] ;  /* 0x00010a00000c7ab9 */ /* 0x000fe20000000a00 */
[----:B------:R-:W-:Y:S02]  /*17a0*/  UIADD3 UR5, UR5, -UR9, URZ ;  /* 0x8000000905057290 */ /* 0x000fe4000fffe03f */
[----:B------:R-:W-:-:S02]  /*17b0*/  UIMAD UR9, UR17, UR12, URZ ;  /* 0x0000000c110972a4 */ /* 0x000fc4000f8e023f */
[----:B------:R-:W-:Y:S02]  /*17c0*/  UIADD3 UR21, UR16, UR20, URZ ;  /* 0x0000001410157290 */ /* 0x000fe4000fffe03f */
[----:B------:R-:W-:Y:S01]  /*17d0*/  UIMAD UR20, UR61, UR60, URZ ;  /* 0x0000003c3d1472a4 */ /* 0x000fe2000f8e023f */
[----:B------:R-:W-:Y:S01]  /*17e0*/  ULDC.64 UR14, c[0x0][0x258] ;  /* 0x00009600000e7ab9 */ /* 0x000fe20000000a00 */
[----:B------:R-:W-:Y:S01]  /*17f0*/  UIMAD UR13, UR55, UR13, UR9 ;  /* 0x0000000d370d72a4 */ /* 0x000fe2000f8e0209 */
[----:B------:R-:W-:Y:S01]  /*1800*/  IMAD.U32 R12, RZ, RZ, UR14 ;  /* 0x0000000eff0c7e24 */ /* 0x000fe2000f8e00ff */
[----:B------:R-:W-:Y:S02]  /*1810*/  UIMAD UR9, UR17, UR14, URZ ;  /* 0x0000000e110972a4 */ /* 0x000fe4000f8e023f */
[----:B------:R-:W-:Y:S01]  /*1820*/  USHF.R.S32.HI UR17, URZ, 0x1f, UR5 ;  /* 0x0000001f3f117899 */ /* 0x000fe20008011405 */
[----:B------:R-:W-:Y:S01]  /*1830*/  ULDC.64 UR60, c[0x0][0x2b0] ;  /* 0x0000ac00003c7ab9 */ /* 0x000fe20000000a00 */
[----:B------:R-:W-:-:S02]  /*1840*/  UIMAD UR15, UR55, UR15, UR9 ;  /* 0x0000000f370f72a4 */ /* 0x000fc4000f8e0209 */
[----:B------:R-:W-:Y:S01]  /*1850*/  ULEA.HI UR17, UR17, UR5, URZ, 0x6 ;  /* 0x0000000511117291 */ /* 0x000fe2000f8f303f */
[----:B------:R-:W-:Y:S01]  /*1860*/  ULDC.64 UR42, c[0x0][0x210] ;  /* 0x00008400002a7ab9 */ /* 0x000fe20000000a00 */
[----:B------:R-:W-:Y:S01]  /*1870*/  ULDC.64 UR40, c[0x0][0x3e0] ;  /* 0x0000f80000287ab9 */ /* 0x000fe20000000a00 */
[----:B-1----:R-:W-:Y:S01]  /*1880*/  SHF.R.S32.HI R28, RZ, 0x1f, R21 ;  /* 0x0000001fff1c7819 */ /* 0x002fe20000011415 */
[----:B------:R-:W-:-:S03]  /*1890*/  USHF.R.S32.HI UR17, URZ, 0x6, UR17 ;  /* 0x000000063f117899 */ /* 0x000fc60008011411 */
        /* <DEDUP_REMOVED lines=16> */
[----:B------:R-:W-:-:S04]  /*19a0*/  IADD3 R8, P1, R6, UR54, RZ ;  /* 0x0000003606087c10 */ /* 0x000fc8000ff3e0ff */
        /* <DEDUP_REMOVED lines=8> */
[----:B------:R-:W-:Y:S01]  /*1a30*/  USHF.R.S32.HI UR8, URZ, 0x1f, UR8 ;  /* 0x0000001f3f087899 */ /* 0x000fe20008011408 */
[----:B------:R-:W-:-:S02]  /*1a40*/  ULDC.64 UR36, c[0x0][0x400] ;  /* 0x0001000000247ab9 */ /* 0x000fc40000000a00 */
[----:B------:R-:W-:Y:S01]  /*1a50*/  IMAD.WIDE.U32 R6, R10, UR16, R6 ;  /* 0x000000100a067c25 */ /* 0x000fe2000f8e0006 */
[----:B------:R-:W-:Y:S01]  /*1a60*/  UIADD3.X UR8, UR49, UR8, UR53, UP2, UP0 ;  /* 0x0000000831087290 */ /* 0x000fe200097e0435 */
[----:B------:R-:W-:Y:S01]  /*1a70*/  LEA R236, P3, R8, UR42, 0x1 ;  /* 0x0000002a08ec7c11 */ /* 0x000fe2000f8608ff */
[----:B------:R-:W-:Y:S01]  /*1a80*/  UIADD3 UR10, UP3, UP2, UR52, UR10, UR56 ;  /* 0x0000000a340a7290 */ /* 0x000fe2000fa7e038 */
[----:B------:R-:W-:Y:S01]  /*1a90*/  IMAD.IADD R7, R7, 0x1, R5 ;  /* 0x0000000107077824 */ /* 0x000fe200078e0205 */
[----:B------:R-:W-:Y:S01]  /*1aa0*/  UISETP.LT.AND UP0, UPT, URZ, UR17, UPT ;  /* 0x000000113f00728c */ /* 0x000fe2000bf01270 */
[----:B------:R-:W-:Y:S01]  /*1ab0*/  IMAD.U32 R5, RZ, RZ, UR12 ;  /* 0x0000000cff057e24 */ /* 0x000fe2000f8e00ff */
[----:B------:R-:W-:Y:S01]  /*1ac0*/  UIADD3.X UR5, UR51, UR8, UR47, UP3, UP2 ;  /* 0x0000000833057290 */ /* 0x000fe20009fe442f */
[----:B------:R-:W-:Y:S01]  /*1ad0*/  VIADD R9, R9, UR15 ;  /* 0x0000000f09097c36 */ /* 0x000fe20008000000 */
[----:B------:R-:W-:Y:S01]  /*1ae0*/  USEL UR17, URZ, UR17, !UP0 ;  /* 0x000000113f117287 */ /* 0x000fe2000c000000 */
[----:B------:R-:W-:Y:S01]  /*1af0*/  IMAD.WIDE.U32 R6, R5, UR55, R6 ;  /* 0x0000003705067c25 */ /* 0x000fe2000f8e0006 */
[----:B------:R-:W-:Y:S01]  /*1b00*/  LOP3.LUT R5, R16, 0xffffffe0, RZ, 0xc0, !PT ;  /* 0xffffffe010057812 */ /* 0x000fe200078ec0ff */
[----:B------:R-:W-:Y:S01]  /*1b10*/  UIMAD.WIDE UR8, UR21, 0x4, UR60 ;  /* 0x00000004150878a5 */ /* 0x000fe2000f8e023c */
[----:B------:R-:W-:Y:S01]  /*1b20*/  LEA.HI.X R237, R8, UR43, R9, 0x1, P3 ;  /* 0x0000002b08ed7c11 */ /* 0x000fe200098f0c09 */
[----:B------:R-:W-:Y:S01]  /*1b30*/  UISETP.GT.AND UP0, UPT, UR44, UR17, UPT ;  /* 0x000000112c00728c */ /* 0x000fe2000bf04270 */
[----:B------:R-:W-:Y:S01]  /*1b40*/  VIADD R7, R7, UR13 ;  /* 0x0000000d07077c36 */ /* 0x000fe20008000000 */
[----:B------:R-:W-:Y:S01]  /*1b50*/  ULDC.64 UR60, c[0x0][0x478] ;  /* 0x00011e00003c7ab9 */ /* 0x000fe20000000a00 */
[----:B------:R-:W-:-:S02]  /*1b60*/  IMAD.IADD R5, R21, 0x1, -R5 ;  /* 0x0000000115057824 */ /* 0x000fc400078e0a05 */
[----:B------:R-:W-:Y:S01]  /*1b70*/  IMAD.WIDE.U32 R6, R0, R10, R6 ;  /* 0x0000000a00067225 */ /* 0x000fe200078e0006 */
[----:B------:R-:W-:Y:S01]  /*1b80*/  UMOV UR13, UR8 ;  /* 0x00000008000d7c82 */ /* 0x000fe20008000000 */
[----:B------:R-:W-:Y:S02]  /*1b90*/  UMOV UR12, UR9 ;  /* 0x00000009000c7c82 */ /* 0x000fe40008000000 */
[----:B------:R-:W-:Y:S01]  /*1ba0*/  IMAD R13, R17, UR20, R5 ;  /* 0x00000014110d7c24 */ /* 0x000fe2000f8e0205 */
[----:B------:R-:W-:Y:S01]  /*1bb0*/  UIMAD.WIDE UR20, UR39, 0x4, UR60 ;  /* 0x00000004271478a5 */ /* 0x000fe2000f8e023c */
[----:B------:R-:W-:Y:S01]  /*1bc0*/  IMAD.IADD R7, R7, 0x1, R14 ;  /* 0x0000000107077824 */ /* 0x000fe200078e020e */
[C---:B------:R-:W-:Y:S02]  /*1bd0*/  LEA R234, P2, R6.reuse, UR40, 0x1 ;  /* 0x0000002806ea7c11 */ /* 0x040fe4000f8408ff */
[C---:B------:R-:W-:Y:S02]  /*1be0*/  IADD3 R12, P1, R13.reuse, UR10, RZ ;  /* 0x0000000a0d0c7c10 */ /* 0x040fe4000ff3e0ff */
[----:B------:R-:W-:Y:S01]  /*1bf0*/  LEA.HI.X R235, R6, UR41, R7, 0x1, P2 ;  /* 0x0000002906eb7c11 */ /* 0x000fe200090f0c07 */
[----:B------:R-:W-:Y:S01]  /*1c00*/  UMOV UR15, UR20 ;  /* 0x00000014000f7c82 */ /* 0x000fe20008000000 */
[----:B------:R-:W-:Y:S01]  /*1c10*/  LEA.HI.X.SX32 R13, R13, UR5, 0x1, P1 ;  /* 0x000000050d0d7c11 */ /* 0x000fe200088f0eff */
[----:B------:R-:W-:Y:S01]  /*1c20*/  UIADD3 UR5, UR44, -0x1, URZ ;  /* 0xffffffff2c057890 */ /* 0x000fe2000fffe03f */
[----:B------:R-:W-:Y:S01]  /*1c30*/  LEA R228, P1, R12, UR36, 0x2 ;  /* 0x000000240ce47c11 */ /* 0x000fe2000f8210ff */
[----:B------:R-:W-:-:S03]  /*1c40*/  UMOV UR14, UR21 ;  /* 0x00000015000e7c82 */ /* 0x000fc60008000000 */
[----:B------:R-:W-:Y:S02]  /*1c50*/  LEA.HI.X R229, R12, UR37, R13, 0x2, P1 ;  /* 0x000000250ce57c11 */ /* 0x000fe400088f140d */
[----:B------:R-:W-:-:S13]  /*1c60*/  PLOP3.LUT P1, PT, PT, PT, UP0, 0x80, 0x0 ;  /* 0x000000000000781c */ /* 0x000fda0003f2f008 */
        /* <DEDUP_REMOVED lines=20> */
.L_x_881:
        /* <DEDUP_REMOVED lines=19> */
.L_x_882:
        /* <DEDUP_REMOVED lines=33> */
.L_x_884:
[----:B------:R-:W-:Y:S05]  /*20f0*/  BSYNC B0 ;  /* 0x0000000000007941 */ /* 0x000fea0003800000 */
.L_x_883:
        /* <DEDUP_REMOVED lines=16> */
.L_x_886:
[----:B------:R-:W-:Y:S05]  /*2200*/  BSYNC B0 ;  /* 0x0000000000007941 */ /* 0x000fea0003800000 */
.L_x_885:
        /* <DEDUP_REMOVED lines=29> */
.L_x_888:
[----:B------:R-:W-:Y:S05]  /*23e0*/  BSYNC B0 ;  /* 0x0000000000007941 */ /* 0x000fea0003800000 */
.L_x_887:
        /* <DEDUP_REMOVED lines=16> */
.L_x_880:
        /* <DEDUP_REMOVED lines=60> */
.L_x_891:
[----:B------:R-:W-:Y:S01]  /*28b0*/  @!PT LDS RZ, [RZ] ;  /* 0x00000000fffff984 */ /* 0x000fe20000000800 */
[----:B------:R-:W-:Y:S01]  /*28c0*/  @!PT LDS RZ, [RZ] ;  /* 0x00000000fffff984 */ /* 0x000fe20000000800 */
[----:B------:R-:W-:Y:S01]  /*28d0*/  @!PT LDS RZ, [RZ] ;  /* 0x00000000fffff984 */ /* 0x000fe20000000800 */
[----:B------:R1:W-:Y:S04]  /*28e0*/  LDGSTS.E.BYPASS.LTC128B.128 [R231], desc[UR6][R236.64] ;  /* 0x00000000ece77fae */ /* 0x0003e8000b901d46 */
[----:B------:R1:W-:Y:S04]  /*28f0*/  LDGSTS.E.BYPASS.LTC128B.128 [R231+0x2000], desc[UR6][R236.64+0x80] ;  /* 0x02000080ece77fae */ /* 0x0003e8000b901d46 */
[----:B------:R1:W-:Y:S04]  /*2900*/  LDGSTS.E.BYPASS.LTC128B.128 [R231+0x4000], desc[UR6][R236.64+0x100] ;  /* 0x04000100ece77fae */ /* 0x0003e8000b901d46 */
[----:B------:R1:W-:Y:S02]  /*2910*/  LDGSTS.E.BYPASS.LTC128B.128 [R231+0x6000], desc[UR6][R236.64+0x180] ;  /* 0x06000180ece77fae */ /* 0x0003e4000b901d46 */
.L_x_892:
[----:B------:R-:W-:Y:S05]  /*2920*/  BSYNC B0 ;  /* 0x0000000000007941 */ /* 0x000fea0003800000 */
.L_x_890:
        /* <DEDUP_REMOVED lines=21> */
.L_x_894:
        /* <DEDUP_REMOVED lines=10> */
.L_x_895:
[----:B------:R-:W-:Y:S05]  /*2b20*/  BSYNC B0 ;  /* 0x0000000000007941 */ /* 0x000fea0003800000 */
.L_x_893:
        /* <DEDUP_REMOVED lines=39> */
[----:B------:R-:W-:Y:S01]  /*2da0*/  CS2R R188, SRZ ;  /* 0x0000000000bc7805 */ /* 0x000fe2000001ff00 */
        /* <DEDUP_REMOVED lines=70> */
[----:B------:R-:W-:Y:S01]  /*3210*/  UIADD3 UR20, UR29, 0x40, UR28 ;  /* 0x000000401d147890 */ /* 0x000fe2000fffe01c */
[----:B------:R-:W-:Y:S01]  /*3220*/  SHF.R.S32.HI R0, RZ, 0x1f, R14 ;  /* 0x0000001fff007819 */ /* 0x000fe2000001140e */
[----:B------:R-:W-:Y:S01]  /*3230*/  @!P2 LDGSTS.E.BYPASS.LTC128B.128 [R232+0x1c000], desc[UR6][R2.64+0x100] ;  /* 0x1c00010002e8afae */ /* 0x000fe2000b901d46 */
[----:B------:R-:W-:Y:S01]  /*3240*/  IMAD.MOV.U32 R252, RZ, RZ, 0x8 ;  /* 0x00000008fffc7424 */ /* 0x000fe200078e00ff */
        /* <DEDUP_REMOVED lines=55> */
[----:B------:R-:W-:Y:S01]  /*35c0*/  LEA.HI R0, R28, R21, RZ, 0x4 ;  /* 0x000000151c007211 */ /* 0x000fe200078f20ff */
[----:B------:R-:W-:Y:S01]  /*35d0*/  VIADD R14, R14, 0x1 ;  /* 0x000000010e0e7836 */ /* 0x000fe20000000000 */
[----:B------:R-:W-:Y:S01]  /*35e0*/  CS2R R26, SRZ ;  /* 0x00000000001a7805 */ /* 0x000fe2000001ff00 */
[----:B------:R-:W-:Y:S01]  /*35f0*/  @!PT LDS RZ, [RZ] ;  /* 0x00000000fffff984 */ /* 0x000fe20000000800 */
[----:B------:R-:W-:Y:S01]  /*3600*/  @!PT LDS RZ, [RZ] ;  /* 0x00000000fffff984 */ /* 0x000fe20000000800 */
[----:B------:R-:W-:Y:S01]  /*3610*/  @!PT LDS RZ, [RZ] ;  /* 0x00000000fffff984 */ /* 0x000fe20000000800 */
[----:B------:R-:W-:Y:S01]  /*3620*/  @!P2 LDGSTS.E.BYPASS.LTC128B.128 [R232+0x20000], desc[UR6][R4.64] ;  /* 0x2000000004e8afae */ /* 0x000fe2000b901d46 */
[----:B------:R-:W-:-:S02]  /*3630*/  CS2R R24, SRZ ;  /* 0x0000000000187805 */ /* 0x000fc4000001ff00 */
[----:B------:R-:W-:Y:S01]  /*3640*/  CS2R R22, SRZ ;  /* 0x0000000000167805 */ /* 0x000fe2000001ff00 */
[----:B------:R-:W-:Y:S01]  /*3650*/  ULDC UR21, c[0x0][0x2dc] ;  /* 0x0000b70000157ab9 */ /* 0x000fe20000000800 */
[----:B------:R-:W-:Y:S01]  /*3660*/  @!P2 LDGSTS.E.BYPASS.LTC128B.128 [R232+0x22000], desc[UR6][R4.64+0x80] ;  /* 0x2200008004e8afae */ /* 0x000fe2000b901d46 */
[----:B------:R-:W-:Y:S01]  /*3670*/  UIADD3 UR20, UR20, -UR11, URZ ;  /* 0x8000000b14147290 */ /* 0x000fe2000fffe03f */
[----:B------:R-:W-:Y:S02]  /*3680*/  ULDC UR8, c[0x0][0x39c] ;  /* 0x0000e70000087ab9 */ /* 0x000fe40000000800 */
[----:B------:R-:W-:Y:S01]  /*3690*/  @!P2 LDGSTS.E.BYPASS.LTC128B.128 [R232+0x24000], desc[UR6][R4.64+0x100] ;  /* 0x2400010004e8afae */ /* 0x000fe2000b901d46 */
[----:B------:R-:W-:-:S03]  /*36a0*/  ULDC UR16, c[0x0][0x2ec] ;  /* 0x0000bb0000107ab9 */ /* 0x000fc60000000800 */
[----:B------:R1:W-:Y:S01]  /*36b0*/  @!P2 LDGSTS.E.BYPASS.LTC128B.128 [R232+0x26000], desc[UR6][R4.64+0x180] ;  /* 0x2600018004e8afae */ /* 0x0003e2000b901d46 */
[----:B------:R-:W-:-:S03]  /*36c0*/  LOP3.LUT R0, R0, 0xfffffff0, RZ, 0xc0, !PT ;  /* 0xfffffff000007812 */ /* 0x000fc600078ec0ff */
[----:B------:R4:W-:Y:S01]  /*36d0*/  @P1 STS.128 [R232+0x21000], RZ ;  /* 0x021000ffe8001388 */ /* 0x0009e20000000c00 */
[----:B-1----:R-:W-:-:S03]  /*36e0*/  IADD3 R4, P2, R244, UR13, RZ ;  /* 0x0000000df4047c10 */ /* 0x002fc6000ff5e0ff */
[----:B------:R4:W-:Y:S01]  /*36f0*/  @P1 STS.128 [R232+0x23000], RZ ;  /* 0x023000ffe8001388 */ /* 0x0009e20000000c00 */
[----:B------:R-:W-:-:S03]  /*3700*/  IADD3.X R5, R243, UR12, RZ, P2, !PT ;  /* 0x0000000cf3057c10 */ /* 0x000fc600097fe4ff */
[----:B------:R4:W-:Y:S04]  /*3710*/  @P1 STS.128 [R232+0x25000], RZ ;  /* 0x025000ffe8001388 */ /* 0x0009e80000000c00 */
[----:B------:R-:W5:Y:S04]  /*3720*/  @!P3 LDG.E R241, desc[UR6][R4.64] ;  /* 0x0000000604f1b981 */ /* 0x000f68000c1e1900 */
[----:B------:R-:W5:Y:S01]  /*3730*/  @!P5 LDG.E R242, desc[UR6][R4.64+0x20] ;  /* 0x0000200604f2d981 */ /* 0x000f62000c1e1900 */
[----:B------:R-:W-:-:S03]  /*3740*/  IMAD.IADD R0, R21, 0x1, -R0 ;  /* 0x0000000115007824 */ /* 0x000fc600078e0a00 */
        /* <DEDUP_REMOVED lines=18> */
[----:B------:R-:W-:Y:S02]  /*3870*/  SEL R220, R220, 0xffffffc0, !P2 ;  /* 0xffffffc0dcdc7807 */ /* 0x000fe40005000000 */
[----:B------:R-:W-:Y:S01]  /*3880*/  SEL R0, R0, R226, !P0 ;  /* 0x000000e200007207 */ /* 0x000fe20004000000 */
[----:B------:R-:W-:Y:S01]  /*3890*/  IMAD.IADD R223, R222, 0x1, R221 ;  /* 0x00000001dedf7824 */ /* 0x000fe200078e02dd */
[----:B------:R-:W-:-:S02]  /*38a0*/  SEL R2, R2, R227, !P0 ;  /* 0x000000e302027207 */ /* 0x000fc40004000000 */
[----:B------:R-:W-:Y:S02]  /*38b0*/  CS2R R28, SRZ ;  /* 0x00000000001c7805 */ /* 0x000fe4000001ff00 */
[----:B------:R-:W-:Y:S02]  /*38c0*/  IADD3 R247, R14, UR11, -R3 ;  /* 0x0000000b0ef77c10 */ /* 0x000fe4000fffe803 */
[----:B------:R-:W-:Y:S02]  /*38d0*/  CS2R R20, SRZ ;  /* 0x0000000000147805 */ /* 0x000fe4000001ff00 */
[----:B------:R-:W-:Y:S01]  /*38e0*/  LEA R217, R0, UR4, 0x1 ;  /* 0x0000000400d97c11 */ /* 0x000fe2000f8e08ff */
[----:B------:R-:W-:Y:S01]  /*38f0*/  IMAD.IADD R224, R222, 0x1, R220 ;  /* 0x00000001dee07824 */ /* 0x000fe200078e02dc */
[----:B------:R-:W-:Y:S01]  /*3900*/  LEA R212, R2, UR4, 0x1 ;  /* 0x0000000402d47c11 */ /* 0x000fe2000f8e08ff */
[----:B---34-:R-:W-:-:S07]  /*3910*/  IMAD.IADD R225, R220, 0x1, R223 ;  /* 0x00000001dce17824 */ /* 0x018fce00078e02df */
.L_x_898:
[----:B------:R-:W0:Y:S01]  /*3920*/  LDGDEPBAR ;  /* 0x00000000000079af */ /* 0x000e220000000000 */
[C---:B------:R-:W-:Y:S01]  /*3930*/  IADD3 R3, R217.reuse, R221, RZ ;  /* 0x000000ddd9037210 */ /* 0x040fe20007ffe0ff */
[----:B------:R-:W-:Y:S01]  /*3940*/  USHF.L.U32 UR9, UR5, 0x6, URZ ;  /* 0x0000000605097899 */ /* 0x000fe2000800063f */
[-C--:B------:R-:W-:Y:S01]  /*3950*/  IADD3 R2, R217, R220.reuse, RZ ;  /* 0x000000dcd9027210 */ /* 0x080fe20007ffe0ff */
[----:B------:R-:W-:Y:S01]  /*3960*/  USHF.L.U32 UR10, UR18, 0x6, URZ ;  /* 0x00000006120a7899 */ /* 0x000fe2000800063f */
[----:B------:R-:W-:Y:S01]  /*3970*/  IADD3 R0, R3, R220, RZ ;  /* 0x000000dc03007210 */ /* 0x000fe20007ffe0ff */
[----:B------:R-:W-:Y:S01]  /*3980*/  UISETP.GE.AND UP0, UPT, UR9, UR20, UPT ;  /* 0x000000140900728c */ /* 0x000fe2000bf06270 */
[C---:B-----5:R-:W-:Y:S01]  /*3990*/  FSETP.NEU.FTZ.AND P1, PT, R241.reuse, -INF , PT ;  /* 0xff800000f100780b */ /* 0x060fe20003f3d000 */
[----:B------:R-:W-:Y:S02]  /*39a0*/  UIADD3 UR10, UR10, 0x40, URZ ;  /* 0x000000400a0a7890 */ /* 0x000fe4000fffe03f */
[----:B------:R-:W-:Y:S02]  /*39b0*/  UISETP.GT.AND UP3, UPT, UR5, UR17, UPT ;  /* 0x000000110500728c */ /* 0x000fe4000bf64270 */
[----:B------:R-:W-:Y:S06]  /*39c0*/  UISETP.LT.AND UP0, UPT, UR10, UR11, UP0 ;  /* 0x0000000b0a00728c */ /* 0x000fec0008701270 */
[----:B------:R-:W-:Y:S01]  /*39d0*/  PLOP3.LUT P0, PT, PT, PT, UP0, 0x80, 0x0 ;  /* 0x000000000000781c */ /* 0x000fe20003f0f008 */
[----:B------:R-:W-:Y:S04]  /*39e0*/  DEPBAR.LE SB0, 0x0 ;  /* 0x000080000000791a */ /* 0x000fe80000000000 */
[----:B------:R-:W-:Y:S06]  /*39f0*/  BAR.SYNC.DEFER_BLOCKING 0x0 ;  /* 0x0000000000007b1d */ /* 0x000fec0000010000 */
[----:B------:R-:W-:Y:S05]  /*3a00*/  LDSM.16.M88.4 R16, [R217] ;  /* 0x00000000d910783b */ /* 0x000fea0000000200 */
        /* <DEDUP_REMOVED lines=84> */
[----:B------:R4:W1:Y:S05]  /*3f50*/  LDSM.16.M88.4 R92, [R3+0x6000] ;  /* 0x00600000035c783b */ /* 0x00086a0000000200 */
[C---:B------:R-:W-:Y:S01]  /*3f60*/  HMMA.16816.F32 R8, R100.reuse, R106, R8 ;  /* 0x0000006a6408723c */ /* 0x040fe20000001808 */
[----:B------:R-:W-:Y:S05]  /*3f70*/  LDSM.16.M88.4 R104, [R216+0x6000] ;  /* 0x00600000d868783b */ /* 0x000fea0000000200 */
[C---:B--2---:R-:W-:Y:S06]  /*3f80*/  HMMA.16816.F32 R12, R100.reuse, R88, R12 ;  /* 0x00000058640c723c */ /* 0x044fec000000180c */
[----:B------:R-:W-:Y:S01]  /*3f90*/  HMMA.16816.F32 R16, R100, R90, R16 ;  /* 0x0000005a6410723c */ /* 0x000fe20000001810 */
[----:B------:R-:W2:Y:S05]  /*3fa0*/  LDSM.16.M88.4 R88, [R213+0x6800] ;  /* 0x00680000d558783b */ /* 0x000eaa0000000200 */
[C---:B---3--:R-:W-:Y:S01]  /*3fb0*/  HMMA.16816.F32 R4, R108.reuse, R112, R4 ;  /* 0x000000706c04723c */ /* 0x048fe20000001804 */
[----:B------:R-:W3:Y:S04]  /*3fc0*/  LDSM.16.M88.4 R100, [R2+0x6000] ;  /* 0x006000000264783b */ /* 0x000ee80000000200 */
[----:B----4-:R-:W-:Y:S01]  /*3fd0*/  FMUL.FTZ R3, R241, 1.4426950216293334961 ;  /* 0x3fb8aa3bf1037820 */ /* 0x010fe20000410000 */
[C---:B------:R-:W-:Y:S01]  /*3fe0*/  HMMA.16816.F32 R8, R108.reuse, R114, R8 ;  /* 0x000000726c08723c */ /* 0x040fe20000001808 */
[----:B------:R-:W-:Y:S04]  /*3ff0*/  LDSM.16.M88.4 R112, [R215+0x6000] ;  /* 0x00600000d770783b */ /* 0x000fe80000000200 */
[----:B------:R-:W-:Y:S01]  /*4000*/  FSEL R3, R3, RZ, P1 ;  /* 0x000000ff03037208 */ /* 0x000fe20000800000 */
[C---:B-1----:R-:W-:Y:S03]  /*4010*/  HMMA.16816.F32 R12, R108.reuse, R84, R12 ;  /* 0x000000546c0c723c */ /* 0x042fe6000000180c */
[----:B------:R-:W-:Y:S03]  /*4020*/  FSETP.NEU.FTZ.AND P1, PT, R242, -INF , PT ;  /* 0xff800000f200780b */ /* 0x000fe60003f3d000 */
[----:B------:R-:W-:Y:S01]  /*4030*/  HMMA.16816.F32 R16, R108, R86, R16 ;  /* 0x000000566c10723c */ /* 0x000fe20000001810 */
[----:B------:R-:W1:Y:S05]  /*4040*/  LDSM.16.M88.4 R84, [R216+0x6800] ;  /* 0x00680000d854783b */ /* 0x000e6a0000000200 */
[C---:B------:R-:W-:Y:S01]  /*4050*/  HMMA.16816.F32 R4, R92.reuse, R96, R4 ;  /* 0x000000605c04723c */ /* 0x040fe20000001804 */
[----:B------:R4:W1:Y:S05]  /*4060*/  LDSM.16.M88.4 R108, [R0+0x6000] ;  /* 0x00600000006c783b */ /* 0x00086a0000000200 */
[C---:B------:R-:W-:Y:S06]  /*4070*/  HMMA.16816.F32 R8, R92.reuse, R98, R8 ;  /* 0x000000625c08723c */ /* 0x040fec0000001808 */
[C---:B--2---:R-:W-:Y:S06]  /*4080*/  HMMA.16816.F32 R12, R92.reuse, R88, R12 ;  /* 0x000000585c0c723c */ /* 0x044fec000000180c */
[----:B------:R-:W-:Y:S06]  /*4090*/  HMMA.16816.F32 R16, R92, R90, R16 ;  /* 0x0000005a5c10723c */ /* 0x000fec0000001810 */
[C---:B---3--:R-:W-:Y:S01]  /*40a0*/  HMMA.16816.F32 R4, R100.reuse, R104, R4 ;  /* 0x000000686404723c */ /* 0x048fe20000001804 */
[----:B----4-:R-:W-:Y:S04]  /*40b0*/  MOV R0, UR18 ;  /* 0x0000001200007c02 */ /* 0x010fe80008000f00 */
[----:B------:R-:W-:Y:S01]  /*40c0*/  @!P0 LEA R0, R0, R249, 0x6 ;  /* 0x000000f900008211 */ /* 0x000fe200078e30ff */
[C---:B------:R-:W-:Y:S06]  /*40d0*/  HMMA.16816.F32 R8, R100.reuse, R106, R8 ;  /* 0x0000006a6408723c */ /* 0x040fec0000001808 */
[C---:B-1----:R-:W-:Y:S06]  /*40e0*/  HMMA.16816.F32 R12, R100.reuse, R84, R12 ;  /* 0x00000054640c723c */ /* 0x042fec000000180c */
[----:B------:R-:W-:Y:S01]  /*40f0*/  HMMA.16816.F32 R16, R100, R86, R16 ;  /* 0x000000566410723c */ /* 0x000fe20000001810 */
[----:B------:R-:W1:Y:S05]  /*4100*/  LDSM.16.M88.4 R84, [R215+0x6800] ;  /* 0x00680000d754783b */ /* 0x000e6a0000000200 */
[C---:B------:R-:W-:Y:S06]  /*4110*/  HMMA.16816.F32 R4, R108.reuse, R112, R4 ;  /* 0x000000706c04723c */ /* 0x040fec0000001804 */
        /* <DEDUP_REMOVED lines=12> */
[----:B------:R1:W4:Y:S02]  /*41e0*/  MUFU.TANH R122, R5 ;  /* 0x00000005007a7308 */ /* 0x0003240000002400 */
[----:B------:R-:W-:Y:S08]  /*41f0*/  HMMA.16816.F32 R16, R108, R86, R16 ;  /* 0x000000566c10723c */ /* 0x000ff00000001810 */
[----:B------:R4:W-:Y:S03]  /*4200*/  MUFU.TANH R121, R8 ;  /* 0x0000000800797308 */ /* 0x0009e60000002400 */
[----:B--2---:R-:W-:Y:S02]  /*4210*/  @!P0 IADD3 R4, R247, UR9, RZ ;  /* 0x00000009f7048c10 */ /* 0x004fe4000fffe0ff */
[----:B---3--:R-:W-:Y:S05]  /*4220*/  MOV R2, R123 ;  /* 0x0000007b00027202 */ /* 0x008fea0000000f00 */
[----:B------:R2:W-:Y:S01]  /*4230*/  MUFU.TANH R129, R7 ;  /* 0x0000000700817308 */ /* 0x0005e20000002400 */
[C---:B-1----:R-:W-:Y:S02]  /*4240*/  @!P0 VIMNMX R5, R4.reuse, UR11, PT ;  /* 0x0000000b04058c48 */ /* 0x042fe4000bfe0100 */
[----:B------:R-:W-:Y:S02]  /*4250*/  @!P0 VIADDMNMX R4, R4, R252, UR11, PT ;  /* 0x0000000b04048e46 */ /* 0x000fe4000b8001fc */
[-C--:B------:R-:W-:Y:S01]  /*4260*/  @!P0 ISETP.GE.AND P2, PT, R0, R5.reuse, PT ;  /* 0x000000050000820c */ /* 0x080fe20003f46270 */
[----:B------:R-:W-:Y:S04]  /*4270*/  FMUL.FTZ R12, R12, UR8 ;  /* 0x000000080c0c7c20 */ /* 0x000fe80008410000 */
[----:B------:R-:W1:Y:S01]  /*4280*/  MUFU.TANH R196, R6 ;  /* 0x0000000600c47308 */ /* 0x000e620000002400 */
[----:B------:R-:W-:Y:S01]  /*4290*/  @!P0 FSEL R2, R123, -INF , !P2 ;  /* 0xff8000007b028808 */ /* 0x000fe20005000000 */
[----:B------:R-:W-:Y:S01]  /*42a0*/  FMUL.FTZ R13, R13, UR8 ;  /* 0x000000080d0d7c20 */ /* 0x000fe20008410000 */
[----:B----4-:R-:W-:Y:S01]  /*42b0*/  @!P0 IADD3 R8, R0, 0x1, RZ ;  /* 0x0000000100088810 */ /* 0x010fe20007ffe0ff */
[----:B------:R-:W-:Y:S01]  /*42c0*/  FMUL.FTZ R14, R14, UR8 ;  /* 0x000000080e0e7c20 */ /* 0x000fe20008410000 */
[----:B------:R-:W-:Y:S01]  /*42d0*/  FMUL.FTZ R15, R15, UR8 ;  /* 0x000000080f0f7c20 */ /* 0x000fe20008410000 */
[--C-:B------:R-:W-:Y:S01]  /*42e0*/  FFMA.FTZ R2, R2, UR16, -R3.reuse ;  /* 0x0000001002027c23 */ /* 0x100fe20008010803 */
[----:B------:R-:W-:Y:S03]  /*42f0*/  @!P0 ISETP.GE.AND P2, PT, R8, R5, PT ;  /* 0x000000050800820c */ /* 0x000fe60003f46270 */
[----:B------:R-:W3:Y:S01]  /*4300*/  MUFU.TANH R120, R9 ;  /* 0x0000000900787308 */ /* 0x000ee20000002400 */
[----:B--2---:R-:W-:Y:S01]  /*4310*/  MOV R7, R122 ;  /* 0x0000007a00077202 */ /* 0x004fe20000000f00 */
[----:B------:R-:W-:Y:S01]  /*4320*/  FMUL.FTZ R16, R16, UR8 ;  /* 0x0000000810107c20 */ /* 0x000fe20008410000 */
[----:B------:R-:W-:Y:S01]  /*4330*/  @!P0 FSEL R7, R122, -INF , !P2 ;  /* 0xff8000007a078808 */ /* 0x000fe20005000000 */
[----:B------:R-:W-:Y:S01]  /*4340*/  FMUL.FTZ R17, R17, UR8 ;  /* 0x0000000811117c20 */ /* 0x000fe20008410000 */
[----:B------:R-:W-:Y:S01]  /*4350*/  @!P0 ISETP.GE.AND P2, PT, R0, R4, PT ;  /* 0x000000040000820c */ /* 0x000fe20003f46270 */
[----:B------:R-:W-:Y:S01]  /*4360*/  FMUL.FTZ R18, R18, UR8 ;  /* 0x0000000812127c20 */ /* 0x000fe20008410000 */
[----:B------:R-:W-:Y:S03]  /*4370*/  FMUL.FTZ R19, R19, UR8 ;  /* 0x0000000813137c20 */ /* 0x000fe60008410000 */
[----:B------:R2:W-:Y:S01]  /*4380*/  MUFU.EX2 R204, R2 ;  /* 0x0000000200cc7308 */ /* 0x0005e20000000800 */
[--C-:B------:R-:W-:Y:S01]  /*4390*/  FFMA.FTZ R7, R7, UR16, -R3.reuse ;  /* 0x0000001007077c23 */ /* 0x100fe20008010803 */
[----:B-1----:R-:W-:Y:S02]  /*43a0*/  MOV R6, R196 ;  /* 0x000000c400067202 */ /* 0x002fe40000000f00 */
[----:B------:R-:W-:Y:S06]  /*43b0*/  @!P0 FSEL R6, R196, -INF , !P2 ;  /* 0xff800000c4068808 */ /* 0x000fec0005000000 */
[----:B------:R1:W-:Y:S10]  /*43c0*/  MUFU.EX2 R202, R7 ;  /* 0x0000000700ca7308 */ /* 0x0003f40000000800 */
[----:B------:R-:W4:Y:S01]  /*43d0*/  MUFU.TANH R131, R10 ;  /* 0x0000000a00837308 */ /* 0x000f220000002400 */
[----:B--2---:R-:W-:Y:S05]  /*43e0*/  FMUL.FTZ R2, R242, 1.4426950216293334961 ;  /* 0x3fb8aa3bf2027820 */ /* 0x004fea0000410000 */
[----:B------:R-:W-:Y:S02]  /*43f0*/  FSEL R2, R2, RZ, P1 ;  /* 0x000000ff02027208 */ /* 0x000fe40000800000 */
[----:B------:R-:W-:Y:S02]  /*4400*/  @!P0 ISETP.GE.AND P1, PT, R8, R4, PT ;  /* 0x000000040800820c */ /* 0x000fe40003f26270 */
[----:B------:R-:W-:Y:S01]  /*4410*/  MUFU.TANH R130, R11 ;  /* 0x0000000b00827308 */ /* 0x000fe20000002400 */
[----:B-1----:R-:W-:Y:S01]  /*4420*/  MOV R7, R129 ;  /* 0x0000008100077202 */ /* 0x002fe20000000f00 */
[--C-:B------:R-:W-:Y:S01]  /*4430*/  FFMA.FTZ R8, R6, UR16, -R2.reuse ;  /* 0x0000001006087c23 */ /* 0x100fe20008010802 */
[----:B------:R-:W-:Y:S02]  /*4440*/  @!P0 IADD3 R6, R0, 0x8, RZ ;  /* 0x0000000800068810 */ /* 0x000fe40007ffe0ff */
[----:B------:R-:W-:Y:S02]  /*4450*/  @!P0 FSEL R7, R129, -INF , !P1 ;  /* 0xff80000081078808 */ /* 0x000fe40004800000 */
[----:B------:R-:W-:Y:S03]  /*4460*/  @!P0 ISETP.GE.AND P1, PT, R6, R5, PT ;  /* 0x000000050600820c */ /* 0x000fe60003f26270 */
[----:B------:R1:W-:Y:S01]  /*4470*/  MUFU.EX2 R230, R8 ;  /* 0x0000000800e67308 */ /* 0x0003e20000000800 */
[--C-:B------:R-:W-:Y:S01]  /*4480*/  FFMA.FTZ R9, R7, UR16, -R2.reuse ;  /* 0x0000001007097c23 */ /* 0x100fe20008010802 */
[----:B------:R-:W-:Y:S08]  /*4490*/  @!P0 IADD3 R7, R0, 0x9, RZ ;  /* 0x0000000900078810 */ /* 0x000ff00007ffe0ff */
[----:B------:R3:W-:Y:S10]  /*44a0*/  MUFU.EX2 R211, R9 ;  /* 0x0000000900d37308 */ /* 0x0007f40000000800 */
[----:B------:R-:W2:Y:S01]  /*44b0*/  MUFU.TANH R124, R12 ;  /* 0x0000000c007c7308 */ /* 0x000ea20000002400 */
[----:B-1----:R-:W-:Y:S02]  /*44c0*/  MOV R8, R121 ;  /* 0x0000007900087202 */ /* 0x002fe40000000f00 */
[----:B------:R-:W-:Y:S02]  /*44d0*/  @!P0 FSEL R8, R121, -INF , !P1 ;  /* 0xff80000079088808 */ /* 0x000fe40004800000 */
[----:B------:R-:W-:Y:S03]  /*44e0*/  @!P0 ISETP.GE.AND P1, PT, R7, R5, PT ;  /* 0x000000050700820c */ /* 0x000fe60003f26270 */
[--C-:B------:R-:W-:Y:S01]  /*44f0*/  FFMA.FTZ R8, R8, UR16, -R3.reuse ;  /* 0x0000001008087c23 */ /* 0x100fe20008010803 */
[----:B---3--:R-:W-:Y:S01]  /*4500*/  MOV R9, R120 ;  /* 0x0000007800097202 */ /* 0x008fe20000000f00 */
[----:B------:R-:W1:Y:S01]  /*4510*/  MUFU.TANH R119, R13 ;  /* 0x0000000d00777308 */ /* 0x000e620000002400 */
[----:B------:R-:W-:Y:S02]  /*4520*/  @!P0 FSEL R9, R120, -INF , !P1 ;  /* 0xff80000078098808 */ /* 0x000fe40004800000 */
[-C--:B------:R-:W-:Y:S02]  /*4530*/  @!P0 ISETP.GE.AND P1, PT, R6, R4.reuse, PT ;  /* 0x000000040600820c */ /* 0x080fe40003f26270 */
[----:B----4-:R-:W-:Y:S02]  /*4540*/  MOV R6, R131 ;  /* 0x0000008300067202 */ /* 0x010fe40000000f00 */
[----:B------:R-:W-:Y:S03]  /*4550*/  @!P0 FSEL R6, R131, -INF , !P1 ;  /* 0xff80000083068808 */ /* 0x000fe60004800000 */
[----:B------:R3:W-:Y:S01]  /*4560*/  MUFU.EX2 R201, R8 ;  /* 0x0000000800c97308 */ /* 0x0007e20000000800 */
[----:B------:R-:W-:Y:S02]  /*4570*/  @!P0 ISETP.GE.AND P1, PT, R7, R4, PT ;  /* 0x000000040700820c */ /* 0x000fe40003f26270 */
[----:B------:R-:W-:Y:S01]  /*4580*/  @!P0 IADD3 R7, R0, 0x10, RZ ;  /* 0x0000001000078810 */ /* 0x000fe20007ffe0ff */
[--C-:B------:R-:W-:Y:S06]  /*4590*/  FFMA.FTZ R6, R6, UR16, -R2.reuse ;  /* 0x0000001006067c23 */ /* 0x100fec0008010802 */
[----:B------:R4:W-:Y:S10]  /*45a0*/  MUFU.EX2 R210, R6 ;  /* 0x0000000600d27308 */ /* 0x0009f40000000800 */
[----:B------:R-:W1:Y:S01]  /*45b0*/  MUFU.TANH R128, R14 ;  /* 0x0000000e00807308 */ /* 0x000e620000002400 */
[--C-:B---3--:R-:W-:Y:S01]  /*45c0*/  FFMA.FTZ R8, R9, UR16, -R3.reuse ;  /* 0x0000001009087c23 */ /* 0x108fe20008010803 */
[----:B--2---:R-:W-:Y:S08]  /*45d0*/  MOV R9, R124 ;  /* 0x0000007c00097202 */ /* 0x004ff00000000f00 */
[----:B------:R2:W-:Y:S01]  /*45e0*/  MUFU.EX2 R199, R8 ;  /* 0x0000000800c77308 */ /* 0x0005e20000000800 */
[----:B----4-:R-:W-:Y:S09]  /*45f0*/  @!P0 IADD3 R6, R0, 0x11, RZ ;  /* 0x0000001100068810 */ /* 0x010ff20007ffe0ff */
[----:B------:R-:W3:Y:S10]  /*4600*/  MUFU.TANH R127, R15 ;  /* 0x0000000f007f7308 */ /* 0x000ef40000002400 */
[----:B------:R-:W-:Y:S01]  /*4610*/  MUFU.TANH R118, R16 ;  /* 0x0000001000767308 */ /* 0x000fe20000002400 */
[----:B--2---:R-:W-:Y:S02]  /*4620*/  MOV R8, R130 ;  /* 0x0000008200087202 */ /* 0x004fe40000000f00 */
[----:B------:R-:W-:Y:S02]  /*4630*/  @!P0 FSEL R8, R130, -INF , !P1 ;  /* 0xff80000082088808 */ /* 0x000fe40004800000 */
[-C--:B------:R-:W-:Y:S03]  /*4640*/  @!P0 ISETP.GE.AND P1, PT, R7, R5.reuse, PT ;  /* 0x000000050700820c */ /* 0x080fe60003f26270 */
[--C-:B------:R-:W-:Y:S01]  /*4650*/  FFMA.FTZ R8, R8, UR16, -R2.reuse ;  /* 0x0000001008087c23 */ /* 0x100fe20008010802 */
[----:B------:R-:W-:Y:S01]  /*4660*/  @!P0 FSEL R9, R124, -INF , !P1 ;  /* 0xff8000007c098808 */ /* 0x000fe20004800000 */
[----:B------:R-:W2:Y:S01]  /*4670*/  MUFU.TANH R115, R17 ;  /* 0x0000001100737308 */ /* 0x000ea20000002400 */
[----:B------:R-:W-:Y:S03]  /*4680*/  @!P0 ISETP.GE.AND P1, PT, R6, R5, PT ;  /* 0x000000050600820c */ /* 0x000fe60003f26270 */
[--C-:B------:R-:W-:Y:S06]  /*4690*/  FFMA.FTZ R9, R9, UR16, -R3.reuse ;  /* 0x0000001009097c23 */ /* 0x100fec0008010803 */
[----:B------:R1:W-:Y:S10]  /*46a0*/  MUFU.EX2 R207, R8 ;  /* 0x0000000800cf7308 */ /* 0x0003f40000000800 */
[----:B------:R4:W-:Y:S10]  /*46b0*/  MUFU.EX2 R203, R9 ;  /* 0x0000000900cb7308 */ /* 0x0009f40000000800 */
[----:B------:R-:W-:Y:S01]  /*46c0*/  MUFU.TANH R126, R18 ;  /* 0x00000012007e7308 */ /* 0x000fe20000002400 */
[----:B-1----:R-:W-:Y:S02]  /*46d0*/  MOV R8, R119 ;  /* 0x0000007700087202 */ /* 0x002fe40000000f00 */
[----:B------:R-:W-:Y:S02]  /*46e0*/  @!P0 FSEL R8, R119, -INF , !P1 ;  /* 0xff80000077088808 */ /* 0x000fe40004800000 */
[----:B------:R-:W-:Y:S02]  /*46f0*/  @!P0 ISETP.GE.AND P1, PT, R7, R4, PT ;  /* 0x000000040700820c */ /* 0x000fe40003f26270 */
[----:B------:R-:W-:Y:S01]  /*4700*/  MOV R7, R128 ;  /* 0x0000008000077202 */ /* 0x000fe20000000f00 */
[--C-:B------:R-:W-:Y:S01]  /*4710*/  FFMA.FTZ R8, R8, UR16, -R3.reuse ;  /* 0x0000001008087c23 */ /* 0x100fe20008010803 */
[----:B------:R-:W-:Y:S01]  /*4720*/  @!P0 FSEL R7, R128, -INF , !P1 ;  /* 0xff80000080078808 */ /* 0x000fe20004800000 */
[----:B------:R-:W1:Y:S01]  /*4730*/  MUFU.TANH R125, R19 ;  /* 0x00000013007d7308 */ /* 0x000e620000002400 */
[-C--:B------:R-:W-:Y:S02]  /*4740*/  @!P0 ISETP.GE.AND P1, PT, R6, R4.reuse, PT ;  /* 0x000000040600820c */ /* 0x080fe40003f26270 */
[----:B---3--:R-:W-:Y:S02]  /*4750*/  MOV R6, R127 ;  /* 0x0000007f00067202 */ /* 0x008fe40000000f00 */
[----:B------:R-:W-:Y:S05]  /*4760*/  @!P0 FSEL R6, R127, -INF , !P1 ;  /* 0xff8000007f068808 */ /* 0x000fea0004800000 */
[----:B------:R3:W1:Y:S01]  /*4770*/  MUFU.EX2 R200, R8 ;  /* 0x0000000800c87308 */ /* 0x0006620000000800 */
[--C-:B----4-:R-:W-:Y:S01]  /*4780*/  FFMA.FTZ R9, R6, UR16, -R2.reuse ;  /* 0x0000001006097c23 */ /* 0x110fe20008010802 */
[C---:B------:R-:W-:Y:S08]  /*4790*/  @!P0 IADD3 R6, R0.reuse, 0x19, RZ ;  /* 0x0000001900068810 */ /* 0x040ff00007ffe0ff */
[----:B------:R-:W-:Y:S01]  /*47a0*/  MUFU.EX2 R208, R9 ;  /* 0x0000000900d07308 */ /* 0x000fe20000000800 */
[--C-:B---3--:R-:W-:Y:S01]  /*47b0*/  FFMA.FTZ R8, R7, UR16, -R2.reuse ;  /* 0x0000001007087c23 */ /* 0x108fe20008010802 */
[----:B------:R-:W-:Y:S02]  /*47c0*/  @!P0 IADD3 R7, R0, 0x18, RZ ;  /* 0x0000001800078810 */ /* 0x000fe40007ffe0ff */
[----:B--2---:R-:W-:Y:S06]  /*47d0*/  MOV R0, R115 ;  /* 0x0000007300007202 */ /* 0x004fec0000000f00 */
[----:B------:R2:W3:Y:S01]  /*47e0*/  MUFU.EX2 R209, R8 ;  /* 0x0000000800d17308 */ /* 0x0004e20000000800 */
[CC--:B------:R-:W-:Y:S02]  /*47f0*/  @!P0 ISETP.GE.AND P1, PT, R7.reuse, R5.reuse, PT ;  /* 0x000000050700820c */ /* 0x0c0fe40003f26270 */
[----:B------:R-:W-:Y:S02]  /*4800*/  @!P0 ISETP.GE.AND P2, PT, R7, R4, PT ;  /* 0x000000040700820c */ /* 0x000fe40003f46270 */
[----:B--2---:R-:W-:Y:S02]  /*4810*/  MOV R8, R118 ;  /* 0x0000007600087202 */ /* 0x004fe40000000f00 */
[----:B------:R-:W-:Y:S02]  /*4820*/  @!P0 FSEL R8, R118, -INF , !P1 ;  /* 0xff80000076088808 */ /* 0x000fe40004800000 */
[----:B------:R-:W-:Y:S03]  /*4830*/  @!P0 ISETP.GE.AND P1, PT, R6, R5, PT ;  /* 0x000000050600820c */ /* 0x000fe60003f26270 */
[--C-:B------:R-:W-:Y:S01]  /*4840*/  FFMA.FTZ R5, R8, UR16, -R3.reuse ;  /* 0x0000001008057c23 */ /* 0x100fe20008010803 */
[----:B------:R-:W-:Y:S02]  /*4850*/  @!P0 FSEL R0, R115, -INF , !P1 ;  /* 0xff80000073008808 */ /* 0x000fe40004800000 */
[----:B------:R-:W-:Y:S01]  /*4860*/  @!P0 ISETP.GE.AND P1, PT, R6, R4, PT ;  /* 0x000000040600820c */ /* 0x000fe20003f26270 */
[----:B------:R2:W-:Y:S01]  /*4870*/  MUFU.EX2 R198, R5 ;  /* 0x0000000500c67308 */ /* 0x0005e20000000800 */
[----:B------:R-:W-:Y:S01]  /*4880*/  F2FP.F16.F32.PACK_AB R4, R202, R204 ;  /* 0x000000ccca04723e */ /* 0x000fe200000000ff */
[----:B------:R-:W-:Y:S01]  /*4890*/  FFMA.FTZ R3, R0, UR16, -R3 ;  /* 0x0000001000037c23 */ /* 0x000fe20008010803 */
[----:B-1----:R-:W-:Y:S02]  /*48a0*/  MOV R0, R125 ;  /* 0x0000007d00007202 */ /* 0x002fe40000000f00 */
[----:B------:R-:W-:Y:S01]  /*48b0*/  @!P0 FSEL R0, R125, -INF , !P1 ;  /* 0xff8000007d008808 */ /* 0x000fe20004800000 */
[----:B------:R3:W-:Y:S01]  /*48c0*/  STS [R233+0x2a000], R4 ;  /* 0x02a00004e9007388 */ /* 0x0007e20000000800 */
[----:B------:R-:W-:Y:S03]  /*48d0*/  PLOP3.LUT P1, PT, PT, PT, UP3, 0x80, 0x0 ;  /* 0x000000000000781c */ /* 0x000fe60003f2f038 */
[----:B------:R1:W4:Y:S01]  /*48e0*/  MUFU.EX2 R197, R3 ;  /* 0x0000000300c57308 */ /* 0x0003220000000800 */
[----:B--2---:R-:W-:Y:S02]  /*48f0*/  MOV R5, R126 ;  /* 0x0000007e00057202 */ /* 0x004fe40000000f00 */
[----:B------:R-:W-:Y:S02]  /*4900*/  @!P0 FSEL R5, R126, -INF , !P2 ;  /* 0xff8000007e058808 */ /* 0x000fe40005000000 */
[----:B------:R-:W-:Y:S03]  /*4910*/  IADD3 R116, P0, R244, UR15, RZ ;  /* 0x0000000ff4747c10 */ /* 0x000fe6000ff1e0ff */
[--C-:B-1----:R-:W-:Y:S01]  /*4920*/  FFMA.FTZ R3, R5, UR16, -R2.reuse ;  /* 0x0000001005037c23 */ /* 0x102fe20008010802 */
[----:B------:R-:W-:Y:S01]  /*4930*/  FFMA.FTZ R2, R0, UR16, -R2 ;  /* 0x0000001000027c23 */ /* 0x000fe20008010802 */
[----:B------:R-:W-:Y:S02]  /*4940*/  F2FP.F16.F32.PACK_AB R0, R207, R210 ;  /* 0x000000d2cf00723e */ /* 0x000fe400000000ff */
[----:B------:R1:W-:Y:S01]  /*4950*/  MUFU.EX2 R206, R3 ;  /* 0x0000000300ce7308 */ /* 0x0003e20000000800 */
[----:B------:R-:W-:Y:S02]  /*4960*/  F2FP.F16.F32.PACK_AB R5, R200, R203 ;  /* 0x000000cbc805723e */ /* 0x000fe400000000ff */
[----:B---3--:R-:W-:Y:S02]  /*4970*/  F2FP.F16.F32.PACK_AB R4, R208, R209 ;  /* 0x000000d1d004723e */ /* 0x008fe400000000ff */
[----:B------:R-:W-:Y:S05]  /*4980*/  IADD3.X R117, R243, UR14, RZ, P0, !PT ;  /* 0x0000000ef3757c10 */ /* 0x000fea00087fe4ff */
[----:B------:R2:W3:Y:S01]  /*4990*/  MUFU.EX2 R205, R2 ;  /* 0x0000000200cd7308 */ /* 0x0004e20000000800 */
[----:B------:R-:W3:Y:S05]  /*49a0*/  LDG.E R114, desc[UR6][R116.64] ;  /* 0x0000000674727981 */ /* 0x000eea000c1e1900 */
[----:B------:R-:W3:Y:S01]  /*49b0*/  LDG.E R113, desc[UR6][R116.64+0x20] ;  /* 0x0000200674717981 */ /* 0x000ee2000c1e1900 */
[----:B-1----:R-:W-:Y:S05]  /*49c0*/  F2FP.F16.F32.PACK_AB R3, R211, R230 ;  /* 0x000000e6d303723e */ /* 0x002fea00000000ff */
[----:B------:R4:W-:Y:S01]  /*49d0*/  STS [R233+0x2a400], R3 ;  /* 0x02a40003e9007388 */ /* 0x0009e20000000800 */
[----:B--2---:R-:W-:Y:S04]  /*49e0*/  F2FP.F16.F32.PACK_AB R2, R199, R201 ;  /* 0x000000c9c702723e */ /* 0x004fe800000000ff */
[----:B------:R1:W-:Y:S05]  /*49f0*/  STS [R240+0x2a400], R0 ;  /* 0x02a40000f0007388 */ /* 0x0003ea0000000800 */
[----:B------:R3:W-:Y:S05]  /*4a00*/  STS [R240+0x2a000], R2 ;  /* 0x02a00002f0007388 */ /* 0x0007ea0000000800 */
[----:B------:R-:W-:Y:S05]  /*4a10*/  STS [R238+0x2a000], R5 ;  /* 0x02a00005ee007388 */ /* 0x000fea0000000800 */
[----:B------:R-:W-:Y:S01]  /*4a20*/  STS [R238+0x2a400], R4 ;  /* 0x02a40004ee007388 */ /* 0x000fe20000000800 */
[----:B----4-:R-:W-:Y:S02]  /*4a30*/  F2FP.F16.F32.PACK_AB R3, R197, R198 ;  /* 0x000000c6c503723e */ /* 0x010fe400000000ff */
[----:B-1----:R-:W-:Y:S03]  /*4a40*/  LEA R0, R226, UR4, 0x1 ;  /* 0x00000004e2007c11 */ /* 0x002fe6000f8e08ff */
[----:B------:R1:W-:Y:S01]  /*4a50*/  STS [R239+0x2a000], R3 ;  /* 0x02a00003ef007388 */ /* 0x0003e20000000800 */
[----:B---3--:R-:W-:Y:S05]  /*4a60*/  F2FP.F16.F32.PACK_AB R2, R205, R206 ;  /* 0x000000cecd02723e */ /* 0x008fea00000000ff */
[----:B------:R2:W-:Y:S05]  /*4a70*/  STS [R239+0x2a400], R2 ;  /* 0x02a40002ef007388 */ /* 0x0005ea0000000800 */
[----:B------:R-:W-:Y:S05]  /*4a80*/  LDSM.16.M88.4 R16, [R0+0x10000] ;  /* 0x010000000010783b */ /* 0x000fea0000000200 */
[----:B------:R-:W3:Y:S05]  /*4a90*/  LDSM.16.M88.4 R8, [R214+UR4+0x20000] ;  /* 0x02000004d608783b */ /* 0x000eea0008000200 */
[----:B------:R-:W4:Y:S01]  /*4aa0*/  LDSM.16.M88.4 R84, [R214+UR4+0x20800] ;  /* 0x02080004d654783b */ /* 0x000f220008000200 */
[CC--:B-1----:R-:W-:Y:S04]  /*4ab0*/  IADD3 R3, R220.reuse, R0.reuse, RZ ;  /* 0x00000000dc037210 */ /* 0x0c2fe80007ffe0ff */
[----:B------:R-:W-:Y:S05]  /*4ac0*/  LDSM.16.M88.4 R92, [R213+0x8000] ;  /* 0x00800000d55c783b */ /* 0x000fea0000000200 */
[----:B------:R-:W-:Y:S01]  /*4ad0*/  LDSM.16.M88.4 R96, [R213+0x8800] ;  /* 0x00880000d560783b */ /* 0x000fe20000000200 */
[----:B--2---:R-:W-:Y:S04]  /*4ae0*/  IADD3 R2, R221, R0, RZ ;  /* 0x00000000dd027210 */ /* 0x004fe80007ffe0ff */
[----:B------:R-:W-:Y:S01]  /*4af0*/  LDSM.16.M88.4 R100, [R3+0x10000] ;  /* 0x010000000364783b */ /* 0x000fe20000000200 */
[----:B------:R-:W-:Y:S04]  /*4b00*/  IADD3 R112, R220, R2, RZ ;  /* 0x00000002dc707210 */ /* 0x000fe80007ffe0ff */
[----:B------:R-:W1:Y:S05]  /*4b10*/  LDSM.16.M88.4 R88, [R2+0x10000] ;  /* 0x010000000258783b */ /* 0x000e6a0000000200 */
[----:B------:R-:W2:Y:S05]  /*4b20*/  LDSM.16.M88.4 R104, [R216+0x8000] ;  /* 0x00800000d868783b */ /* 0x000eaa0000000200 */
[----:B------:R-:W-:Y:S01]  /*4b30*/  LDSM.16.M88.4 R108, [R215+0x8000] ;  /* 0x00800000d76c783b */ /* 0x000fe20000000200 */
[C---:B---3--:R-:W-:Y:S06]  /*4b40*/  HMMA.16816.F32 R4, R16.reuse, R8, RZ ;  /* 0x000000081004723c */ /* 0x048fec00000018ff */
[C---:B------:R-:W-:Y:S06]  /*4b50*/  HMMA.16816.F32 R8, R16.reuse, R10, RZ ;  /* 0x0000000a1008723c */ /* 0x040fec00000018ff */
[C---:B----4-:R-:W-:Y:S06]  /*4b60*/  HMMA.16816.F32 R12, R16.reuse, R84, RZ ;  /* 0x00000054100c723c */ /* 0x050fec00000018ff */
[----:B------:R-:W-:Y:S01]  /*4b70*/  HMMA.16816.F32 R16, R16, R86, RZ ;  /* 0x000000561010723c */ /* 0x000fe200000018ff */
[----:B------:R-:W3:Y:S05]  /*4b80*/  LDSM.16.M88.4 R84, [R216+0x8800] ;  /* 0x00880000d854783b */ /* 0x000eea0000000200 */
[C---:B-1----:R-:W-:Y:S06]  /*4b90*/  HMMA.16816.F32 R4, R88.reuse, R92, R4 ;  /* 0x0000005c5804723c */ /* 0x042fec0000001804 */
[C---:B------:R-:W-:Y:S01]  /*4ba0*/  HMMA.16816.F32 R8, R88.reuse, R94, R8 ;  /* 0x0000005e5808723c */ /* 0x040fe20000001808 */
[----:B------:R-:W1:Y:S05]  /*4bb0*/  LDSM.16.M88.4 R92, [R112+0x10000] ;  /* 0x01000000705c783b */ /* 0x000e6a0000000200 */
[C---:B------:R-:W-:Y:S06]  /*4bc0*/  HMMA.16816.F32 R12, R88.reuse, R96, R12 ;  /* 0x00000060580c723c */ /* 0x040fec000000180c */
[----:B------:R-:W-:Y:S01]  /*4bd0*/  HMMA.16816.F32 R16, R88, R98, R16 ;  /* 0x000000625810723c */ /* 0x000fe20000001810 */
[----:B------:R-:W4:Y:S05]  /*4be0*/  LDSM.16.M88.4 R88, [R215+0x8800] ;  /* 0x00880000d758783b */ /* 0x000f2a0000000200 */
[C---:B--2---:R-:W-:Y:S01]  /*4bf0*/  HMMA.16816.F32 R4, R100.reuse, R104, R4 ;  /* 0x000000686404723c */ /* 0x044fe20000001804 */
[----:B------:R-:W-:Y:S05]  /*4c00*/  LDSM.16.M88.4 R96, [R0+0x12000] ;  /* 0x012000000060783b */ /* 0x000fea0000000200 */
[C---:B------:R-:W-:Y:S01]  /*4c10*/  HMMA.16816.F32 R8, R100.reuse, R106, R8 ;  /* 0x0000006a6408723c */ /* 0x040fe20000001808 */
[----:B------:R-:W2:Y:S05]  /*4c20*/  LDSM.16.M88.4 R104, [R214+UR4+0x22000] ;  /* 0x02200004d668783b */ /* 0x000eaa0008000200 */
[C---:B---3--:R-:W-:Y:S06]  /*4c30*/  HMMA.16816.F32 R12, R100.reuse, R84, R12 ;  /* 0x00000054640c723c */ /* 0x048fec000000180c */
[----:B------:R-:W-:Y:S01]  /*4c40*/  HMMA.16816.F32 R16, R100, R86, R16 ;  /* 0x000000566410723c */ /* 0x000fe20000001810 */
[----:B------:R-:W3:Y:S05]  /*4c50*/  LDSM.16.M88.4 R84, [R214+UR4+0x22800] ;  /* 0x02280004d654783b */ /* 0x000eea0008000200 */
[C---:B-1----:R-:W-:Y:S01]  /*4c60*/  HMMA.16816.F32 R4, R92.reuse, R108, R4 ;  /* 0x0000006c5c04723c */ /* 0x042fe20000001804 */
[----:B------:R-:W-:Y:S05]  /*4c70*/  LDSM.16.M88.4 R100, [R2+0x12000] ;  /* 0x012000000264783b */ /* 0x000fea0000000200 */
[C---:B------:R-:W-:Y:S01]  /*4c80*/  HMMA.16816.F32 R8, R92.reuse, R110, R8 ;  /* 0x0000006e5c08723c */ /* 0x040fe20000001808 */
[----:B------:R-:W1:Y:S05]  /*4c90*/  LDSM.16.M88.4 R108, [R213+0xa000] ;  /* 0x00a00000d56c783b */ /* 0x000e6a0000000200 */
[C---:B----4-:R-:W-:Y:S06]  /*4ca0*/  HMMA.16816.F32 R12, R92.reuse, R88, R12 ;  /* 0x000000585c0c723c */ /* 0x050fec000000180c */
[----:B------:R-:W-:Y:S01]  /*4cb0*/  HMMA.16816.F32 R16, R92, R90, R16 ;  /* 0x0000005a5c10723c */ /* 0x000fe20000001810 */
[----:B------:R-:W4:Y:S05]  /*4cc0*/  LDSM.16.M88.4 R88, [R213+0xa800] ;  /* 0x00a80000d558783b */ /* 0x000f2a0000000200 */
[C---:B--2---:R-:W-:Y:S01]  /*4cd0*/  HMMA.16816.F32 R4, R96.reuse, R104, R4 ;  /* 0x000000686004723c */ /* 0x044fe20000001804 */
[----:B------:R-:W-:Y:S05]  /*4ce0*/  LDSM.16.M88.4 R92, [R3+0x12000] ;  /* 0x01200000035c783b */ /* 0x000fea0000000200 */
[C---:B------:R-:W-:Y:S01]  /*4cf0*/  HMMA.16816.F32 R8, R96.reuse, R106, R8 ;  /* 0x0000006a6008723c */ /* 0x040fe20000001808 */
[----:B------:R-:W2:Y:S05]  /*4d00*/  LDSM.16.M88.4 R104, [R216+0xa000] ;  /* 0x00a00000d868783b */ /* 0x000eaa0000000200 */
[C---:B---3--:R-:W-:Y:S06]  /*4d10*/  HMMA.16816.F32 R12, R96.reuse, R84, R12 ;  /* 0x00000054600c723c */ /* 0x048fec000000180c */
[----:B------:R-:W-:Y:S01]  /*4d20*/  HMMA.16816.F32 R16, R96, R86, R16 ;  /* 0x000000566010723c */ /* 0x000fe20000001810 */
[----:B------:R-:W3:Y:S05]  /*4d30*/  LDSM.16.M88.4 R84, [R216+0xa800] ;  /* 0x00a80000d854783b */ /* 0x000eea0000000200 */
        /* <DEDUP_REMOVED lines=36> */
[----:B------:R2:W-:Y:S05]  /*4f80*/  LDSM.16.M88.4 R92, [R0+0x16000] ;  /* 0x01600000005c783b */ /* 0x0005ea0000000200 */
[C---:B------:R-:W-:Y:S01]  /*4f90*/  HMMA.16816.F32 R8, R96.reuse, R106, R8 ;  /* 0x0000006a6008723c */ /* 0x040fe20000001808 */
[----:B------:R-:W4:Y:S05]  /*4fa0*/  LDSM.16.M88.4 R104, [R214+UR4+0x26000] ;  /* 0x02600004d668783b */ /* 0x000f2a0008000200 */
[C---:B---3--:R-:W-:Y:S06]  /*4fb0*/  HMMA.16816.F32 R12, R96.reuse, R84, R12 ;  /* 0x00000054600c723c */ /* 0x048fec000000180c */
[----:B------:R-:W-:Y:S01]  /*4fc0*/  HMMA.16816.F32 R16, R96, R86, R16 ;  /* 0x000000566010723c */ /* 0x000fe20000001810 */
[----:B------:R-:W3:Y:S05]  /*4fd0*/  LDSM.16.M88.4 R84, [R214+UR4+0x26800] ;  /* 0x02680004d654783b */ /* 0x000eea0008000200 */
[C---:B-1----:R-:W-:Y:S01]  /*4fe0*/  HMMA.16816.F32 R4, R100.reuse, R108, R4 ;  /* 0x0000006c6404723c */ /* 0x042fe20000001804 */
[----:B------:R-:W-:Y:S04]  /*4ff0*/  LDSM.16.M88.4 R96, [R2+0x16000] ;  /* 0x016000000260783b */ /* 0x000fe80000000200 */
[----:B--2---:R-:W-:Y:S01]  /*5000*/  FFMA.FTZ R0, -R122, R122, 1 ;  /* 0x3f8000007a007423 */ /* 0x004fe2000001017a */
[C---:B------:R-:W-:Y:S01]  /*5010*/  HMMA.16816.F32 R8, R100.reuse, R110, R8 ;  /* 0x0000006e6408723c */ /* 0x040fe20000001808 */
[----:B------:R-:W1:Y:S04]  /*5020*/  LDSM.16.M88.4 R108, [R213+0xe000] ;  /* 0x00e00000d56c783b */ /* 0x000e680000000200 */
[----:B------:R-:W-:Y:S01]  /*5030*/  FMUL.FTZ R0, R0, UR8 ;  /* 0x0000000800007c20 */ /* 0x000fe20008410000 */
[C---:B----4-:R-:W-:Y:S06]  /*5040*/  HMMA.16816.F32 R12, R100.reuse, R88, R12 ;  /* 0x00000058640c723c */ /* 0x050fec000000180c */
[----:B------:R-:W-:Y:S01]  /*5050*/  HMMA.16816.F32 R16, R100, R90, R16 ;  /* 0x0000005a6410723c */ /* 0x000fe20000001810 */
[----:B------:R-:W2:Y:S05]  /*5060*/  LDSM.16.M88.4 R88, [R213+0xe800] ;  /* 0x00e80000d558783b */ /* 0x000eaa0000000200 */
[C---:B------:R-:W-:Y:S01]  /*5070*/  HMMA.16816.F32 R4, R92.reuse, R104, R4 ;  /* 0x000000685c04723c */ /* 0x040fe20000001804 */
[----:B------:R4:W-:Y:S05]  /*5080*/  LDSM.16.M88.4 R100, [R3+0x16000] ;  /* 0x016000000364783b */ /* 0x0009ea0000000200 */
[C---:B------:R-:W-:Y:S01]  /*5090*/  HMMA.16816.F32 R8, R92.reuse, R106, R8 ;  /* 0x0000006a5c08723c */ /* 0x040fe20000001808 */
[----:B------:R-:W2:Y:S05]  /*50a0*/  LDSM.16.M88.4 R104, [R216+0xe000] ;  /* 0x00e00000d868783b */ /* 0x000eaa0000000200 */
[C---:B---3--:R-:W-:Y:S06]  /*50b0*/  HMMA.16816.F32 R12, R92.reuse, R84, R12 ;  /* 0x000000545c0c723c */ /* 0x048fec000000180c */
[----:B------:R-:W-:Y:S01]  /*50c0*/  HMMA.16816.F32 R16, R92, R86, R16 ;  /* 0x000000565c10723c */ /* 0x000fe20000001810 */
[----:B------:R-:W3:Y:S05]  /*50d0*/  LDSM.16.M88.4 R84, [R216+0xe800] ;  /* 0x00e80000d854783b */ /* 0x000eea0000000200 */
[C---:B-1----:R-:W-:Y:S01]  /*50e0*/  HMMA.16816.F32 R4, R96.reuse, R108, R4 ;  /* 0x0000006c6004723c */ /* 0x042fe20000001804 */
[----:B------:R-:W-:Y:S04]  /*50f0*/  LDSM.16.M88.4 R92, [R112+0x16000] ;  /* 0x01600000705c783b */ /* 0x000fe80000000200 */
[----:B----4-:R-:W-:Y:S01]  /*5100*/  FFMA.FTZ R3, -R123, R123, 1 ;  /* 0x3f8000007b037423 */ /* 0x010fe2000001017b */
[C---:B------:R-:W-:Y:S01]  /*5110*/  HMMA.16816.F32 R8, R96.reuse, R110, R8 ;  /* 0x0000006e6008723c */ /* 0x040fe20000001808 */
[----:B------:R-:W1:Y:S04]  /*5120*/  LDSM.16.M88.4 R108, [R215+0xe000] ;  /* 0x00e00000d76c783b */ /* 0x000e680000000200 */
[----:B------:R-:W-:Y:S01]  /*5130*/  FMUL.FTZ R3, R3, UR8 ;  /* 0x0000000803037c20 */ /* 0x000fe20008410000 */
[C---:B--2---:R-:W-:Y:S06]  /*5140*/  HMMA.16816.F32 R12, R96.reuse, R88, R12 ;  /* 0x00000058600c723c */ /* 0x044fec000000180c */
[----:B------:R-:W-:Y:S01]  /*5150*/  HMMA.16816.F32 R16, R96, R90, R16 ;  /* 0x0000005a6010723c */ /* 0x000fe20000001810 */
[----:B------:R-:W2:Y:S05]  /*5160*/  LDSM.16.M88.4 R88, [R215+0xe800] ;  /* 0x00e80000d758783b */ /* 0x000eaa0000000200 */
[C---:B------:R-:W-:Y:S06]  /*5170*/  HMMA.16816.F32 R4, R100.reuse, R104, R4 ;  /* 0x000000686404723c */ /* 0x040fec0000001804 */
        /* <DEDUP_REMOVED lines=14> */
[----:B------:R-:W-:Y:S01]  /*5260*/  FMUL.FTZ R3, R2, R3 ;  /* 0x0000000302037220 */ /* 0x000fe20000410000 */
[----:B------:R-:W-:Y:S01]  /*5270*/  FFMA.FTZ R2, -R121, R121, 1 ;  /* 0x3f80000079027423 */ /* 0x000fe20000010179 */
[----:B------:R-:W-:Y:S01]  /*5280*/  FFMA.FTZ R8, -R120, R120, 1 ;  /* 0x3f80000078087423 */ /* 0x000fe20000010178 */
[----:B------:R-:W-:Y:S01]  /*5290*/  FMUL.FTZ R0, R4, R0 ;  /* 0x0000000004007220 */ /* 0x000fe20000410000 */
[----:B------:R-:W-:Y:S01]  /*52a0*/  FMUL.FTZ R5, R201, R5 ;  /* 0x00000005c9057220 */ /* 0x000fe20000410000 */
[----:B------:R-:W-:Y:S01]  /*52b0*/  FADD.FTZ R12, -R114, R12 ;  /* 0x0000000c720c7221 */ /* 0x000fe20000010100 */
[----:B------:R-:W-:Y:S01]  /*52c0*/  FMUL.FTZ R2, R2, UR8 ;  /* 0x0000000802027c20 */ /* 0x000fe20008410000 */
[----:B------:R-:W-:Y:S01]  /*52d0*/  FMUL.FTZ R9, R199, R9 ;  /* 0x00000009c7097220 */ /* 0x000fe20000410000 */
[----:B------:R-:W-:Y:S01]  /*52e0*/  F2FP.F16.F32.PACK_AB R0, R0, R3 ;  /* 0x000000030000723e */ /* 0x000fe200000000ff */
[----:B------:R-:W-:Y:S01]  /*52f0*/  FADD.FTZ R4, -R114, R16 ;  /* 0x0000001072047221 */ /* 0x000fe20000010100 */
[----:B------:R-:W-:Y:S01]  /*5300*/  FMUL.FTZ R8, R8, UR8 ;  /* 0x0000000808087c20 */ /* 0x000fe20008410000 */
[----:B------:R-:W-:Y:S01]  /*5310*/  FMUL.FTZ R16, R203, R12 ;  /* 0x0000000ccb107220 */ /* 0x000fe20000410000 */
[----:B------:R-:W-:Y:S01]  /*5320*/  FMUL.FTZ R2, R5, R2 ;  /* 0x0000000205027220 */ /* 0x000fe20000410000 */
[----:B------:R-:W-:Y:S01]  /*5330*/  FADD.FTZ R13, -R114, R13 ;  /* 0x0000000d720d7221 */ /* 0x000fe20000010100 */
[----:B------:R-:W-:Y:S01]  /*5340*/  FMUL.FTZ R8, R9, R8 ;  /* 0x0000000809087220 */ /* 0x000fe20000410000 */
[----:B------:R-:W-:Y:S01]  /*5350*/  FMUL.FTZ R12, R198, R4 ;  /* 0x00000004c60c7220 */ /* 0x000fe20000410000 */
[----:B------:R-:W-:Y:S01]  /*5360*/  FFMA.FTZ R3, -R124, R124, 1 ;  /* 0x3f8000007c037423 */ /* 0x000fe2000001017c */
[----:B------:R-:W-:Y:S01]  /*5370*/  FFMA.FTZ R5, -R119, R119, 1 ;  /* 0x3f80000077057423 */ /* 0x000fe20000010177 */
[----:B------:R-:W-:Y:S01]  /*5380*/  FADD.FTZ R114, -R114, R17 ;  /* 0x0000001172727221 */ /* 0x000fe20000010100 */
[----:B------:R-:W-:Y:S01]  /*5390*/  FFMA.FTZ R9, -R118, R118, 1 ;  /* 0x3f80000076097423 */ /* 0x000fe20000010176 */
[----:B------:R-:W-:Y:S01]  /*53a0*/  FFMA.FTZ R4, -R115, R115, 1 ;  /* 0x3f80000073047423 */ /* 0x000fe20000010173 */
[----:B------:R-:W-:Y:S01]  /*53b0*/  FMUL.FTZ R17, R200, R13 ;  /* 0x0000000dc8117220 */ /* 0x000fe20000410000 */
[----:B------:R-:W-:Y:S01]  /*53c0*/  FMUL.FTZ R3, R3, UR8 ;  /* 0x0000000803037c20 */ /* 0x000fe20008410000 */
[----:B------:R-:W-:Y:S01]  /*53d0*/  FMUL.FTZ R5, R5, UR8 ;  /* 0x0000000805057c20 */ /* 0x000fe20008410000 */
[----:B------:R-:W-:Y:S01]  /*53e0*/  FMUL.FTZ R13, R197, R114 ;  /* 0x00000072c50d7220 */ /* 0x000fe20000410000 */
[----:B------:R-:W-:Y:S01]  /*53f0*/  FMUL.FTZ R9, R9, UR8 ;  /* 0x0000000809097c20 */ /* 0x000fe20008410000 */
[----:B------:R-:W-:Y:S01]  /*5400*/  FMUL.FTZ R4, R4, UR8 ;  /* 0x0000000804047c20 */ /* 0x000fe20008410000 */
[----:B------:R-:W-:Y:S01]  /*5410*/  FMUL.FTZ R3, R16, R3 ;  /* 0x0000000310037220 */ /* 0x000fe20000410000 */
[----:B------:R-:W-:Y:S01]  /*5420*/  FMUL.FTZ R5, R17, R5 ;  /* 0x0000000511057220 */ /* 0x000fe20000410000 */
[----:B------:R-:W-:Y:S01]  /*5430*/  FMUL.FTZ R9, R12, R9 ;  /* 0x000000090c097220 */ /* 0x000fe20000410000 */
[----:B------:R-:W-:Y:S01]  /*5440*/  FMUL.FTZ R4, R13, R4 ;  /* 0x000000040d047220 */ /* 0x000fe20000410000 */
[----:B------:R-:W-:Y:S01]  /*5450*/  F2FP.F16.F32.PACK_AB R8, R8, R2 ;  /* 0x000000020808723e */ /* 0x000fe200000000ff */
[----:B------:R-:W-:Y:S01]  /*5460*/  FADD.FTZ R2, -R113, R6 ;  /* 0x0000000671027221 */ /* 0x000fe20000010100 */
[----:B------:R-:W-:Y:S01]  /*5470*/  F2FP.F16.F32.PACK_AB R5, R5, R3 ;  /* 0x000000030505723e */ /* 0x000fe200000000ff */
[----:B------:R-:W-:Y:S01]  /*5480*/  FFMA.FTZ R13, -R131, R131, 1 ;  /* 0x3f800000830d7423 */ /* 0x000fe20000010183 */
[----:B------:R-:W-:Y:S01]  /*5490*/  F2FP.F16.F32.PACK_AB R6, R4, R9 ;  /* 0x000000090406723e */ /* 0x000fe200000000ff */
[----:B------:R-:W-:Y:S01]  /*54a0*/  FMUL.FTZ R3, R230, R2 ;  /* 0x00000002e6037220 */ /* 0x000fe20000410000 */
[----:B------:R-:W-:Y:S01]  /*54b0*/  FFMA.FTZ R2, -R196, R196, 1 ;  /* 0x3f800000c4027423 */ /* 0x000fe200000101c4 */
[----:B------:R-:W-:Y:S01]  /*54c0*/  FFMA.FTZ R4, -R129, R129, 1 ;  /* 0x3f80000081047423 */ /* 0x000fe20000010181 */
[C---:B------:R-:W-:Y:S01]  /*54d0*/  FADD.FTZ R9, -R113.reuse, R10 ;  /* 0x0000000a71097221 */ /* 0x040fe20000010100 */
[----:B------:R-:W-:Y:S01]  /*54e0*/  FADD.FTZ R10, -R113, R11 ;  /* 0x0000000b710a7221 */ /* 0x000fe20000010100 */
[----:B------:R-:W-:Y:S01]  /*54f0*/  FFMA.FTZ R12, -R130, R130, 1 ;  /* 0x3f800000820c7423 */ /* 0x000fe20000010182 */
[----:B------:R-:W-:Y:S01]  /*5500*/  FMUL.FTZ R7, R211, R7 ;  /* 0x00000007d3077220 */ /* 0x000fe20000410000 */
        /* <DEDUP_REMOVED lines=14> */
[----:B------:R-:W-:Y:S01]  /*55f0*/  FFMA.FTZ R9, -R128, R128, 1 ;  /* 0x3f80000080097423 */ /* 0x000fe20000010180 */
[----:B------:R-:W-:Y:S01]  /*5600*/  FFMA.FTZ R7, -R127, R127, 1 ;  /* 0x3f8000007f077423 */ /* 0x000fe2000001017f */
[----:B------:R-:W-:Y:S01]  /*5610*/  FFMA.FTZ R11, -R126, R126, 1 ;  /* 0x3f8000007e0b7423 */ /* 0x000fe2000001017e */
[----:B------:R-:W-:Y:S01]  /*5620*/  FFMA.FTZ R10, -R125, R125, 1 ;  /* 0x3f8000007d0a7423 */ /* 0x000fe2000001017d */
[----:B------:R-:W-:Y:S01]  /*5630*/  FMUL.FTZ R15, R209, R14 ;  /* 0x0000000ed10f7220 */ /* 0x000fe20000410000 */
[----:B------:R-:W-:Y:S01]  /*5640*/  FMUL.FTZ R14, R208, R3 ;  /* 0x00000003d00e7220 */ /* 0x000fe20000410000 */
[----:B------:R-:W-:Y:S01]  /*5650*/  F2FP.F16.F32.PACK_AB R4, R4, R2 ;  /* 0x000000020404723e */ /* 0x000fe200000000ff */
[----:B------:R-:W-:Y:S01]  /*5660*/  FMUL.FTZ R2, R206, R18 ;  /* 0x00000012ce027220 */ /* 0x000fe20000410000 */
[----:B------:R-:W-:Y:S01]  /*5670*/  FMUL.FTZ R3, R205, R19 ;  /* 0x00000013cd037220 */ /* 0x000fe20000410000 */
[----:B------:R-:W-:Y:S01]  /*5680*/  FMUL.FTZ R9, R9, UR8 ;  /* 0x0000000809097c20 */ /* 0x000fe20008410000 */
[----:B------:R-:W-:Y:S01]  /*5690*/  FMUL.FTZ R7, R7, UR8 ;  /* 0x0000000807077c20 */ /* 0x000fe20008410000 */
[----:B------:R-:W-:Y:S01]  /*56a0*/  FMUL.FTZ R11, R11, UR8 ;  /* 0x000000080b0b7c20 */ /* 0x000fe20008410000 */
[----:B------:R-:W-:Y:S01]  /*56b0*/  FMUL.FTZ R10, R10, UR8 ;  /* 0x000000080a0a7c20 */ /* 0x000fe20008410000 */
[----:B------:R-:W-:Y:S01]  /*56c0*/  FMUL.FTZ R9, R15, R9 ;  /* 0x000000090f097220 */ /* 0x000fe20000410000 */
        /* <DEDUP_REMOVED lines=30> */
.L_x_896:
        /* <DEDUP_REMOVED lines=130> */
.L_x_897:
        /* <DEDUP_REMOVED lines=628> */
.L_x_899:
        /* <DEDUP_REMOVED lines=22> */
.L_x_900:
        /* <DEDUP_REMOVED lines=51> */
.L_x_902:
[----:B------:R-:W-:Y:S05]  /*8ca0*/  BSYNC B0 ;  /* 0x0000000000007941 */ /* 0x000fea0003800000 */
.L_x_901:
        /* <DEDUP_REMOVED lines=16> */
.L_x_904:
[----:B------:R-:W-:Y:S05]  /*8db0*/  BSYNC B0 ;  /* 0x0000000000007941 */ /* 0x000fea0003800000 */
.L_x_903:
        /* <DEDUP_REMOVED lines=33> */
.L_x_906:
[----:B------:R-:W-:Y:S05]  /*8fd0*/  BSYNC B0 ;  /* 0x0000000000007941 */ /* 0x000fea0003800000 */
.L_x_905:
        /* <DEDUP_REMOVED lines=16> */
.L_x_889:
[----:B------:R-:W-:Y:S05]  /*90e0*/  BSYNC B1 ;  /* 0x0000000000017941 */ /* 0x000fea0003800000 */
.L_x_875:
[----:B------:R-:W-:Y:S01]  /*90f0*/  R2UR UR8, R251 ;  /* 0x00000000fb0872ca */ /* 0x000fe200000e0000 */
[----:B------:R-:W-:Y:S02]  /*9100*/  ULDC UR5, c[0x0][0xc] ;  /* 0x0000030000057ab9 */ /* 0x000fe40000000800 */
[----:B------:R-:W-:-:S10]  /*9110*/  UIADD3 UR18, UR5, UR18, URZ ;  /* 0x0000001205127290 */ /* 0x000fd4000fffe03f */
[----:B------:R-:W-:-:S06]  /*9120*/  UISETP.GE.AND UP0, UPT, UR18, UR8, UPT ;  /* 0x000000081200728c */ /* 0x000fcc000bf06270 */
[----:B------:R-:W-:-:S13]  /*9130*/  PLOP3.LUT P0, PT, PT, PT, UP0, 0x80, 0x0 ;  /* 0x000000000000781c */ /* 0x000fda0003f0f008 */
[----:B------:R-:W-:Y:S05]  /*9140*/  @P0 BRA `(.L_x_907) ;  /* 0x0000000000040947 */ /* 0x000fea0003800000 */
[----:B------:R-:W-:Y:S05]  /*9150*/  BRA `(.L_x_908) ;  /* 0xffffff7400e87947 */ /* 0x000fea000383ffff */
.L_x_907:
[----:B------:R-:W-:Y:S05]  /*9160*/  EXIT ;  /* 0x000000000000794d */ /* 0x000fea0003800000 */
.L_x_909:
        /* <DEDUP_REMOVED lines=9> */
.L_x_1057:


//--------------------- .text._ZN5flash44flash_bwd_dq_dk_dv_loop_seqk_parallel_kernelI23Flash_bwd_kernel_traitsILi256ELi64ELi64ELi8ELi4ELi2ELi2ELb0ELb0EN7cutlass6half_tE19Flash_kernel_traitsILi256ELi64ELi64ELi8ES3_EELb1ELb1ELb0ELb1ELb0ELb0ELb0EEEvNS_16Flash_bwd_paramsE --------------------------
	.section	.text._ZN5flash44flash_bwd_dq_dk_dv_loop_seqk_parallel_kernelI23Flash_bwd_kernel_traitsILi256ELi64ELi64ELi8ELi4ELi2ELi2ELb0ELb0EN7cutlass6half_tE19Flash_kernel_traitsILi256ELi64ELi64ELi8ES3_EELb1ELb1ELb0ELb1ELb0ELb0ELb0EEEvNS_16Flash_bwd_paramsE,"ax",@progbits
	.align	128
        .global         _ZN5flash44flash_bwd_dq_dk_dv_loop_seqk_parallel_kernelI23Flash_bwd_kernel_traitsILi256ELi64ELi64ELi8ELi4ELi2ELi2ELb0ELb0EN7cutlass6half_tE19Flash_kernel_traitsILi256ELi64ELi64ELi8ES3_EELb1ELb1ELb0ELb1ELb0ELb0ELb0EEEvNS_16Flash_bwd_paramsE
        .type           _ZN5flash44flash_bwd_dq_dk_dv_loop_seqk_parallel_kernelI23Flash_bwd_kernel_traitsILi256ELi64ELi64ELi8ELi4ELi2ELi2ELb0ELb0EN7cutlass6half_tE19Flash_kernel_traitsILi256ELi64ELi64ELi8ES3_EELb1ELb1ELb0ELb1ELb0ELb0ELb0EEEvNS_16Flash_bwd_paramsE,@function
        .size           _ZN5flash44flash_bwd_dq_dk_dv_loop_seqk_parallel_kernelI23Flash_bwd_kernel_traitsILi256ELi64ELi64ELi8ELi4ELi2ELi2ELb0ELb0EN7cutlass6half_tE19Flash_kernel_traitsILi256ELi64ELi64ELi8ES3_EELb1ELb1ELb0ELb1ELb0ELb0ELb0EEEvNS_16Flash_bwd_paramsE,(.L_x_1058 - _ZN5flash44flash_bwd_dq_dk_dv_loop_seqk_parallel_kernelI23Flash_bwd_kernel_traitsILi256ELi64ELi64ELi8ELi4ELi2ELi2ELb0ELb0EN7cutlass6half_tE19Flash_kernel_traitsILi256ELi64ELi64ELi8ES3_EELb1ELb1ELb0ELb1ELb0ELb0ELb0EEEvNS_16Flash_bwd_paramsE)
        .other          _ZN5flash44flash_bwd_dq_dk_dv_loop_seqk_parallel_kernelI23Flash_bwd_kernel_traitsILi256ELi64ELi64ELi8ELi4ELi2ELi2ELb0ELb0EN7cutlass6half_tE19Flash_kernel_traitsILi256ELi64ELi64ELi8ES3_EELb1ELb1ELb0ELb1ELb0ELb0ELb0EEEvNS_16Flash_bwd_paramsE,@"STO_CUDA_ENTRY STV_DEFAULT"
_ZN5flash44flash_bwd_dq_dk_dv_loop_seqk_parallel_kernelI23Flash_bwd_kernel_traitsILi256ELi64ELi64ELi8ELi4ELi2ELi2ELb0ELb0EN7cutlass6half_tE19Flash_kernel_traitsILi256ELi64ELi64ELi8ES3_EELb1ELb1ELb0ELb1ELb0ELb0ELb0EEEvNS_16Flash_bwd_paramsE:
.text._ZN5flash44flash_bwd_dq_dk_dv_loop_seqk_parallel_kernelI23Flash_bwd_kernel_traitsILi256ELi64ELi64ELi8ELi4ELi2ELi2ELb0ELb0EN7cutlass6half_tE19Flash_kernel_traitsILi256ELi64ELi64ELi8ES3_EELb1ELb1ELb0ELb1ELb0ELb0ELb0EEEvNS_16Flash_bwd_paramsE:
        /* <DEDUP_REMOVED lines=45> */
[----:B------:R-:W-:-:S02]  /*02d0*/  SHF.R.S32.HI R7, RZ, 0x2, R2 ;  /* 0x00000002ff077819 */ /* 0x000fc40000011402 */
[----:B------:R-:W-:Y:S02]  /*02e0*/  SHF.R.S32.HI R2, RZ, 0x1f, R2 ;  /* 0x0000001fff027819 */ /* 0x000fe40000011402 */
[----:B------:R-:W-:Y:S02]  /*02f0*/  SHF.R.S32.HI R9, RZ, 0x3, R12 ;  /* 0x00000003ff097819 */ /* 0x000fe4000001140c */
[----:B------:R-:W-:Y:S02]  /*0300*/  LEA.HI R0, R0, R4, RZ, 0x1 ;  /* 0x0000000400007211 */ /* 0x000fe400078f08ff */
[----:B------:R-:W-:Y:S01]  /*0310*/  LEA.HI R3, R3, R6, RZ, 0x1 ;  /* 0x0000000603037211 */ /* 0x000fe200078f08ff */
[----:B------:R-:W-:Y:S01]  /*0320*/  IMAD.SHL.U32 R9, R9, 0x40, RZ ;  /* 0x0000004009097824 */ /* 0x000fe200078e00ff */
[----:B------:R-:W-:Y:S02]  /*0330*/  LEA.HI R2, R2, R7, RZ, 0x3 ;  /* 0x0000000702027211 */ /* 0x000fe400078f18ff */
[----:B------:R-:W-:-:S02]  /*0340*/  LOP3.LUT R0, R0, 0xfffffffe, RZ, 0xc0, !PT ;  /* 0xfffffffe00007812 */ /* 0x000fc400078ec0ff */
[----:B------:R-:W-:Y:S02]  /*0350*/  LOP3.LUT R3, R3, 0xfffffffe, RZ, 0xc0, !PT ;  /* 0xfffffffe03037812 */ /* 0x000fe400078ec0ff */
[----:B------:R-:W-:Y:S01]  /*0360*/  LOP3.LUT R2, R2, 0xfffffff8, RZ, 0xc0, !PT ;  /* 0xfffffff802027812 */ /* 0x000fe200078ec0ff */
[----:B------:R-:W-:Y:S01]  /*0370*/  IMAD.IADD R226, R4, 0x1, -R0 ;  /* 0x0000000104e27824 */ /* 0x000fe200078e0a00 */
[----:B------:R-:W-:Y:S01]  /*0380*/  LEA.HI R8, R8, R4, RZ, 0x2 ;  /* 0x0000000408087211 */ /* 0x000fe200078f10ff */
[----:B------:R-:W-:Y:S01]  /*0390*/  IMAD.IADD R13, R6, 0x1, -R3 ;  /* 0x00000001060d7824 */ /* 0x000fe200078e0a03 */
[----:B------:R-:W-:Y:S01]  /*03a0*/  LOP3.LUT R0, R9, 0x1c0, RZ, 0xc0, !PT ;  /* 0x000001c009007812 */ /* 0x000fe200078ec0ff */
[----:B------:R-:W-:Y:S01]  /*03b0*/  IMAD.IADD R7, R7, 0x1, -R2 ;  /* 0x0000000107077824 */ /* 0x000fe200078e0a02 */
[----:B------:R-:W-:Y:S01]  /*03c0*/  LOP3.LUT R8, R8, 0xfffffffc, RZ, 0xc0, !PT ;  /* 0xfffffffc08087812 */ /* 0x000fe200078ec0ff */
[----:B------:R-:W-:Y:S01]  /*03d0*/  IMAD.SHL.U32 R222, R13, 0x200, RZ ;  /* 0x000002000dde7824 */ /* 0x000fe200078e00ff */
[----:B------:R-:W-:-:S02]  /*03e0*/  SHF.R.U32.HI R3, RZ, 0x3, R0 ;  /* 0x00000003ff037819 */ /* 0x000fc40000011600 */
[----:B------:R-:W-:Y:S01]  /*03f0*/  LOP3.LUT R2, R0, 0x38, R242, 0xf8, !PT ;  /* 0x0000003800027812 */ /* 0x000fe200078ef8f2 */
[----:B------:R-:W-:Y:S01]  /*0400*/  IMAD.SHL.U32 R0, R5, 0x40, RZ ;  /* 0x0000004005007824 */ /* 0x000fe200078e00ff */
[----:B------:R-:W-:Y:S01]  /*0410*/  SHF.R.S32.HI R14, RZ, 0x7, R14 ;  /* 0x00000007ff0e7819 */ /* 0x000fe2000001140e */
[----:B------:R-:W-:Y:S01]  /*0420*/  IMAD.IADD R17, R4, 0x1, -R8 ;  /* 0x0000000104117824 */ /* 0x000fe200078e0a08 */
[----:B------:R-:W-:Y:S01]  /*0430*/  LOP3.LUT R6, R2, R3, RZ, 0x3c, !PT ;  /* 0x0000000302067212 */ /* 0x000fe200078e3cff */
[----:B------:R-:W-:Y:S01]  /*0440*/  IMAD.SHL.U32 R2, R226, 0x10, RZ ;  /* 0x00000010e2027824 */ /* 0x000fe200078e00ff */
[----:B------:R-:W-:Y:S02]  /*0450*/  SHF.R.S32.HI R4, RZ, 0x1f, R10 ;  /* 0x0000001fff047819 */ /* 0x000fe4000001140a */
[----:B------:R-:W-:Y:S01]  /*0460*/  LOP3.LUT R0, R0, 0x1c0, RZ, 0xc0, !PT ;  /* 0x000001c000007812 */ /* 0x000fe200078ec0ff */
[----:B------:R-:W-:Y:S01]  /*0470*/  STL [R1+0x58], R17 ;  /* 0x0000581101007387 */ /* 0x000fe20000100800 */
[----:B------:R-:W-:-:S02]  /*0480*/  LEA.HI R244, R4, R10, RZ, 0x2 ;  /* 0x0000000a04f47211 */ /* 0x000fc400078f10ff */
[C---:B------:R-:W-:Y:S02]  /*0490*/  LOP3.LUT R217, R0.reuse, 0x8, R12, 0xf8, !PT ;  /* 0x0000000800d97812 */ /* 0x040fe400078ef80c */
[----:B------:R-:W-:Y:S02]  /*04a0*/  LOP3.LUT R4, R0, 0x10, R2, 0xf8, !PT ;  /* 0x0000001000047812 */ /* 0x000fe400078ef802 */
[----:B------:R-:W-:Y:S02]  /*04b0*/  SHF.R.S32.HI R3, RZ, 0x1f, R11 ;  /* 0x0000001fff037819 */ /* 0x000fe4000001140b */
[----:B------:R-:W-:Y:S02]  /*04c0*/  SHF.R.U32.HI R0, RZ, 0x3, R0 ;  /* 0x00000003ff007819 */ /* 0x000fe40000011600 */
[----:B------:R-:W-:Y:S02]  /*04d0*/  LOP3.LUT R4, R4, 0x8, R12, 0xf8, !PT ;  /* 0x0000000804047812 */ /* 0x000fe400078ef80c */
[----:B------:R-:W-:Y:S01]  /*04e0*/  LEA.HI R10, R3, R11, RZ, 0x3 ;  /* 0x0000000b030a7211 */ /* 0x000fe200078f18ff */
[----:B------:R-:W-:Y:S01]  /*04f0*/  IMAD R3, R14, 0x800, R222 ;  /* 0x000008000e037824 */ /* 0x000fe200078e02de */
[----:B------:R-:W-:-:S02]  /*0500*/  LOP3.LUT R217, R217, R0, RZ, 0x3c, !PT ;  /* 0x00000000d9d97212 */ /* 0x000fc400078e3cff */
[----:B------:R-:W-:Y:S02]  /*0510*/  LOP3.LUT R222, R222, R4, R0, 0xf6, !PT ;  /* 0x00000004dede7212 */ /* 0x000fe400078ef600 */
[----:B------:R-:W-:Y:S01]  /*0520*/  SHF.R.S32.HI R0, RZ, 0x6, R16 ;  /* 0x00000006ff007819 */ /* 0x000fe20000011410 */
[----:B------:R-:W-:Y:S01]  /*0530*/  IMAD.IADD R217, R3, 0x1, R217 ;  /* 0x0000000103d97824 */ /* 0x000fe200078e02d9 */
[C---:B------:R-:W-:Y:S01]  /*0540*/  LOP3.LUT R2, R7.reuse, 0x1, RZ, 0xc0, !PT ;  /* 0x0000000107027812 */ /* 0x040fe200078ec0ff */
[----:B------:R-:W-:Y:S01]  /*0550*/  IMAD.SHL.U32 R3, R7, 0x40, RZ ;  /* 0x0000004007037824 */ /* 0x000fe200078e00ff */
[C---:B------:R-:W-:Y:S01]  /*0560*/  LOP3.LUT P4, RZ, R5.reuse, 0x4, RZ, 0xc0, !PT ;  /* 0x0000000405ff7812 */ /* 0x040fe2000788c0ff */
[----:B------:R-:W-:Y:S01]  /*0570*/  IMAD R4, R0, 0x200, R6 ;  /* 0x0000020000047824 */ /* 0x000fe200078e0206 */
[----:B------:R-:W-:Y:S01]  /*0580*/  LOP3.LUT P3, RZ, R5, 0x2, RZ, 0xc0, !PT ;  /* 0x0000000205ff7812 */ /* 0x000fe2000786c0ff */
[----:B------:R-:W-:Y:S01]  /*0590*/  IMAD.SHL.U32 R6, R14, 0x20, RZ ;  /* 0x000000200e067824 */ /* 0x000fe200078e00ff */
[----:B------:R-:W-:Y:S01]  /*05a0*/  ISETP.NE.U32.AND P0, PT, R2, 0x1, PT ;  /* 0x000000010200780c */ /* 0x000fe20003f05070 */
[----:B------:R-:W-:Y:S01]  /*05b0*/  IMAD.SHL.U32 R2, R0, 0x8, RZ ;  /* 0x0000000800027824 */ /* 0x000fe200078e00ff */
[----:B------:R-:W-:Y:S01]  /*05c0*/  LOP3.LUT R5, R10, 0xfffffff8, RZ, 0xc0, !PT ;  /* 0xfffffff80a057812 */ /* 0x000fe200078ec0ff */
[----:B------:R1:W-:Y:S01]  /*05d0*/  STL [R1+0x5c], R4 ;  /* 0x00005c0401007387 */ /* 0x0003e20000100800 */
[----:B------:R-:W-:-:S02]  /*05e0*/  LOP3.LUT R0, R3, 0x1c0, RZ, 0xc0, !PT ;  /* 0x000001c003007812 */ /* 0x000fc400078ec0ff */
[----:B------:R-:W-:Y:S01]  /*05f0*/  LOP3.LUT R2, R2, 0x18, RZ, 0xc0, !PT ;  /* 0x0000001802027812 */ /* 0x000fe200078ec0ff */
[----:B------:R-:W-:Y:S01]  /*0600*/  IMAD.IADD R11, R11, 0x1, -R5 ;  /* 0x000000010b0b7824 */ /* 0x000fe200078e0a05 */
[----:B------:R-:W-:Y:S01]  /*0610*/  LOP3.LUT R6, R0, 0x20, R6, 0xf8, !PT ;  /* 0x0000002000067812 */ /* 0x000fe200078ef806 */
[----:B------:R-:W-:Y:S01]  /*0620*/  IMAD.SHL.U32 R5, R13, 0x20, RZ ;  /* 0x000000200d057824 */ /* 0x000fe200078e00ff */
[----:B------:R-:W-:Y:S02]  /*0630*/  SHF.R.U32.HI R3, RZ, 0x3, R0 ;  /* 0x00000003ff037819 */ /* 0x000fe40000011600 */
[----:B------:R-:W-:Y:S01]  /*0640*/  R2P PR, R7, 0x6 ;  /* 0x0000000607007804 */ /* 0x000fe20000000000 */
[----:B------:R-:W-:Y:S01]  /*0650*/  IMAD.SHL.U32 R7, R11, 0x40, RZ ;  /* 0x000000400b077824 */ /* 0x000fe200078e00ff */
[----:B------:R-:W-:Y:S02]  /*0660*/  LOP3.LUT R6, R6, R3, RZ, 0x3c, !PT ;  /* 0x0000000306067212 */ /* 0x000fe400078e3cff */
[----:B------:R-:W-:-:S02]  /*0670*/  LOP3.LUT R0, R3, R0, R2, 0x1e, !PT ;  /* 0x0000000003007212 */ /* 0x000fc400078e1e02 */
[----:B------:R-:W-:Y:S02]  /*0680*/  LOP3.LUT R3, R7, 0x1c0, RZ, 0xc0, !PT ;  /* 0x000001c007037812 */ /* 0x000fe400078ec0ff */
[----:B------:R-:W-:Y:S01]  /*0690*/  LOP3.LUT R9, R2, 0x20, R5, 0xf8, !PT ;  /* 0x0000002002097812 */ /* 0x000fe200078ef805 */
[----:B------:R-:W-:Y:S01]  /*06a0*/  IMAD.SHL.U32 R5, R13, 0x8, RZ ;  /* 0x000000080d057824 */ /* 0x000fe200078e00ff */
[----:B------:R-:W-:Y:S02]  /*06b0*/  SHF.R.U32.HI R2, RZ, 0x3, R3 ;  /* 0x00000003ff027819 */ /* 0x000fe40000011603 */
[----:B------:R-:W-:Y:S02]  /*06c0*/  SEL R218, R218, 0xffffffe0, !P3 ;  /* 0xffffffe0dada7807 */ /* 0x000fe40005800000 */
[----:B------:R-:W-:Y:S01]  /*06d0*/  LEA R217, R217, UR4, 0x1 ;  /* 0x00000004d9d97c11 */ /* 0x000fe2000f8e08ff */
[----:B-1----:R-:W-:Y:S01]  /*06e0*/  IMAD.SHL.U32 R4, R15, 0x2, RZ ;  /* 0x000000020f047824 */ /* 0x002fe200078e00ff */
[----:B------:R-:W-:-:S02]  /*06f0*/  SEL R223, R223, 0xffffffc0, !P4 ;  /* 0xffffffc0dfdf7807 */ /* 0x000fc40006000000 */
[----:B------:R-:W-:Y:S01]  /*0700*/  SEL R249, R249, 0x10, !P0 ;  /* 0x00000010f9f97807 */ /* 0x000fe20004000000 */
[----:B------:R-:W-:Y:S01]  /*0710*/  IMAD R8, R17, 0x400, R4 ;  /* 0x0000040011087824 */ /* 0x000fe200078e0204 */
[----:B------:R-:W-:Y:S01]  /*0720*/  SHF.R.S32.HI R244, RZ, 0x2, R244 ;  /* 0x00000002fff47819 */ /* 0x000fe200000114f4 */
[----:B------:R-:W-:Y:S01]  /*0730*/  IMAD R4, R226, 0x400, R4 ;  /* 0x00000400e2047824 */ /* 0x000fe200078e0204 */
[----:B------:R-:W-:Y:S01]  /*0740*/  LEA R222, R222, UR4, 0x1 ;  /* 0x00000004dede7c11 */ /* 0x000fe2000f8e08ff */
[----:B------:R-:W-:Y:S02]  /*0750*/  IMAD.IADD R8, R8, 0x1, R6 ;  /* 0x0000000108087824 */ /* 0x000fe400078e0206 */
[----:B------:R-:W-:Y:S01]  /*0760*/  IMAD.IADD R6, R4, 0x1, R0 ;  /* 0x0000000104067824 */ /* 0x000fe200078e0200 */
[----:B------:R-:W-:Y:S01]  /*0770*/  LOP3.LUT R4, R3, 0x8, R5, 0xf8, !PT ;  /* 0x0000000803047812 */ /* 0x000fe200078ef805 */
[----:B------:R-:W-:Y:S01]  /*0780*/  IMAD.SHL.U32 R0, R10, 0x40, RZ ;  /* 0x000000400a007824 */ /* 0x000fe200078e00ff */
[----:B------:R-:W-:Y:S01]  /*0790*/  LOP3.LUT R3, R2, R9, R3, 0x1e, !PT ;  /* 0x0000000902037212 */ /* 0x000fe200078e1e03 */
[--C-:B------:R-:W-:Y:S01]  /*07a0*/  IMAD.IADD R218, R218, 0x1, R217.reuse ;  /* 0x00000001dada7824 */ /* 0x100fe200078e02d9 */
[----:B------:R-:W-:Y:S01]  /*07b0*/  LOP3.LUT R2, R4, R2, RZ, 0x3c, !PT ;  /* 0x0000000204027212 */ /* 0x000fe200078e3cff */
[C---:B------:R-:W-:Y:S01]  /*07c0*/  IMAD.IADD R220, R223.reuse, 0x1, R217 ;  /* 0x00000001dfdc7824 */ /* 0x040fe200078e02d9 */
[----:B------:R-:W-:Y:S01]  /*07d0*/  LOP3.LUT R0, R0, 0xfffffe00, RZ, 0xc0, !PT ;  /* 0xfffffe0000007812 */ /* 0x000fe200078ec0ff */
[----:B------:R-:W-:Y:S01]  /*07e0*/  IMAD.IADD R219, R223, 0x1, R218 ;  /* 0x00000001dfdb7824 */ /* 0x000fe200078e02da */
[----:B------:R-:W-:Y:S01]  /*07f0*/  LEA R245, R8, UR4, 0x1 ;  /* 0x0000000408f57c11 */ /* 0x000fe2000f8e08ff */
[----:B------:R-:W-:Y:S01]  /*0800*/  IMAD R244, R17, 0x10, R244 ;  /* 0x0000001011f47824 */ /* 0x000fe200078e02f4 */
[----:B------:R-:W-:Y:S01]  /*0810*/  LOP3.LUT R231, R3, R0, RZ, 0xfc, !PT ;  /* 0x0000000003e77212 */ /* 0x000fe200078efcff */
[----:B------:R-:W-:-:S02]  /*0820*/  IMAD R4, R17, 0x400, R0 ;  /* 0x0000040011047824 */ /* 0x000fc400078e0200 */
[----:B------:R-:W-:Y:S02]  /*0830*/  IMAD R226, R226, 0x400, R0 ;  /* 0x00000400e2e27824 */ /* 0x000fe400078e0200 */
[----:B------:R-:W-:Y:S01]  /*0840*/  IMAD.U32 R0, RZ, RZ, UR5 ;  /* 0x00000005ff007e24 */ /* 0x000fe2000f8e00ff */
[----:B-----5:R-:W-:Y:S01]  /*0850*/  USHF.R.S32.HI UR5, URZ, 0x1f, UR55 ;  /* 0x0000001f3f057899 */ /* 0x020fe20008011437 */
[----:B------:R-:W-:Y:S02]  /*0860*/  IMAD.IADD R230, R4, 0x1, R2 ;  /* 0x0000000104e67824 */ /* 0x000fe400078e0202 */
[----:B------:R-:W-:Y:S02]  /*0870*/  IMAD.IADD R226, R2, 0x1, R226 ;  /* 0x0000000102e27824 */ /* 0x000fe400078e02e2 */
[----:B------:R-:W-:Y:S02]  /*0880*/  VIADD R246, R245, 0x20 ;  /* 0x00000020f5f67836 */ /* 0x000fe40000000000 */
[----:B------:R-:W-:-:S02]  /*0890*/  IMAD.U32 R0, RZ, RZ, UR5 ;  /* 0x00000005ff007e24 */ /* 0x000fc4000f8e00ff */
[----:B------:R-:W-:Y:S01]  /*08a0*/  IMAD.U32 R0, RZ, RZ, UR6 ;  /* 0x00000006ff007e24 */ /* 0x000fe2000f8e00ff */
[----:B------:R-:W-:Y:S01]  /*08b0*/  UIADD3 UR6, UR4, 0x18000, URZ ;  /* 0x0001800004067890 */ /* 0x000fe2000fffe03f */
[----:B------:R-:W-:Y:S01]  /*08c0*/  IMAD.U32 R0, RZ, RZ, UR5 ;  /* 0x00000005ff007e24 */ /* 0x000fe2000f8e00ff */
[----:B------:R-:W-:Y:S01]  /*08d0*/  UIADD3 UR5, UR4, 0x28000, URZ ;  /* 0x0002800004057890 */ /* 0x000fe2000fffe03f */
[C---:B------:R-:W-:Y:S02]  /*08e0*/  @P1 VIADD R246, R245.reuse, 0xffffffe0 ;  /* 0xffffffe0f5f61836 */ /* 0x040fe40000000000 */
[----:B------:R-:W-:Y:S01]  /*08f0*/  IMAD.IADD R250, R245, 0x1, R249 ;  /* 0x00000001f5fa7824 */ /* 0x000fe200078e02f9 */
[----:B------:R-:W-:Y:S01]  /*0900*/  LEA R2, R6, UR6, 0x1 ;  /* 0x0000000606027c11 */ /* 0x000fe2000f8e08ff */
[----:B------:R-:W-:Y:S01]  /*0910*/  IMAD.IADD R223, R223, 0x1, R222 ;  /* 0x00000001dfdf7824 */ /* 0x000fe200078e02de */
[----:B------:R-:W-:Y:S01]  /*0920*/  LEA R226, R226, UR5, 0x1 ;  /* 0x00000005e2e27c11 */ /* 0x000fe2000f8e08ff */
[----:B------:R-:W-:Y:S01]  /*0930*/  IMAD.IADD R249, R249, 0x1, R246 ;  /* 0x00000001f9f97824 */ /* 0x000fe200078e02f6 */
[----:B------:R-:W-:Y:S01]  /*0940*/  ULDC.64 UR6, c[0x0][0x208] ;  /* 0x0000820000067ab9 */ /* 0x000fe20000000a00 */
[C---:B------:R-:W-:Y:S01]  /*0950*/  VIADD R0, R2.reuse, 0x40 ;  /* 0x0000004002007836 */ /* 0x040fe20000000000 */
[----:B------:R1:W-:Y:S01]  /*0960*/  STL [R1+0x4c], R2 ;  /* 0x00004c0201007387 */ /* 0x0003e20000100800 */
[----:B------:R-:W-:-:S05]  /*0970*/  @P2 VIADD R0, R2, 0xffffffc0 ;  /* 0xffffffc002002836 */ /* 0x000fca0000000000 */
[----:B------:R1:W-:Y:S02]  /*0980*/  STL [R1+0x50], R0 ;  /* 0x0000500001007387 */ /* 0x0003e40000100800 */
.L_x_956:
        /* <DEDUP_REMOVED lines=71> */
.L_x_910:
        /* <DEDUP_REMOVED lines=32> */
[----:B------:R-:W-:Y:S01]  /*1000*/  ULDC UR57, c[0x0][0x2d4] ;  /* 0x0000b50000397ab9 */ /* 0x000fe20000000800 */
[----:B------:R-:W-:Y:S01]  /*1010*/  @UP1 ULDC.64 UR12, c[0x0][0x420] ;  /* 0x00010800000c1ab9 */ /* 0x000fe20000000a00 */
[----:B------:R-:W-:Y:S01]  /*1020*/  USHF.R.S32.HI UR21, URZ, 0x1f, UR8 ;  /* 0x0000001f3f157899 */ /* 0x000fe20008011408 */
[----:B------:R-:W1:Y:S01]  /*1030*/  I2F.RP R2, R5 ;  /* 0x0000000500027306 */ /* 0x000e620000209400 */
[----:B------:R-:W-:Y:S01]  /*1040*/  USHF.R.S32.HI UR37, URZ, 0x1f, UR57 ;  /* 0x0000001f3f257899 */ /* 0x000fe20008011439 */
[----:B------:R-:W-:Y:S01]  /*1050*/  ISETP.NE.AND P3, PT, R6, RZ, PT ;  /* 0x000000ff0600720c */ /* 0x000fe20003f65270 */
[----:B------:R-:W-:-:S02]  /*1060*/  @UP1 UIMAD.WIDE.U32 UR44, UR5, UR12, URZ ;  /* 0x0000000c052c12a5 */ /* 0x000fc4000f8e003f */
[----:B------:R-:W-:Y:S02]  /*1070*/  USHF.L.U64.HI UR12, UR47, 0x7, UR56 ;  /* 0x000000072f0c7899 */ /* 0x000fe40008010238 */
[----:B------:R-:W-:Y:S02]  /*1080*/  USHF.L.U32 UR14, UR47, 0x7, URZ ;  /* 0x000000072f0e7899 */ /* 0x000fe4000800063f */
[----:B------:R-:W-:Y:S01]  /*1090*/  ULEA.HI UR21, UR21, UR8, URZ, 0x6 ;  /* 0x0000000815157291 */ /* 0x000fe2000f8f303f */
[----:B------:R-:W-:Y:S01]  /*10a0*/  ULDC.64 UR22, c[0x0][0x240] ;  /* 0x0000900000167ab9 */ /* 0x000fe20000000a00 */
[----:B------:R-:W-:Y:S02]  /*10b0*/  UIMAD UR8, UR37, UR47, URZ ;  /* 0x0000002f250872a4 */ /* 0x000fe4000f8e023f */
[----:B------:R-:W-:Y:S01]  /*10c0*/  @UP1 UIMAD UR40, UR5, UR13, UR45 ;  /* 0x0000000d052812a4 */ /* 0x000fe2000f8e022d */
[----:B-1----:R-:W1:Y:S01]  /*10d0*/  MUFU.RCP R2, R2 ;  /* 0x0000000200027308 */ /* 0x002e620000001000 */
[----:B------:R-:W-:Y:S01]  /*10e0*/  ULDC UR61, c[0x0][0x2dc] ;  /* 0x0000b700003d7ab9 */ /* 0x000fe20000000800 */
[----:B------:R-:W-:Y:S01]  /*10f0*/  ULDC UR60, c[0x0][0x270] ;  /* 0x00009c00003c7ab9 */ /* 0x000fe20000000800 */
[----:B------:R-:W-:Y:S01]  /*1100*/  ULDC.U8 UR13, c[0x0][0x3d8] ;  /* 0x0000f600000d7ab9 */ /* 0x000fe20000000000 */
[----:B------:R-:W-:-:S02]  /*1110*/  UIMAD.WIDE.U32 UR26, UR5, UR22, URZ ;  /* 0x00000016051a72a5 */ /* 0x000fc4000f8e003f */
[----:B------:R-:W-:Y:S02]  /*1120*/  @!UP1 UIMAD.WIDE.U32 UR42, UR47, UR10, URZ ;  /* 0x0000000a2f2a92a5 */ /* 0x000fe4000f8e003f */
[----:B------:R-:W-:Y:S02]  /*1130*/  USEL UR32, UR14, URZ, UP2 ;  /* 0x0000003f0e207287 */ /* 0x000fe40009000000 */
[----:B------:R-:W-:Y:S02]  /*1140*/  @UP0 UIADD3 UR16, UR24, UR39, URZ ;  /* 0x0000002718100290 */ /* 0x000fe4000fffe03f */
[----:B------:R-:W-:Y:S02]  /*1150*/  UIMAD.WIDE UR10, UR61, UR60, URZ ;  /* 0x0000003c3d0a72a5 */ /* 0x000fe4000f8e023f */
[----:B------:R-:W-:Y:S02]  /*1160*/  UIMAD.WIDE.U32 UR14, UR47, UR57, URZ ;  /* 0x000000392f0e72a5 */ /* 0x000fe4000f8e003f */
[----:B------:R-:W-:Y:S01]  /*1170*/  USEL UR34, UR12, URZ, UP2 ;  /* 0x0000003f0c227287 */ /* 0x000fe20009000000 */
[----:B-1----:R-:W-:Y:S01]  /*1180*/  VIADD R2, R2, 0xffffffe ;  /* 0x0ffffffe02027836 */ /* 0x002fe20000000000 */
[----:B------:R-:W-:-:S02]  /*1190*/  UISETP.NE.AND UP3, UPT, UR13, URZ, UPT ;  /* 0x0000003f0d00728c */ /* 0x000fc4000bf65270 */
[----:B------:R-:W-:Y:S01]  /*11a0*/  UIMAD UR8, UR56, UR57, UR8 ;  /* 0x00000039380872a4 */ /* 0x000fe2000f8e0208 */
[----:B------:R-:W1:Y:S01]  /*11b0*/  F2I.FTZ.U32.TRUNC.NTZ R3, R2 ;  /* 0x0000000200037305 */ /* 0x000e62000021f000 */
[----:B------:R-:W-:Y:S01]  /*11c0*/  @UP0 ULDC.64 UR12, c[0x0][0x248] ;  /* 0x00009200000c0ab9 */ /* 0x000fe20000000a00 */
[----:B------:R-:W-:Y:S02]  /*11d0*/  USEL UR41, UR28, UR26, !UP1 ;  /* 0x0000001a1c297287 */ /* 0x000fe4000c800000 */
[----:B------:R-:W-:Y:S02]  /*11e0*/  UIADD3 UR38, UR29, UR38, URZ ;  /* 0x000000261d267290 */ /* 0x000fe4000fffe03f */
[----:B------:R-:W-:Y:S02]  /*11f0*/  UIMAD UR31, UR5, UR23, URZ ;  /* 0x00000017051f72a4 */ /* 0x000fe4000f8e023f */
[----:B------:R-:W-:Y:S02]  /*1200*/  @UP0 UIMAD.WIDE.U32 UR28, UR16, UR12, URZ ;  /* 0x0000000c101c02a5 */ /* 0x000fe4000f8e003f */
[----:B------:R-:W-:-:S02]  /*1210*/  @UP0 UIMAD UR36, UR16, UR13, URZ ;  /* 0x0000000d102402a4 */ /* 0x000fc4000f8e023f */
[----:B------:R-:W-:Y:S02]  /*1220*/  UIMAD UR16, UR11, UR14, URZ ;  /* 0x0000000e0b1072a4 */ /* 0x000fe4000f8e023f */
[----:B------:R-:W-:Y:S01]  /*1230*/  UIADD3 UR8, UR15, UR8, URZ ;  /* 0x000000080f087290 */ /* 0x000fe2000fffe03f */
[--C-:B-1----:R-:W-:Y:S01]  /*1240*/  IMAD.MOV R0, RZ, RZ, -R3.reuse ;  /* 0x000000ffff007224 */ /* 0x102fe200078e0a03 */
[----:B------:R-:W-:Y:S01]  /*1250*/  @UP1 UIADD3 UR38, UR27, UR31, URZ ;  /* 0x0000001f1b261290 */ /* 0x000fe2000fffe03f */
[----:B------:R-:W-:Y:S01]  /*1260*/  IMAD.MOV.U32 R2, RZ, RZ, RZ ;  /* 0x000000ffff027224 */ /* 0x000fe200078e00ff */
[----:B------:R-:W-:Y:S01]  /*1270*/  UIMAD.WIDE.U32 UR26, UR10, UR14, URZ ;  /* 0x0000000e0a1a72a5 */ /* 0x000fe2000f8e003f */
[----:B------:R-:W-:Y:S01]  /*1280*/  IMAD R0, R0, R5, RZ ;  /* 0x0000000500007224 */ /* 0x000fe200078e02ff */
[----:B------:R-:W-:Y:S02]  /*1290*/  UIMAD UR8, UR10, UR8, UR16 ;  /* 0x000000080a0872a4 */ /* 0x000fe4000f8e0210 */
[----:B------:R-:W-:Y:S01]  /*12a0*/  UIMAD.WIDE.U32 UR14, UR10, UR5, URZ ;  /* 0x000000050a0e72a5 */ /* 0x000fe2000f8e003f */
[----:B------:R-:W-:Y:S01]  /*12b0*/  IMAD.HI.U32 R0, R3, R0, R2 ;  /* 0x0000000003007227 */ /* 0x000fe200078e0002 */
[----:B------:R-:W-:Y:S01]  /*12c0*/  MOV R2, R4 ;  /* 0x0000000400027202 */ /* 0x000fe20000000f00 */
[----:B------:R-:W-:-:S02]  /*12d0*/  ULOP3.LUT UR16, UR21, 0xffffffc0, URZ, 0xc0, !UPT ;  /* 0xffffffc015107892 */ /* 0x000fc4000f8ec03f */
[----:B------:R-:W-:Y:S02]  /*12e0*/  UIADD3 UR48, UR27, UR8, URZ ;  /* 0x000000081b307290 */ /* 0x000fe4000fffe03f */
[----:B------:R-:W-:Y:S01]  /*12f0*/  IMAD.HI.U32 R0, R0, R2, RZ ;  /* 0x0000000200007227 */ /* 0x000fe200078e00ff */
[----:B------:R-:W-:Y:S02]  /*1300*/  USEL UR54, UR26, UR14, !UP1 ;  /* 0x0000000e1a367287 */ /* 0x000fe4000c800000 */
[----:B------:R-:W-:Y:S01]  /*1310*/  UIMAD UR8, UR11, UR5, URZ ;  /* 0x000000050b0872a4 */ /* 0x000fe2000f8e023f */
[----:B------:R-:W-:Y:S01]  /*1320*/  IMAD.MOV R3, RZ, RZ, -R0 ;  /* 0x000000ffff037224 */ /* 0x000fe200078e0a00 */
[----:B------:R-:W-:Y:S02]  /*1330*/  UIADD3 UR14, UR16, -0x40, URZ ;  /* 0xffffffc0100e7890 */ /* 0x000fe4000fffe03f */
[----:B------:R-:W-:Y:S01]  /*1340*/  @UP1 UIADD3 UR48, UR15, UR8, URZ ;  /* 0x000000080f301290 */ /* 0x000fe2000fffe03f */
[----:B------:R-:W-:Y:S01]  /*1350*/  IMAD R2, R5, R3, R2 ;  /* 0x0000000305027224 */ /* 0x000fe200078e0202 */
[----:B------:R-:W-:-:S02]  /*1360*/  USHF.R.S32.HI UR16, URZ, 0x1f, UR14 ;  /* 0x0000001f3f107899 */ /* 0x000fc4000801140e */
[----:B------:R-:W-:Y:S02]  /*1370*/  UIADD3 UR8, UP2, UR14, UR32, URZ ;  /* 0x000000200e087290 */ /* 0x000fe4000ff5e03f */
[----:B------:R-:W-:Y:S01]  /*1380*/  ISETP.GT.U32.AND P1, PT, R5, R2, PT ;  /* 0x000000020500720c */ /* 0x000fe20003f24070 */
[----:B------:R-:W-:Y:S01]  /*1390*/  ULDC UR32, c[0x0][0x2c4] ;  /* 0x0000b10000207ab9 */ /* 0x000fe20000000800 */
[----:B------:R-:W-:Y:S02]  /*13a0*/  UIADD3.X UR15, UR16, UR34, URZ, UP2, !UPT ;  /* 0x00000022100f7290 */ /* 0x000fe400097fe43f */
[----:B------:R-:W-:Y:S01]  /*13b0*/  UIMAD UR11, UR11, UR8, URZ ;  /* 0x000000080b0b72a4 */ /* 0x000fe2000f8e023f */
[----:B------:R-:W-:Y:S01]  /*13c0*/  ULDC.U8 UR18, c[0x0][0x480] ;  /* 0x0001200000127ab9 */ /* 0x000fe20000000000 */
[----:B------:R-:W-:Y:S02]  /*13d0*/  @UP0 UIADD3 UR25, UR24, UR39, URZ ;  /* 0x0000002718190290 */ /* 0x000fe4000fffe03f */
[----:B------:R-:W-:-:S02]  /*13e0*/  UIMAD UR15, UR10, UR15, UR11 ;  /* 0x0000000f0a0f72a4 */ /* 0x000fc4000f8e020b */
[----:B------:R-:W-:-:S03]  /*13f0*/  @UP3 UIMAD UR11, UR47, UR32, URZ ;  /* 0x000000202f0b32a4 */ /* 0x000fc6000f8e023f */
[----:B------:R-:W-:Y:S01]  /*1400*/  @!P1 IMAD.IADD R2, R2, 0x1, -R5 ;  /* 0x0000000102029824 */ /* 0x000fe200078e0a05 */
[----:B------:R-:W-:Y:S01]  /*1410*/  @!P1 IADD3 R0, R0, 0x1, RZ ;  /* 0x0000000100009810 */ /* 0x000fe20007ffe0ff */
[----:B------:R-:W-:Y:S01]  /*1420*/  UISETP.NE.AND UP4, UPT, UR18, URZ, UPT ;  /* 0x0000003f1200728c */ /* 0x000fe2000bf85270 */
[----:B------:R-:W-:Y:S01]  /*1430*/  PLOP3.LUT P1, PT, PT, PT, UP0, 0x80, 0x0 ;  /* 0x000000000000781c */ /* 0x000fe20003f2f008 */
[----:B------:R-:W-:Y:S01]  /*1440*/  @!UP1 UIADD3 UR40, UR43, UR35, URZ ;  /* 0x000000232b289290 */ /* 0x000fe2000fffe03f */
[----:B------:R-:W-:Y:S01]  /*1450*/  ISETP.GE.U32.AND P0, PT, R2, R5, PT ;  /* 0x000000050200720c */ /* 0x000fe20003f06070 */
[----:B------:R-:W-:Y:S01]  /*1460*/  @UP0 ULDC.64 UR18, c[0x0][0x250] ;  /* 0x0000940000120ab9 */ /* 0x000fe20000000a00 */
[----:B------:R-:W-:Y:S01]  /*1470*/  LOP3.LUT R2, R6, UR55, RZ, 0x3c, !PT ;  /* 0x0000003706027c12 */ /* 0x000fe2000f8e3cff */
[----:B------:R-:W-:Y:S02]  /*1480*/  @UP0 UIMAD.WIDE.U32 UR26, UR25, UR18, URZ ;  /* 0x00000012191a02a5 */ /* 0x000fe4000f8e003f */
[----:B------:R-:W-:Y:S01]  /*1490*/  UIMAD.WIDE.U32 UR34, UR10, UR8, URZ ;  /* 0x000000080a2272a5 */ /* 0x000fe2000f8e003f */
[----:B------:R-:W-:Y:S01]  /*14a0*/  ISETP.GE.AND P2, PT, R2, RZ, PT ;  /* 0x000000ff0200720c */ /* 0x000fe20003f46270 */
[----:B------:R-:W-:-:S02]  /*14b0*/  @UP3 USEL UR11, UR11, UR5, !UP1 ;  /* 0x000000050b0b3287 */ /* 0x000fc4000c800000 */
[----:B------:R-:W-:Y:S01]  /*14c0*/  @!UP3 UIMAD UR10, UR47, UR60, UR55 ;  /* 0x0000003c2f0ab2a4 */ /* 0x000fe2000f8e0237 */
[----:B------:R-:W-:Y:S01]  /*14d0*/  @UP3 ULDC UR8, c[0x0][0x2e4] ;  /* 0x0000b90000083ab9 */ /* 0x000fe20000000800 */
[----:B------:R-:W-:Y:S02]  /*14e0*/  UIMAD UR49, UR55, UR61, URZ ;  /* 0x0000003d373172a4 */ /* 0x000fe4000f8e023f */
[----:B------:R-:W-:Y:S01]  /*14f0*/  @P0 VIADD R0, R0, 0x1 ;  /* 0x0000000100000836 */ /* 0x000fe20000000000 */
[----:B------:R-:W-:Y:S01]  /*1500*/  @UP0 UIMAD UR25, UR25, UR19, URZ ;  /* 0x00000013191902a4 */ /* 0x000fe2000f8e023f */
[----:B------:R-:W-:Y:S01]  /*1510*/  PLOP3.LUT P0, PT, PT, PT, UP3, 0x80, 0x0 ;  /* 0x000000000000781c */ /* 0x000fe20003f0f038 */
[----:B------:R-:W-:Y:S01]  /*1520*/  USHF.R.S32.HI UR46, URZ, 0x6, UR21 ;  /* 0x000000063f2e7899 */ /* 0x000fe20008011415 */
[----:B------:R-:W-:Y:S01]  /*1530*/  IMAD.MOV.U32 R16, RZ, RZ, R0 ;  /* 0x000000ffff107224 */ /* 0x000fe200078e0000 */
[----:B------:R-:W-:Y:S02]  /*1540*/  @UP3 UIMAD UR21, UR55, UR8, UR11 ;  /* 0x00000008371532a4 */ /* 0x000fe4000f8e020b */
[----:B------:R-:W-:-:S02]  /*1550*/  @!UP3 UIMAD UR21, UR10, UR32, URZ ;  /* 0x000000200a15b2a4 */ /* 0x000fc4000f8e023f */
[----:B------:R-:W-:Y:S01]  /*1560*/  USEL UR51, UR50, URZ, UP4 ;  /* 0x0000003f32337287 */ /* 0x000fe2000a000000 */
[----:B------:R-:W-:Y:S01]  /*1570*/  @!P2 IADD3 R16, -R16, RZ, RZ ;  /* 0x000000ff1010a210 */ /* 0x000fe20007ffe1ff */
[----:B------:R-:W-:Y:S01]  /*1580*/  @UP0 UIADD3 UR32, UR29, UR36, URZ ;  /* 0x000000241d200290 */ /* 0x000fe2000fffe03f */
[----:B------:R-:W-:Y:S01]  /*1590*/  @!P3 LOP3.LUT R16, RZ, R6, RZ, 0x33, !PT ;  /* 0x00000006ff10b212 */ /* 0x000fe200078e33ff */
[----:B------:R-:W-:Y:S02]  /*15a0*/  USEL UR53, UR30, URZ, UP4 ;  /* 0x0000003f1e357287 */ /* 0x000fe4000a000000 */
        /* <DEDUP_REMOVED lines=18> */
.L_x_912:
        /* <DEDUP_REMOVED lines=13> */
.L_x_913:
        /* <DEDUP_REMOVED lines=11> */
.L_x_914:
[----:B------:R-:W-:-:S04]  /*1850*/  UIMAD UR5, UR47, UR60, UR55 ;  /* 0x0000003c2f0572a4 */ /* 0x000fc8000f8e0237 */
[----:B------:R-:W-:-:S12]  /*1860*/  UIMAD UR5, UR5, UR57, URZ ;  /* 0x00000039050572a4 */ /* 0x000fd8000f8e023f */
.L_x_915:
[----:B------:R-:W1:Y:S01]  /*1870*/  S2R R26, SR_TID.X ;  /* 0x00000000001a7919 */ /* 0x000e620000002100 */
[----:B------:R-:W2:Y:S01]  /*1880*/  LDC.64 R8, c[0x0][0x420] ;  /* 0x00010800ff087b82 */ /* 0x000ea20000000a00 */
[--C-:B------:R-:W-:Y:S01]  /*1890*/  SHF.R.S32.HI R243, RZ, 0x1f, R242.reuse ;  /* 0x0000001ffff37819 */ /* 0x100fe200000114f2 */
[----:B------:R-:W-:Y:S01]  /*18a0*/  UIADD3 UR35, UR14, UR5, URZ ;  /* 0x000000050e237290 */ /* 0x000fe2000fffe03f */
[C---:B------:R-:W-:Y:S01]  /*18b0*/  IADD3 R2, P0, R242.reuse, UR25, RZ ;  /* 0x00000019f2027c10 */ /* 0x040fe2000ff1e0ff */
[----:B------:R-:W-:Y:S01]  /*18c0*/  UIADD3 UR5, -UR9, UR17, UR33 ;  /* 0x0000001109057290 */ /* 0x000fe2000fffe121 */
[----:B------:R-:W-:Y:S01]  /*18d0*/  IADD3 R30, R242, 0xc0, RZ ;  /* 0x000000c0f21e7810 */ /* 0x000fe20007ffe0ff */
[----:B------:R-:W-:Y:S01]  /*18e0*/  UIMAD UR11, UR61, UR60, URZ ;  /* 0x0000003c3d0b72a4 */ /* 0x000fe2000f8e023f */
[----:B------:R-:W-:Y:S01]  /*18f0*/  IADD3.X R3, R243, UR40, RZ, P0, !PT ;  /* 0x00000028f3037c10 */ /* 0x000fe200087fe4ff */
[----:B------:R-:W-:Y:S01]  /*1900*/  ULDC UR8, c[0x0][0x398] ;  /* 0x0000e60000087ab9 */ /* 0x000fe20000000800 */
[----:B------:R-:W-:Y:S01]  /*1910*/  UIADD3 UR42, UR14, UR21, URZ ;  /* 0x000000150e2a7290 */ /* 0x000fe2000fffe03f */
[----:B------:R-:W-:Y:S01]  /*1920*/  IADD3 R12, P0, R31, UR14, RZ ;  /* 0x0000000e1f0c7c10 */ /* 0x000fe2000ff1e0ff */
[----:B------:R-:W-:Y:S01]  /*1930*/  UIADD3 UR5, UR5, -UR8, URZ ;  /* 0x8000000805057290 */ /* 0x000fe2000fffe03f */
[----:B------:R3:W-:Y:S01]  /*1940*/  STL [R1], R30 ;  /* 0x0000001e01007387 */ /* 0x0007e20000100800 */
[----:B------:R-:W-:Y:S01]  /*1950*/  USHF.L.U32 UR10, UR11, 0x6, URZ ;  /* 0x000000060b0a7899 */ /* 0x000fe2000800063f */
[----:B------:R-:W-:Y:S01]  /*1960*/  IADD3.X R13, R25, UR16, RZ, P0, !PT ;  /* 0x00000010190d7c10 */ /* 0x000fe200087fe4ff */
[----:B------:R-:W-:Y:S01]  /*1970*/  USHF.R.S32.HI UR21, URZ, 0x1f, UR5 ;  /* 0x0000001f3f157899 */ /* 0x000fe20008011405 */
[----:B------:R-:W-:Y:S01]  /*1980*/  IMAD.WIDE.U32 R6, R12, UR22, R242 ;  /* 0x000000160c067c25 */ /* 0x000fe2000f8e00f2 */
[----:B------:R-:W-:Y:S01]  /*1990*/  UIADD3 UR15, UP2, UP1, UR34, UR10, UR49 ;  /* 0x0000000a220f7290 */ /* 0x000fe2000f95e031 */
[----:B------:R-:W-:Y:S01]  /*19a0*/  BSSY B1, `(.L_x_911) ;  /* 0x0000a1c000017945 */ /* 0x000fe20003800000 */
[----:B------:R-:W-:Y:S01]  /*19b0*/  USHF.R.S32.HI UR10, URZ, 0x1f, UR10 ;  /* 0x0000001f3f0a7899 */ /* 0x000fe2000801140a */
[----:B------:R-:W-:Y:S01]  /*19c0*/  IMAD R5, R13, UR22, RZ ;  /* 0x000000160d057c24 */ /* 0x000fe2000f8e02ff */
[----:B------:R-:W-:Y:S01]  /*19d0*/  ULEA.HI UR21, UR21, UR5, URZ, 0x6 ;  /* 0x0000000515157291 */ /* 0x000fe2000f8f303f */
[----:B------:R-:W-:Y:S01]  /*19e0*/  IADD3 R6, P2, R6, UR41, RZ ;  /* 0x0000002906067c10 */ /* 0x000fe2000ff5e0ff */
[----:B------:R-:W-:Y:S01]  /*19f0*/  UIADD3.X UR10, UR50, UR10, UR52, UP2, UP1 ;  /* 0x0000000a320a7290 */ /* 0x000fe200097e2434 */
[C---:B--2---:R-:W-:Y:S01]  /*1a00*/  IMAD R0, R8.reuse, UR16, RZ ;  /* 0x0000001008007c24 */ /* 0x044fe2000f8e02ff */
[----:B------:R-:W-:Y:S01]  /*1a10*/  UIADD3 UR15, UP2, UP1, UR53, UR15, UR54 ;  /* 0x0000000f350f7290 */ /* 0x000fe2000f95e036 */
[----:B------:R-:W-:Y:S01]  /*1a20*/  IMAD.WIDE.U32 R2, R8, UR14, R2 ;  /* 0x0000000e08027c25 */ /* 0x000fe2000f8e0002 */
[----:B------:R-:W-:-:S02]  /*1a30*/  USHF.R.S32.HI UR21, URZ, 0x6, UR21 ;  /* 0x000000063f157899 */ /* 0x000fc40008011415 */
[----:B------:R-:W-:Y:S01]  /*1a40*/  UIADD3.X UR10, UR51, UR10, UR48, UP2, UP1 ;  /* 0x0000000a330a7290 */ /* 0x000fe200097e2430 */
[----:B------:R-:W-:Y:S01]  /*1a50*/  IMAD R0, R9, UR14, R0 ;  /* 0x0000000e09007c24 */ /* 0x000fe2000f8e0200 */
[----:B-1----:R-:W-:Y:S01]  /*1a60*/  SHF.R.S32.HI R27, RZ, 0x1f, R26 ;  /* 0x0000001fff1b7819 */ /* 0x002fe2000001141a */
[----:B------:R-:W-:Y:S01]  /*1a70*/  UISETP.LT.AND UP1, UPT, URZ, UR21, UPT ;  /* 0x000000153f00728c */ /* 0x000fe2000bf21270 */
[----:B------:R-:W-:Y:S01]  /*1a80*/  IMAD R18, R12, UR23, R5 ;  /* 0x000000170c127c24 */ /* 0x000fe2000f8e0205 */
[----:B------:R-:W-:Y:S01]  /*1a90*/  USHF.R.S32.HI UR43, URZ, 0x1f, UR55 ;  /* 0x0000001f3f2b7899 */ /* 0x000fe20008011437 */
[----:B------:R-:W-:Y:S01]  /*1aa0*/  LEA.HI R4, R27, R26, RZ, 0x5 ;  /* 0x0000001a1b047211 */ /* 0x000fe200078f28ff */
[----:B------:R-:W-:Y:S01]  /*1ab0*/  IMAD.IADD R3, R3, 0x1, R0 ;  /* 0x0000000103037824 */ /* 0x000fe200078e0200 */
[----:B------:R-:W-:Y:S01]  /*1ac0*/  ULDC.64 UR26, c[0x0][0x428] ;  /* 0x00010a00001a7ab9 */ /* 0x000fe20000000a00 */
[----:B------:R-:W-:Y:S01]  /*1ad0*/  USEL UR21, URZ, UR21, !UP1 ;  /* 0x000000153f157287 */ /* 0x000fe2000c800000 */
[----:B------:R-:W-:Y:S01]  /*1ae0*/  LOP3.LUT R0, R4, 0xffffffe0, RZ, 0xc0, !PT ;  /* 0xffffffe004007812 */ /* 0x000fe200078ec0ff */
[----:B------:R-:W-:Y:S01]  /*1af0*/  UIMAD UR30, UR43, UR26, URZ ;  /* 0x0000001a2b1e72a4 */ /* 0x000fe2000f8e023f */
[----:B------:R-:W-:Y:S01]  /*1b00*/  SHF.R.S32.HI R4, RZ, 0x5, R4 ;  /* 0x00000005ff047819 */ /* 0x000fe20000011404 */
[----:B------:R-:W-:Y:S01]  /*1b10*/  IMAD.U32 R15, RZ, RZ, UR26 ;  /* 0x0000001aff0f7e24 */ /* 0x000fe2000f8e00ff */
[----:B------:R-:W-:Y:S01]  /*1b20*/  ULDC.64 UR28, c[0x0][0x400] ;  /* 0x00010000001c7ab9 */ /* 0x000fe20000000a00 */
[----:B------:R-:W-:Y:S01]  /*1b30*/  IMAD.IADD R22, R26, 0x1, -R0 ;  /* 0x000000011a167824 */ /* 0x000fe200078e0a00 */
[----:B------:R-:W-:Y:S01]  /*1b40*/  UISETP.GT.AND UP1, UPT, UR46, UR21, UPT ;  /* 0x000000152e00728c */ /* 0x000fe2000bf24270 */
[----:B------:R-:W-:Y:S01]  /*1b50*/  IMAD.WIDE.U32 R2, R15, UR55, R2 ;  /* 0x000000370f027c25 */ /* 0x000fe2000f8e0002 */
[----:B------:R-:W-:Y:S01]  /*1b60*/  UIMAD UR30, UR55, UR27, UR30 ;  /* 0x0000001b371e72a4 */ /* 0x000fe2000f8e021e */
[----:B------:R-:W-:Y:S01]  /*1b70*/  IADD3.X R7, R7, UR38, R18, P2, !PT ;  /* 0x0000002607077c10 */ /* 0x000fe200097fe412 */
[----:B------:R-:W-:Y:S01]  /*1b80*/  ULDC.64 UR52, c[0x0][0x478] ;  /* 0x00011e0000347ab9 */ /* 0x000fe20000000a00 */
[----:B------:R-:W-:Y:S01]  /*1b90*/  IMAD R0, R4, UR11, R22 ;  /* 0x0000000b04007c24 */ /* 0x000fe2000f8e0216 */
[----:B------:R-:W-:Y:S01]  /*1ba0*/  ULDC.64 UR26, c[0x0][0x258] ;  /* 0x00009600001a7ab9 */ /* 0x000fe20000000a00 */
[----:B------:R-:W-:Y:S01]  /*1bb0*/  UIMAD.WIDE UR34, UR35, 0x4, UR52 ;  /* 0x00000004232278a5 */ /* 0x000fe2000f8e0234 */
[----:B------:R-:W-:Y:S01]  /*1bc0*/  IADD3 R5, R3, UR30, RZ ;  /* 0x0000001e03057c10 */ /* 0x000fe2000fffe0ff */
[----:B------:R-:W-:Y:S01]  /*1bd0*/  UIMAD UR14, UR43, UR26, URZ ;  /* 0x0000001a2b0e72a4 */ /* 0x000fe2000f8e023f */
[C---:B------:R-:W-:Y:S01]  /*1be0*/  IADD3 R4, P0, R0.reuse, UR15, RZ ;  /* 0x0000000f00047c10 */ /* 0x040fe2000ff1e0ff */
[----:B------:R-:W-:Y:S01]  /*1bf0*/  IMAD.U32 R17, RZ, RZ, UR26 ;  /* 0x0000001aff117e24 */ /* 0x000fe2000f8e00ff */
[----:B------:R-:W-:Y:S01]  /*1c00*/  ULDC.64 UR44, c[0x0][0x2b0] ;  /* 0x0000ac00002c7ab9 */ /* 0x000fe20000000a00 */
[----:B------:R-:W-:Y:S01]  /*1c10*/  UIMAD UR14, UR55, UR27, UR14 ;  /* 0x0000001b370e72a4 */ /* 0x000fe2000f8e020e */
[----:B------:R-:W-:Y:S01]  /*1c20*/  LEA.HI.X.SX32 R0, R0, UR10, 0x1, P0 ;  /* 0x0000000a00007c11 */ /* 0x000fe200080f0eff */
[----:B------:R-:W-:Y:S01]  /*1c30*/  IMAD.WIDE.U32 R10, R17, UR55, R6 ;  /* 0x00000037110a7c25 */ /* 0x000fe2000f8e0006 */
[C---:B------:R-:W-:Y:S01]  /*1c40*/  LEA R232, P0, R4.reuse, UR28, 0x2 ;  /* 0x0000001c04e87c11 */ /* 0x040fe2000f8010ff */
[----:B------:R-:W-:Y:S01]  /*1c50*/  ULDC.64 UR26, c[0x0][0x210] ;  /* 0x00008400001a7ab9 */ /* 0x000fe20000000a00 */
[----:B------:R-:W-:Y:S01]  /*1c60*/  UIADD3 UR8, UR46, -0x1, URZ ;  /* 0xffffffff2e087890 */ /* 0x000fe2000fffe03f */
[----:B------:R-:W-:Y:S01]  /*1c70*/  VIADD R19, R11, UR14 ;  /* 0x0000000e0b137c36 */ /* 0x000fe20008000000 */
[----:B------:R-:W-:Y:S01]  /*1c80*/  LEA.HI.X R233, R4, UR29, R0, 0x2, P0 ;  /* 0x0000001d04e97c11 */ /* 0x000fe200080f1400 */
[----:B------:R-:W-:Y:S01]  /*1c90*/  IMAD.MOV.U32 R4, RZ, RZ, R2 ;  /* 0x000000ffff047224 */ /* 0x000fe200078e0002 */
[----:B------:R-:W-:Y:S01]  /*1ca0*/  PLOP3.LUT P0, PT, PT, PT, UP1, 0x80, 0x0 ;  /* 0x000000000000781c */ /* 0x000fe20003f0f018 */
[-C--:B------:R-:W-:Y:S01]  /*1cb0*/  IMAD R0, R25, R8.reuse, RZ ;  /* 0x0000000819007224 */ /* 0x080fe200078e02ff */
[----:B------:R-:W-:Y:S01]  /*1cc0*/  ULDC.64 UR28, c[0x0][0x3e0] ;  /* 0x0000f800001c7ab9 */ /* 0x000fe20000000a00 */
[----:B------:R-:W-:Y:S01]  /*1cd0*/  IMAD.WIDE.U32 R4, R31, R8, R4 ;  /* 0x000000081f047225 */ /* 0x000fe200078e0004 */
[----:B------:R-:W-:Y:S01]  /*1ce0*/  LEA R238, P3, R10, UR26, 0x1 ;  /* 0x0000001a0aee7c11 */ /* 0x000fe2000f8608ff */
[----:B------:R-:W-:-:S02]  /*1cf0*/  UIMAD.WIDE UR10, UR42, 0x4, UR44 ;  /* 0x000000042a0a78a5 */ /* 0x000fc4000f8e022c */
[----:B------:R-:W-:Y:S01]  /*1d00*/  IMAD R0, R31, R9, R0 ;  /* 0x000000091f007224 */ /* 0x000fe200078e0200 */
[----:B------:R-:W-:Y:S01]  /*1d10*/  LEA R239, P2, R4, UR28, 0x1 ;  /* 0x0000001c04ef7c11 */ /* 0x000fe2000f8408ff */
[----:B------:R-:W-:Y:S01]  /*1d20*/  UMOV UR16, UR34 ;  /* 0x0000002200107c82 */ /* 0x000fe20008000000 */
[----:B------:R-:W-:Y:S01]  /*1d30*/  UMOV UR15, UR35 ;  /* 0x00000023000f7c82 */ /* 0x000fe20008000000 */
[C---:B------:R-:W-:Y:S01]  /*1d40*/  VIADD R251, R242.reuse, 0x40 ;  /* 0x00000040f2fb7836 */ /* 0x040fe20000000000 */
[----:B------:R-:W-:Y:S01]  /*1d50*/  IADD3 R14, R5, R0, RZ ;  /* 0x00000000050e7210 */ /* 0x000fe20007ffe0ff */
[----:B------:R-:W-:Y:S01]  /*1d60*/  VIADD R252, R242, 0x80 ;  /* 0x00000080f2fc7836 */ /* 0x000fe20000000000 */
[----:B------:R-:W-:Y:S02]  /*1d70*/  LEA.HI.X R240, R10, UR27, R19, 0x1, P3 ;  /* 0x0000001b0af07c11 */ /* 0x000fe400098f0c13 */
[----:B------:R-:W-:Y:S01]  /*1d80*/  LEA.HI.X R241, R4, UR29, R14, 0x1, P2 ;  /* 0x0000001d04f17c11 */ /* 0x000fe200090f0c0e */
[----:B---3--:R-:W-:Y:S06]  /*1d90*/  @P0 BRA `(.L_x_916) ;  /* 0x0000000800740947 */ /* 0x008fec0003800000 */
        /* <DEDUP_REMOVED lines=19> */
.L_x_917:
        /* <DEDUP_REMOVED lines=20> */
.L_x_918:
        /* <DEDUP_REMOVED lines=38> */
.L_x_920:
[----:B------:R-:W-:Y:S05]  /*2270*/  BSYNC B0 ;  /* 0x0000000000007941 */ /* 0x000fea0003800000 */
.L_x_919:
        /* <DEDUP_REMOVED lines=21> */
.L_x_922:
[----:B------:R-:W-:Y:S05]  /*23d0*/  BSYNC B0 ;  /* 0x0000000000007941 */ /* 0x000fea0003800000 */
.L_x_921:
        /* <DEDUP_REMOVED lines=34> */
.L_x_924:
[----:B------:R-:W-:Y:S05]  /*2600*/  BSYNC B0 ;  /* 0x0000000000007941 */ /* 0x000fea0003800000 */
.L_x_923:
        /* <DEDUP_REMOVED lines=22> */
.L_x_916:
        /* <DEDUP_REMOVED lines=58> */
.L_x_927:
[----:B------:R-:W-:Y:S05]  /*2b10*/  BSYNC B0 ;  /* 0x0000000000007941 */ /* 0x000fea0003800000 */
.L_x_926:
        /* <DEDUP_REMOVED lines=10> */
[----:B--2---:R-:W-:Y:S01]  /*2bc0*/  IMAD.WIDE.U32 R6, R8, 0x20, RZ ;  /* 0x0000002008067825 */ /* 0x004fe200078e00ff */
[----:B------:R-:W-:Y:S02]  /*2bd0*/  ISETP.GE.AND P2, PT, R242, UR25, PT ;  /* 0x00000019f2007c0c */ /* 0x000fe4000bf46270 */
[----:B------:R-:W-:Y:S01]  /*2be0*/  ISETP.GE.AND P4, PT, R251, UR25, PT ;  /* 0x00000019fb007c0c */ /* 0x000fe2000bf86270 */
[----:B---3--:R-:W-:Y:S01]  /*2bf0*/  IMAD.SHL.U32 R2, R9, 0x20, RZ ;  /* 0x0000002009027824 */ /* 0x008fe200078e00ff */
        /* <DEDUP_REMOVED lines=33> */
.L_x_929:
[----:B------:R-:W-:Y:S05]  /*2e10*/  BSYNC B0 ;  /* 0x0000000000007941 */ /* 0x000fea0003800000 */
.L_x_928:
        /* <DEDUP_REMOVED lines=20> */
.L_x_931:
[----:B--2---:R-:W2:Y:S01]  /*2f60*/  LDC.64 R6, c[0x0][0x210] ;  /* 0x00008400ff067b82 */ /* 0x004ea20000000a00 */
[----:B---3--:R-:W-:Y:S01]  /*2f70*/  IMAD.U32 R2, RZ, RZ, UR41 ;  /* 0x00000029ff027e24 */ /* 0x008fe2000f8e00ff */
        /* <DEDUP_REMOVED lines=11> */
[----:B--2---:R-:W-:Y:S01]  /*3030*/  IMAD.WIDE R2, R242, 0x2, R6 ;  /* 0x00000002f2027825 */ /* 0x004fe200078e0206 */
        /* <DEDUP_REMOVED lines=36> */
.L_x_932:
[----:B------:R-:W-:Y:S05]  /*3280*/  BSYNC B0 ;  /* 0x0000000000007941 */ /* 0x000fea0003800000 */
.L_x_930:
        /* <DEDUP_REMOVED lines=21> */
.L_x_934:
        /* <DEDUP_REMOVED lines=51> */
.L_x_935:
[----:B------:R-:W-:Y:S05]  /*3710*/  BSYNC B0 ;  /* 0x0000000000007941 */ /* 0x000fea0003800000 */
.L_x_933:
[----:B------:R-:W-:Y:S01]  /*3720*/  UIADD3 UR22, -UR33, UR9, URZ ;  /* 0x0000000921167290 */ /* 0x000fe2000fffe13f */
[----:B--23--:R-:W-:Y:S01]  /*3730*/  IMAD.U32 R2, RZ, RZ, UR12 ;  /* 0x0000000cff027e24 */ /* 0x00cfe2000f8e00ff */
[----:B------:R-:W-:Y:S01]  /*3740*/  USHF.R.S32.HI UR14, URZ, 0x1f, UR33 ;  /* 0x0000001f3f0e7899 */ /* 0x000fe20008011421 */
[----:B------:R-:W-:Y:S01]  /*3750*/  IADD3 R4, R244, 0x8, RZ ;  /* 0x00000008f4047810 */ /* 0x000fe20007ffe0ff */
[----:B------:R-:W-:Y:S01]  /*3760*/  ULDC.64 UR26, c[0x0][0x260] ;  /* 0x00009800001a7ab9 */ /* 0x000fe20000000a00 */
[----:B------:R-:W-:Y:S01]  /*3770*/  IMAD.WIDE.U32 R2, R2, UR33, R242 ;  /* 0x0000002102027c25 */ /* 0x000fe2000f8e00f2 */
[----:B------:R-:W-:Y:S01]  /*3780*/  ISETP.GE.AND P3, PT, R31, UR22, PT ;  /* 0x000000161f007c0c */ /* 0x000fe2000bf66270 */
[----:B------:R-:W-:Y:S01]  /*3790*/  UIMAD UR23, UR14, UR12, URZ ;  /* 0x0000000c0e1772a4 */ /* 0x000fe2000f8e023f */
[----:B------:R-:W-:Y:S01]  /*37a0*/  BSSY B0, `(.L_x_936) ;  /* 0x000003f000007945 */ /* 0x000fe20003800000 */
[----:B------:R-:W-:Y:S02]  /*37b0*/  ISETP.GE.AND P5, PT, R4, UR5, PT ;  /* 0x0000000504007c0c */ /* 0x000fe4000bfa6270 */
[----:B------:R-:W-:Y:S01]  /*37c0*/  UIMAD UR23, UR33, UR13, UR23 ;  /* 0x0000000d211772a4 */ /* 0x000fe2000f8e0217 */
[----:B------:R-:W-:-:S02]  /*37d0*/  IADD3 R2, P1, R2, UR31, RZ ;  /* 0x0000001f02027c10 */ /* 0x000fc4000ff3e0ff */
[----:B------:R-:W-:-:S03]  /*37e0*/  ISETP.GE.AND P6, PT, R244, UR5, PT ;  /* 0x00000005f4007c0c */ /* 0x000fc6000bfc6270 */
        /* <DEDUP_REMOVED lines=30> */
[----:B---3--:R-:W-:Y:S01]  /*39d0*/  IMAD.WIDE R2, R242, 0x2, R18 ;  /* 0x00000002f2027825 */ /* 0x008fe200078e0212 */
[----:B-----5:R-:W-:-:S04]  /*39e0*/  @!P2 LEA R8, P1, R6, R14, 0x1 ;  /* 0x0000000e0608a211 */ /* 0x020fc800078208ff */
        /* <DEDUP_REMOVED lines=26> */
.L_x_937:
[----:B------:R-:W-:Y:S05]  /*3b90*/  BSYNC B0 ;  /* 0x0000000000007941 */ /* 0x000fea0003800000 */
.L_x_936:
        /* <DEDUP_REMOVED lines=12> */
[----:B-1-3--:R-:W-:Y:S01]  /*3c60*/  IMAD.U32 R2, RZ, RZ, UR31 ;  /* 0x0000001fff027e24 */ /* 0x00afe2000f8e00ff */
        /* <DEDUP_REMOVED lines=46> */
.L_x_939:
[----:B------:R-:W-:Y:S05]  /*3f50*/  BSYNC B0 ;  /* 0x0000000000007941 */ /* 0x000fea0003800000 */
.L_x_938:
        /* <DEDUP_REMOVED lines=64> */
.L_x_941:
[----:B------:R-:W-:Y:S05]  /*4360*/  BSYNC B0 ;  /* 0x0000000000007941 */ /* 0x000fea0003800000 */
.L_x_940:
        /* <DEDUP_REMOVED lines=56> */
.L_x_943:
[----:B------:R-:W-:Y:S05]  /*46f0*/  BSYNC B0 ;  /* 0x0000000000007941 */ /* 0x000fea0003800000 */
.L_x_942:
[----:B------:R-:W-:Y:S01]  /*4700*/  ULDC.64 UR18, c[0x0][0x3c8] ;  /* 0x0000f20000127ab9 */ /* 0x000fe20000000a00 */
[----:B------:R-:W-:Y:S01]  /*4710*/  USHF.R.S32.HI UR12, URZ, 0x1f, UR55 ;  /* 0x0000001f3f0c7899 */ /* 0x000fe20008011437 */
[----:B-1----:R-:W1:Y:S01]  /*4720*/  LDC.64 R10, c[0x0][0x3b8] ;  /* 0x0000ee00ff0a7b82 */ /* 0x002e620000000a00 */
[----:B------:R-:W-:Y:S01]  /*4730*/  UISETP.NE.U32.AND UP1, UPT, UR18, URZ, UPT ;  /* 0x0000003f1200728c */ /* 0x000fe2000bf25070 */
[----:B---3--:R-:W3:Y:S01]  /*4740*/  S2R R7, SR_TID.X ;  /* 0x0000000000077919 */ /* 0x008ee20000002100 */
[----:B------:R-:W-:Y:S02]  /*4750*/  IMAD.MOV.U32 R247, RZ, RZ, 0x7f800000 ;  /* 0x7f800000fff77424 */ /* 0x000fe400078e00ff */
[----:B------:R-:W-:Y:S01]  /*4760*/  IMAD.MOV.U32 R248, RZ, RZ, 0x7f800000 ;  /* 0x7f800000fff87424 */ /* 0x000fe200078e00ff */
[----:B------:R-:W-:Y:S01]  /*4770*/  UISETP.NE.AND.EX UP1, UPT, UR19, URZ, UPT, UP1 ;  /* 0x0000003f1300728c */ /* 0x000fe2000bf25310 */
[----:B------:R-:W2:Y:S01]  /*4780*/  S2R R9, SR_TID.X ;  /* 0x0000000000097919 */ /* 0x000ea20000002100 */
[----:B------:R-:W-:Y:S01]  /*4790*/  LEA.HI R0, R27, R26, RZ, 0x4 ;  /* 0x0000001a1b007211 */ /* 0x000fe200078f20ff */
[----:B------:R-:W-:Y:S01]  /*47a0*/  ULDC UR25, c[0x0][0x2d0] ;  /* 0x0000b40000197ab9 */ /* 0x000fe20000000800 */
[----:B------:R-:W-:Y:S01]  /*47b0*/  ULDC UR38, c[0x0][0x2dc] ;  /* 0x0000b70000267ab9 */ /* 0x000fe20000000800 */
[----:B------:R-:W0:Y:S01]  /*47c0*/  LDGDEPBAR ;  /* 0x00000000000079af */ /* 0x000e220000000000 */
[----:B------:R-:W-:-:S05]  /*47d0*/  PLOP3.LUT P3, PT, PT, PT, UP1, 0x80, 0x0 ;  /* 0x000000000000781c */ /* 0x000fca0003f6f018 */
[----:B------:R-:W-:Y:S01]  /*47e0*/  @UP1 ULDC.64 UR22, c[0x0][0x3d0] ;  /* 0x0000f40000161ab9 */ /* 0x000fe20000000a00 */
[----:B------:R-:W-:Y:S01]  /*47f0*/  @UP1 UMOV UR13, UR12 ;  /* 0x0000000c000d1c82 */ /* 0x000fe20008000000 */
[----:B------:R-:W-:Y:S01]  /*4800*/  @UP1 UIMAD UR5, UR56, UR22, URZ ;  /* 0x00000016380512a4 */ /* 0x000fe2000f8e023f */
[----:B------:R-:W-:Y:S02]  /*4810*/  @UP1 UMOV UR12, UR55 ;  /* 0x00000037000c1c82 */ /* 0x000fe40008000000 */
[----:B------:R-:W-:Y:S01]  /*4820*/  @UP1 UIMAD.WIDE.U32 UR12, UR47, UR22, UR12 ;  /* 0x000000162f0c12a5 */ /* 0x000fe2000f8e000c */
[----:B-1----:R-:W4:Y:S01]  /*4830*/  LDG.E.64 R4, desc[UR6][R10.64+0x8] ;  /* 0x000008060a047981 */ /* 0x002f22000c1e1b00 */
[----:B------:R-:W-:Y:S02]  /*4840*/  @UP1 UIMAD UR5, UR47, UR23, UR5 ;  /* 0x000000172f0512a4 */ /* 0x000fe4000f8e0205 */
[----:B------:R-:W-:Y:S02]  /*4850*/  @UP1 ULEA UR18, UP0, UR12, UR18, 0x2 ;  /* 0x000000120c121291 */ /* 0x000fe4000f80103f */
[----:B------:R-:W-:-:S04]  /*4860*/  @UP1 UIADD3 UR5, UR13, UR5, URZ ;  /* 0x000000050d051290 */ /* 0x000fc8000fffe03f */
[----:B------:R-:W-:Y:S01]  /*4870*/  @UP1 ULEA.HI.X UR19, UR12, UR19, UR5, 0x2, UP0 ;  /* 0x000000130c131291 */ /* 0x000fe200080f1405 */
[----:B------:R-:W-:Y:S01]  /*4880*/  IMAD.U32 R2, RZ, RZ, UR18 ;  /* 0x00000012ff027e24 */ /* 0x000fe2000f8e00ff */
[----:B------:R-:W-:Y:S01]  /*4890*/  LOP3.LUT R0, R0, 0xfffffff0, RZ, 0xc0, !PT ;  /* 0xfffffff000007812 */ /* 0x000fe200078ec0ff */
[----:B------:R-:W-:Y:S01]  /*48a0*/  @UP1 ULDC UR5, c[0x0][0x2e8] ;  /* 0x0000ba0000051ab9 */ /* 0x000fe20000000800 */
[----:B---3--:R-:W-:Y:S01]  /*48b0*/  SHF.R.S32.HI R7, RZ, 0x1f, R7 ;  /* 0x0000001fff077819 */ /* 0x008fe20000011407 */
[----:B------:R-:W-:Y:S02]  /*48c0*/  IMAD.MOV.U32 R225, RZ, RZ, 0x20 ;  /* 0x00000020ffe17424 */ /* 0x000fe400078e00ff */
[----:B------:R-:W-:Y:S01]  /*48d0*/  IMAD.MOV.U32 R224, RZ, RZ, 0x40 ;  /* 0x00000040ffe07424 */ /* 0x000fe200078e00ff */
[----:B------:R-:W-:Y:S01]  /*48e0*/  CS2R R190, SRZ ;  /* 0x0000000000be7805 */ /* 0x000fe2000001ff00 */
[----:B------:R-:W-:Y:S01]  /*48f0*/  IMAD.U32 R3, RZ, RZ, UR19 ;  /* 0x00000013ff037e24 */ /* 0x000fe2000f8e00ff */
[----:B------:R-:W-:Y:S01]  /*4900*/  CS2R R188, SRZ ;  /* 0x0000000000bc7805 */ /* 0x000fe2000001ff00 */
[----:B------:R-:W3:Y:S01]  /*4910*/  LDG.E.64 R10, desc[UR6][R10.64] ;  /* 0x000000060a0a7981 */ /* 0x000ee2000c1e1b00 */
[----:B------:R-:W-:Y:S01]  /*4920*/  IMAD.IADD R0, R26, 0x1, -R0 ;  /* 0x000000011a007824 */ /* 0x000fe200078e0a00 */
[----:B--2---:R-:W-:Y:S01]  /*4930*/  LEA.HI R7, R7, R9, RZ, 0x7 ;  /* 0x0000000907077211 */ /* 0x004fe200078f38ff */
[----:B------:R-:W1:Y:S01]  /*4940*/  @P3 MUFU.RCP R6, UR5 ;  /* 0x0000000500063d08 */ /* 0x000e620008001000 */
[----:B------:R2:W1:Y:S01]  /*4950*/  @P3 LDG.E R8, desc[UR6][R2.64] ;  /* 0x0000000602083981 */ /* 0x000462000c1e1900 */
[----:B------:R-:W-:Y:S01]  /*4960*/  IMAD.MOV.U32 R237, RZ, RZ, R234 ;  /* 0x000000ffffed7224 */ /* 0x000fe200078e00ea */
        /* <DEDUP_REMOVED lines=22> */
[----:B------:R-:W-:Y:S01]  /*4ad0*/  CS2R R142, SRZ ;  /* 0x00000000008e7805 */ /* 0x000fe2000001ff00 */
[----:B--2---:R-:W-:Y:S01]  /*4ae0*/  IMAD.MOV.U32 R2, RZ, RZ, 0x4 ;  /* 0x00000004ff027424 */ /* 0x004fe200078e00ff */
[----:B------:R-:W-:Y:S02]  /*4af0*/  CS2R R140, SRZ ;  /* 0x00000000008c7805 */ /* 0x000fe4000001ff00 */
[----:B------:R-:W-:-:S02]  /*4b00*/  CS2R R146, SRZ ;  /* 0x0000000000927805 */ /* 0x000fc4000001ff00 */
[----:B------:R-:W-:Y:S01]  /*4b10*/  CS2R R144, SRZ ;  /* 0x0000000000907805 */ /* 0x000fe2000001ff00 */
[----:B------:R-:W-:Y:S01]  /*4b20*/  IMAD.WIDE R2, R244, R2, UR10 ;  /* 0x0000000af4027e25 */ /* 0x000fe2000f8e0202 */
[----:B------:R-:W-:Y:S02]  /*4b30*/  CS2R R138, SRZ ;  /* 0x00000000008a7805 */ /* 0x000fe4000001ff00 */
[----:B------:R-:W-:Y:S02]  /*4b40*/  CS2R R136, SRZ ;  /* 0x0000000000887805 */ /* 0x000fe4000001ff00 */
[----:B------:R-:W-:Y:S02]  /*4b50*/  CS2R R134, SRZ ;  /* 0x0000000000867805 */ /* 0x000fe4000001ff00 */
        /* <DEDUP_REMOVED lines=30> */
[----:B--2---:R-:W2:Y:S01]  /*4d40*/  S2R R3, SR_TID.X ;  /* 0x0000000000037919 */ /* 0x004ea20000002100 */
[----:B------:R-:W-:Y:S02]  /*4d50*/  SHF.R.S32.HI R2, RZ, 0x1f, R0 ;  /* 0x0000001fff027819 */ /* 0x000fe40000011400 */
[----:B------:R-:W-:Y:S02]  /*4d60*/  CS2R R32, SRZ ;  /* 0x0000000000207805 */ /* 0x000fe4000001ff00 */
[----:B------:R-:W-:Y:S02]  /*4d70*/  SHF.R.S32.HI R7, RZ, 0x7, R7 ;  /* 0x00000007ff077819 */ /* 0x000fe40000011407 */
[----:B------:R-:W-:-:S02]  /*4d80*/  CS2R R24, SRZ ;  /* 0x0000000000187805 */ /* 0x000fc4000001ff00 */
[----:B------:R-:W-:Y:S01]  /*4d90*/  LEA.HI R2, R2, R0, RZ, 0x3 ;  /* 0x0000000002027211 */ /* 0x000fe200078f18ff */
[----:B------:R-:W-:Y:S01]  /*4da0*/  UIMAD UR5, UR47, UR60, UR55 ;  /* 0x0000003c2f0572a4 */ /* 0x000fe2000f8e0237 */
[----:B------:R-:W-:Y:S02]  /*4db0*/  IMAD.SHL.U32 R7, R7, 0x20, RZ ;  /* 0x0000002007077824 */ /* 0x000fe400078e00ff */
[----:B------:R-:W-:Y:S01]  /*4dc0*/  LOP3.LUT R2, R2, 0xfffffff8, RZ, 0xc0, !PT ;  /* 0xfffffff802027812 */ /* 0x000fe200078ec0ff */
[----:B------:R-:W-:Y:S01]  /*4dd0*/  USHF.L.U32 UR5, UR5, 0x5, URZ ;  /* 0x0000000505057899 */ /* 0x000fe2000800063f */
[----:B------:R-:W-:Y:S01]  /*4de0*/  CS2R R20, SRZ ;  /* 0x0000000000147805 */ /* 0x000fe2000001ff00 */
[----:B------:R-:W-:Y:S01]  /*4df0*/  ULDC.U8 UR19, c[0x0][0x388] ;  /* 0x0000e20000137ab9 */ /* 0x000fe20000000000 */
[----:B------:R-:W-:Y:S01]  /*4e00*/  ULDC UR18, c[0x0][0x2ec] ;  /* 0x0000bb0000127ab9 */ /* 0x000fe20000000800 */
[----:B------:R-:W-:Y:S01]  /*4e10*/  IMAD.IADD R2, R0, 0x1, -R2 ;  /* 0x0000000100027824 */ /* 0x000fe200078e0a02 */
[----:B------:R-:W-:-:S04]  /*4e20*/  USHF.R.S32.HI UR12, URZ, 0x1f, UR5 ;  /* 0x0000001f3f0c7899 */ /* 0x000fc80008011405 */
[----:B------:R-:W-:Y:S02]  /*4e30*/  R2P PR, R2, 0x6 ;  /* 0x0000000602007804 */ /* 0x000fe40000000000 */
[----:B------:R-:W-:Y:S01]  /*4e40*/  SHF.R.S32.HI R2, RZ, 0x1f, R22 ;  /* 0x0000001fff027819 */ /* 0x000fe20000011416 */
[----:B--2---:R-:W-:-:S05]  /*4e50*/  IMAD.SHL.U32 R3, R3, 0x2, RZ ;  /* 0x0000000203037824 */ /* 0x004fca00078e00ff */
[----:B------:R-:W-:Y:S01]  /*4e60*/  LOP3.LUT R7, R7, 0x6, R3, 0xf8, !PT ;  /* 0x0000000607077812 */ /* 0x000fe200078ef803 */
[----:B------:R-:W-:-:S04]  /*4e70*/  IMAD.U32 R3, RZ, RZ, UR20 ;  /* 0x00000014ff037e24 */ /* 0x000fc8000f8e00ff */
[----:B------:R-:W-:-:S05]  /*4e80*/  IMAD R12, R3, 0x40, R7 ;  /* 0x00000040030c7824 */ /* 0x000fca00078e0207 */
[----:B------:R-:W-:Y:S01]  /*4e90*/  STL [R1+0x4], R12 ;  /* 0x0000040c01007387 */ /* 0x000fe20000100800 */
[C---:B------:R-:W-:Y:S02]  /*4ea0*/  VIADD R9, R12.reuse, 0x18 ;  /* 0x000000180c097836 */ /* 0x040fe40000000000 */
[----:B------:R-:W-:Y:S01]  /*4eb0*/  VIADD R7, R12, 0x10 ;  /* 0x000000100c077836 */ /* 0x000fe20000000000 */
[----:B------:R-:W-:Y:S02]  /*4ec0*/  SEL R225, R225, 0xffffffe0, !P1 ;  /* 0xffffffe0e1e17807 */ /* 0x000fe40004800000 */
[----:B------:R-:W-:-:S03]  /*4ed0*/  SEL R224, R224, 0xffffffc0, !P2 ;  /* 0xffffffc0e0e07807 */ /* 0x000fc60005000000 */
[C---:B------:R-:W-:Y:S01]  /*4ee0*/  IMAD.IADD R227, R226.reuse, 0x1, R225 ;  /* 0x00000001e2e37824 */ /* 0x040fe200078e02e1 */
[----:B------:R-:W-:Y:S01]  /*4ef0*/  CS2R R26, SRZ ;  /* 0x00000000001a7805 */ /* 0x000fe2000001ff00 */
[----:B------:R-:W-:Y:S02]  /*4f00*/  IMAD.IADD R228, R226, 0x1, R224 ;  /* 0x00000001e2e47824 */ /* 0x000fe400078e02e0 */
[----:B------:R-:W-:Y:S01]  /*4f10*/  IMAD.IADD R229, R224, 0x1, R227 ;  /* 0x00000001e0e57824 */ /* 0x000fe200078e02e3 */
[----:B----4-:R-:W-:Y:S01]  /*4f20*/  IADD3 R3, P5, P4, R4, UR5, R22 ;  /* 0x0000000504037c10 */ /* 0x010fe2000fcbe016 */
[----:B------:R-:W-:Y:S02]  /*4f30*/  VIADD R4, R12, 0x1 ;  /* 0x000000010c047836 */ /* 0x000fe40000000000 */
[----:B-1----:R-:W-:-:S05]  /*4f40*/  @P3 FMUL.FTZ R0, R8, R6 ;  /* 0x0000000608003220 */ /* 0x002fca0000410000 */
[----:B------:R-:W-:Y:S02]  /*4f50*/  @P3 R2UR UR13, R0 ;  /* 0x00000000000d32ca */ /* 0x000fe400000e0000 */
[----:B------:R-:W-:Y:S02]  /*4f60*/  IADD3.X R0, R5, UR12, R2, P5, P4 ;  /* 0x0000000c05007c10 */ /* 0x000fe4000afe8402 */
[----:B---3--:R-:W-:-:S03]  /*4f70*/  R2UR UR23, R10 ;  /* 0x000000000a1772ca */ /* 0x008fc600000e0000 */
[----:B------:R1:W-:Y:S01]  /*4f80*/  STL [R1+0x54], R0 ;  /* 0x0000540001007387 */ /* 0x0003e20000100800 */
[----:B------:R-:W-:Y:S02]  /*4f90*/  VIADD R10, R12, 0x19 ;  /* 0x000000190c0a7836 */ /* 0x000fe40000000000 */
[----:B------:R-:W-:Y:S02]  /*4fa0*/  VIADD R2, R230, 0x4000 ;  /* 0x00004000e6027836 */ /* 0x000fe40000000000 */
[C---:B------:R-:W-:Y:S01]  /*4fb0*/  VIADD R8, R12.reuse, 0x11 ;  /* 0x000000110c087836 */ /* 0x040fe20000000000 */
[----:B------:R-:W-:Y:S01]  /*4fc0*/  STL [R1+0x28], R10 ;  /* 0x0000280a01007387 */ /* 0x000fe20000100800 */
[C---:B------:R-:W-:Y:S02]  /*4fd0*/  VIADD R6, R12.reuse, 0x9 ;  /* 0x000000090c067836 */ /* 0x040fe40000000000 */
[----:B------:R-:W-:Y:S01]  /*4fe0*/  VIADD R5, R12, 0x8 ;  /* 0x000000080c057836 */ /* 0x000fe20000000000 */
[----:B------:R-:W-:Y:S01]  /*4ff0*/  STL [R1+0x24], R9 ;  /* 0x0000240901007387 */ /* 0x000fe20000100800 */
[----:B------:R-:W-:-:S03]  /*5000*/  SEL R2, R2, R230, !P0 ;  /* 0x000000e602027207 */ /* 0x000fc60004000000 */
[----:B------:R-:W-:Y:S01]  /*5010*/  STL [R1+0x20], R8 ;  /* 0x0000200801007387 */ /* 0x000fe20000100800 */
[----:B-1----:R-:W-:-:S05]  /*5020*/  VIADD R0, R231, 0x4000 ;  /* 0x00004000e7007836 */ /* 0x002fca0000000000 */
[----:B------:R-:W-:Y:S01]  /*5030*/  SEL R0, R0, R231, !P0 ;  /* 0x000000e700007207 */ /* 0x000fe20004000000 */
[----:B------:R-:W-:Y:S03]  /*5040*/  STL [R1+0x14], R7 ;  /* 0x0000140701007387 */ /* 0x000fe60000100800 */
[----:B------:R-:W-:Y:S02]  /*5050*/  LEA R216, R0, UR4, 0x1 ;  /* 0x0000000400d87c11 */ /* 0x000fe4000f8e08ff */
[----:B------:R-:W-:Y:S01]  /*5060*/  I2FP.F32.S32 R0, R12 ;  /* 0x0000000c00007245 */ /* 0x000fe20000201400 */
[----:B------:R-:W-:Y:S01]  /*5070*/  STL [R1+0x10], R6 ;  /* 0x0000100601007387 */ /* 0x000fe20000100800 */
[----:B------:R-:W-:-:S03]  /*5080*/  LEA R221, R2, UR4, 0x1 ;  /* 0x0000000402dd7c11 */ /* 0x000fc6000f8e08ff */
[----:B------:R-:W-:Y:S01]  /*5090*/  STL [R1+0xc], R5 ;  /* 0x00000c0501007387 */ /* 0x000fe20000100800 */
[----:B------:R-:W-:-:S03]  /*50a0*/  I2FP.F32.S32 R2, R10 ;  /* 0x0000000a00027245 */ /* 0x000fc60000201400 */
[----:B------:R-:W-:Y:S04]  /*50b0*/  STL [R1+0x8], R4 ;  /* 0x0000080401007387 */ /* 0x000fe80000100800 */
[----:B------:R1:W-:Y:S04]  /*50c0*/  STL [R1+0x30], R0 ;  /* 0x0000300001007387 */ /* 0x0003e80000100800 */
[----:B------:R2:W-:Y:S01]  /*50d0*/  STL [R1+0x48], R2 ;  /* 0x0000480201007387 */ /* 0x0005e20000100800 */
[----:B-1----:R-:W-:Y:S02]  /*50e0*/  I2FP.F32.S32 R0, R9 ;  /* 0x0000000900007245 */ /* 0x002fe40000201400 */
[----:B--2---:R-:W-:-:S03]  /*50f0*/  I2FP.F32.S32 R2, R8 ;  /* 0x0000000800027245 */ /* 0x004fc60000201400 */
[----:B------:R1:W-:Y:S04]  /*5100*/  STL [R1+0x44], R0 ;  /* 0x0000440001007387 */ /* 0x0003e80000100800 */
[----:B------:R2:W-:Y:S01]  /*5110*/  STL [R1+0x40], R2 ;  /* 0x0000400201007387 */ /* 0x0005e20000100800 */
[----:B-1----:R-:W-:Y:S02]  /*5120*/  I2FP.F32.S32 R0, R7 ;  /* 0x0000000700007245 */ /* 0x002fe40000201400 */
[----:B--2---:R-:W-:-:S03]  /*5130*/  I2FP.F32.S32 R2, R6 ;  /* 0x0000000600027245 */ /* 0x004fc60000201400 */
[----:B------:R1:W-:Y:S04]  /*5140*/  STL [R1+0x3c], R0 ;  /* 0x00003c0001007387 */ /* 0x0003e80000100800 */
[----:B------:R2:W-:Y:S01]  /*5150*/  STL [R1+0x38], R2 ;  /* 0x0000380201007387 */ /* 0x0005e20000100800 */
[----:B-1----:R-:W-:-:S05]  /*5160*/  I2FP.F32.S32 R0, R5 ;  /* 0x0000000500007245 */ /* 0x002fca0000201400 */
[----:B------:R1:W-:Y:S01]  /*5170*/  STL [R1+0x34], R0 ;  /* 0x0000340001007387 */ /* 0x0003e20000100800 */
[----:B--2---:R-:W-:Y:S01]  /*5180*/  IMAD.WIDE.U32 R2, R3, -0x2daee0ad, RZ ;  /* 0xd2511f5303027825 */ /* 0x004fe200078e00ff */
[----:B------:R-:W-:Y:S02]  /*5190*/  R2UR UR22, R11 ;  /* 0x000000000b1672ca */ /* 0x000fe400000e0000 */
[----:B-1----:R-:W-:-:S05]  /*51a0*/  I2FP.F32.S32 R0, R4 ;  /* 0x0000000400007245 */ /* 0x002fca0000201400 */
[----:B------:R1:W-:Y:S04]  /*51b0*/  STL [R1+0x2c], R0 ;  /* 0x00002c0001007387 */ /* 0x0003e80000100800 */
[----:B------:R1:W-:Y:S01]  /*51c0*/  STL.64 [R1+0x18], R2 ;  /* 0x0000180201007387 */ /* 0x0003e20000100a00 */
[----:B------:R-:W-:Y:S01]  /*51d0*/  CS2R R22, SRZ ;  /* 0x0000000000167805 */ /* 0x000fe2000001ff00 */
[----:B------:R-:W-:Y:S01]  /*51e0*/  UMOV UR5, URZ ;  /* 0x0000003f00057c82 */ /* 0x000fe20008000000 */
[----:B------:R-:W-:Y:S02]  /*51f0*/  UIADD3 UR37, UR22, 0x646e171e, URZ ;  /* 0x646e171e16257890 */ /* 0x000fe4000fffe03f */
[----:B------:R-:W-:Y:S02]  /*5200*/  UIADD3 UR36, UR23, -0x4ab325aa, URZ ;  /* 0xb54cda5617247890 */ /* 0x000fe4000fffe03f */
[----:B------:R-:W-:-:S02]  /*5210*/  UIADD3 UR35, UR22, -0x56f99767, URZ ;  /* 0xa906689916237890 */ /* 0x000fc4000fffe03f */
[----:B------:R-:W-:Y:S02]  /*5220*/  UIADD3 UR34, UR23, 0x1715609d, URZ ;  /* 0x1715609d17227890 */ /* 0x000fe4000fffe03f */
[----:B------:R-:W-:Y:S02]  /*5230*/  UIADD3 UR33, UR22, -0x126145ec, URZ ;  /* 0xed9eba1416217890 */ /* 0x000fe4000fffe03f */
[----:B------:R-:W-:Y:S02]  /*5240*/  UIADD3 UR32, UR23, 0x78dde6e4, URZ ;  /* 0x78dde6e417207890 */ /* 0x000fe4000fffe03f */
[----:B------:R-:W-:Y:S02]  /*5250*/  UIADD3 UR31, UR22, 0x32370b8f, URZ ;  /* 0x32370b8f161f7890 */ /* 0x000fe4000fffe03f */
[----:B------:R-:W-:Y:S02]  /*5260*/  UIADD3 UR30, UR23, -0x255992d5, URZ ;  /* 0xdaa66d2b171e7890 */ /* 0x000fe4000fffe03f */
[----:B------:R-:W-:-:S02]  /*5270*/  UIADD3 UR29, UR22, 0x76cf5d0a, URZ ;  /* 0x76cf5d0a161d7890 */ /* 0x000fc4000fffe03f */
[----:B------:R-:W-:Y:S02]  /*5280*/  UIADD3 UR28, UR23, 0x3c6ef372, URZ ;  /* 0x3c6ef372171c7890 */ /* 0x000fe4000fffe03f */
[----:B------:R-:W-:Y:S02]  /*5290*/  UIADD3 UR27, UR22, -0x4498517b, URZ ;  /* 0xbb67ae85161b7890 */ /* 0x000fe4000fffe03f */
[----:B------:R-:W-:Y:S01]  /*52a0*/  UIADD3 UR26, UR23, -0x61c88647, URZ ;  /* 0x9e3779b9171a7890 */ /* 0x000fe2000fffe03f */
[----:B------:R-:W-:-:S11]  /*52b0*/  @UP1 UMOV UR5, UR13 ;  /* 0x0000000d00051c82 */ /* 0x000fd60008000000 */
.L_x_946:
[----:B------:R-:W0:Y:S01]  /*52c0*/  LDGDEPBAR ;  /* 0x00000000000079af */ /* 0x000e220000000000 */
[C---:B-1----:R-:W-:Y:S01]  /*52d0*/  IMAD.IADD R3, R221.reuse, 0x1, R225 ;  /* 0x00000001dd037824 */ /* 0x042fe200078e02e1 */
[----:B------:R-:W-:Y:S01]  /*52e0*/  USHF.L.U32 UR12, UR20, 0x6, URZ ;  /* 0x00000006140c7899 */ /* 0x000fe2000800063f */
[--C-:B------:R-:W-:Y:S01]  /*52f0*/  IMAD.IADD R2, R221, 0x1, R224.reuse ;  /* 0x00000001dd027824 */ /* 0x100fe200078e02e0 */
[----:B------:R-:W2:Y:S01]  /*5300*/  LDL R117, [R1+0x58] ;  /* 0x0000580001757983 */ /* 0x000ea20000100800 */
[----:B------:R-:W-:Y:S01]  /*5310*/  IMAD.IADD R0, R3, 0x1, R224 ;  /* 0x0000000103007824 */ /* 0x000fe200078e02e0 */
[----:B------:R-:W-:Y:S01]  /*5320*/  UIADD3 UR14, UR17, 0x40, UR12 ;  /* 0x00000040110e7890 */ /* 0x000fe2000fffe00c */
[----:B-----5:R-:W-:Y:S01]  /*5330*/  FSETP.NEU.FTZ.AND P1, PT, R247, -INF , PT ;  /* 0xff800000f700780b */ /* 0x020fe20003f3d000 */
[----:B------:R-:W3:Y:S01]  /*5340*/  LDL R114, [R1+0x54] ;  /* 0x0000540001727983 */ /* 0x000ee20000100800 */
[----:B------:R-:W-:Y:S01]  /*5350*/  USHF.L.U32 UR13, UR8, 0x6, URZ ;  /* 0x00000006080d7899 */ /* 0x000fe2000800063f */
[----:B------:R-:W-:Y:S01]  /*5360*/  FSETP.NEU.FTZ.AND P0, PT, R248, -INF , PT ;  /* 0xff800000f800780b */ /* 0x000fe20003f1d000 */
[----:B------:R-:W-:Y:S01]  /*5370*/  UIADD3 UR14, UR14, -UR9, URZ ;  /* 0x800000090e0e7290 */ /* 0x000fe2000fffe03f */
[----:B------:R-:W4:Y:S01]  /*5380*/  LDL.64 R112, [R1+0x18] ;  /* 0x0000180001707983 */ /* 0x000f220000100a00 */
[----:B------:R-:W-:Y:S02]  /*5390*/  UIADD3 UR12, UR12, 0x40, URZ ;  /* 0x000000400c0c7890 */ /* 0x000fe4000fffe03f */
[----:B------:R-:W-:Y:S01]  /*53a0*/  UISETP.GE.AND UP0, UPT, UR13, UR14, UPT ;  /* 0x0000000e0d00728c */ /* 0x000fe2000bf06270 */
[----:B------:R-:W1:Y:S01]  /*53b0*/  S2R R115, SR_TID.X ;  /* 0x0000000000737919 */ /* 0x000e620000002100 */
[----:B------:R-:W-:Y:S02]  /*53c0*/  UISETP.GT.AND UP2, UPT, UR8, UR21, UPT ;  /* 0x000000150800728c */ /* 0x000fe4000bf44270 */
[----:B------:R-:W-:Y:S01]  /*53d0*/  UISETP.LT.AND UP0, UPT, UR12, UR9, UP0 ;  /* 0x000000090c00728c */ /* 0x000fe20008701270 */
[----:B------:R-:W1:Y:S01]  /*53e0*/  S2R R116, SR_TID.X ;  /* 0x0000000000747919 */ /* 0x000e620000002100 */
[----:B------:R-:W5:Y:S04]  /*53f0*/  LDL R126, [R1] ;  /* 0x00000000017e7983 */ /* 0x000f680000100800 */
[----:B------:R-:W-:Y:S01]  /*5400*/  PLOP3.LUT P2, PT, PT, PT, UP0, 0x80, 0x0 ;  /* 0x000000000000781c */ /* 0x000fe20003f4f008 */
[----:B------:R-:W-:Y:S04]  /*5410*/  DEPBAR.LE SB0, 0x0 ;  /* 0x000080000000791a */ /* 0x000fe80000000000 */
[----:B------:R-:W-:Y:S01]  /*5420*/  BAR.SYNC.DEFER_BLOCKING 0x0 ;  /* 0x0000000000007b1d */ /* 0x000fe20000010000 */
[----:B-1----:R-:W-:Y:S04]  /*5430*/  SHF.R.S32.HI R115, RZ, 0x1f, R115 ;  /* 0x0000001fff737819 */ /* 0x002fe80000011473 */
[----:B------:R-:W-:Y:S01]  /*5440*/  LEA.HI R115, R115, R116, RZ, 0x7 ;  /* 0x0000007473737211 */ /* 0x000fe200078f38ff */
[----:B------:R-:W-:Y:S03]  /*5450*/  LDSM.16.M88.4 R16, [R221] ;  /* 0x00000000dd10783b */ /* 0x000fe60000000200 */
[----:B------:R-:W-:Y:S01]  /*5460*/  SHF.R.S32.HI R115, RZ, 0x7, R115 ;  /* 0x00000007ff737819 */ /* 0x000fe20000011473 */
[----:B------:R-:W1:Y:S04]  /*5470*/  LDSM.16.M88.4 R8, [R217+0x18000] ;  /* 0x01800000d908783b */ /* 0x000e680000000200 */
[----:B------:R-:W1:Y:S04]  /*5480*/  LDSM.16.M88.4 R84, [R217+0x18800] ;  /* 0x01880000d954783b */ /* 0x000e680000000200 */
[----:B------:R-:W-:Y:S04]  /*5490*/  LDSM.16.M88.4 R88, [R3] ;  /* 0x000000000358783b */ /* 0x000fe80000000200 */
[----:B------:R-:W1:Y:S04]  /*54a0*/  LDSM.16.M88.4 R92, [R218+0x18000] ;  /* 0x01800000da5c783b */ /* 0x000e680000000200 */
[----:B------:R-:W1:Y:S04]  /*54b0*/  LDSM.16.M88.4 R96, [R218+0x18800] ;  /* 0x01880000da60783b */ /* 0x000e680000000200 */
[----:B------:R-:W-:Y:S04]  /*54c0*/  LDSM.16.M88.4 R100, [R2] ;  /* 0x000000000264783b */ /* 0x000fe80000000200 */
[----:B------:R-:W1:Y:S04]  /*54d0*/  LDSM.16.M88.4 R104, [R220+0x18000] ;  /* 0x01800000dc68783b */ /* 0x000e680000000200 */
[----:B------:R-:W-:Y:S04]  /*54e0*/  LDSM.16.M88.4 R108, [R219+0x18000] ;  /* 0x01800000db6c783b */ /* 0x000fe80000000200 */
[----:B------:R-:W4:Y:S01]  /*54f0*/  LDL R116, [R1+0x30] ;  /* 0x0000300001747983 */ /* 0x000f220000100800 */
        /* <DEDUP_REMOVED lines=49> */
[----:B------:R-:W3:Y:S05]  /*5810*/  LDSM.16.M88.4 R108, [R218+0x1c000] ;  /* 0x01c00000da6c783b */ /* 0x000eea0000000200 */
        /* <DEDUP_REMOVED lines=30> */
[----:B------:R-:W4:Y:S04]  /*5a00*/  LDSM.16.M88.4 R88, [R218+0x1e800] ;  /* 0x01e80000da58783b */ /* 0x000f280000000200 */
[----:B------:R3:W-:Y:S01]  /*5a10*/  LDSM.16.M88.4 R100, [R2+0x6000] ;  /* 0x006000000264783b */ /* 0x0007e20000000200 */
[C---:B--2---:R-:W-:Y:S06]  /*5a20*/  HMMA.16816.F32 R4, R92.reuse, R104, R4 ;  /* 0x000000685c04723c */ /* 0x044fec0000001804 */
[C---:B------:R-:W-:Y:S01]  /*5a30*/  HMMA.16816.F32 R8, R92.reuse, R106, R8 ;  /* 0x0000006a5c08723c */ /* 0x040fe20000001808 */
[----:B------:R-:W2:Y:S05]  /*5a40*/  LDSM.16.M88.4 R104, [R220+0x1e000] ;  /* 0x01e00000dc68783b */ /* 0x000eaa0000000200 */
[C---:B-1----:R-:W-:Y:S06]  /*5a50*/  HMMA.16816.F32 R12, R92.reuse, R84, R12 ;  /* 0x000000545c0c723c */ /* 0x042fec000000180c */
[----:B------:R-:W-:Y:S01]  /*5a60*/  HMMA.16816.F32 R16, R92, R86, R16 ;  /* 0x000000565c10723c */ /* 0x000fe20000001810 */
[----:B------:R-:W1:Y:S04]  /*5a70*/  LDSM.16.M88.4 R84, [R220+0x1e800] ;  /* 0x01e80000dc54783b */ /* 0x000e680000000200 */
[----:B------:R2:W-:Y:S01]  /*5a80*/  LDSM.16.M88.4 R92, [R0+0x6000] ;  /* 0x00600000005c783b */ /* 0x0005e20000000200 */
[C---:B---3--:R-:W-:Y:S01]  /*5a90*/  HMMA.16816.F32 R4, R96.reuse, R108, R4 ;  /* 0x0000006c6004723c */ /* 0x048fe20000001804 */
[----:B------:R-:W-:Y:S05]  /*5aa0*/  IMAD.U32 R2, RZ, RZ, UR8 ;  /* 0x00000008ff027e24 */ /* 0x000fea000f8e00ff */
[C---:B------:R-:W-:Y:S01]  /*5ab0*/  HMMA.16816.F32 R8, R96.reuse, R110, R8 ;  /* 0x0000006e6008723c */ /* 0x040fe20000001808 */
[----:B------:R-:W3:Y:S05]  /*5ac0*/  LDSM.16.M88.4 R108, [R219+0x1e000] ;  /* 0x01e00000db6c783b */ /* 0x000eea0000000200 */
[C---:B----4-:R-:W-:Y:S06]  /*5ad0*/  HMMA.16816.F32 R12, R96.reuse, R88, R12 ;  /* 0x00000058600c723c */ /* 0x050fec000000180c */
[----:B------:R-:W-:Y:S01]  /*5ae0*/  HMMA.16816.F32 R16, R96, R90, R16 ;  /* 0x0000005a6010723c */ /* 0x000fe20000001810 */
[----:B------:R-:W4:Y:S01]  /*5af0*/  LDSM.16.M88.4 R88, [R219+0x1e800] ;  /* 0x01e80000db58783b */ /* 0x000f220000000200 */
[----:B--2---:R-:W-:Y:S04]  /*5b00*/  IMAD.U32 R0, RZ, RZ, UR20 ;  /* 0x00000014ff007e24 */ /* 0x004fe8000f8e00ff */
[C---:B------:R-:W-:Y:S01]  /*5b10*/  HMMA.16816.F32 R4, R100.reuse, R104, R4 ;  /* 0x000000686404723c */ /* 0x040fe20000001804 */
[----:B------:R-:W2:Y:S04]  /*5b20*/  LDL R105, [R1+0x20] ;  /* 0x0000200001697983 */ /* 0x000ea80000100800 */
[----:B------:R-:W-:Y:S01]  /*5b30*/  IMAD R96, R2, 0x4, R117 ;  /* 0x0000000402607824 */ /* 0x000fe200078e0275 */
[C---:B------:R-:W-:Y:S01]  /*5b40*/  HMMA.16816.F32 R8, R100.reuse, R106, R8 ;  /* 0x0000006a6408723c */ /* 0x040fe20000001808 */
[----:B------:R-:W2:Y:S04]  /*5b50*/  LDL R107, [R1+0x10] ;  /* 0x00001000016b7983 */ /* 0x000ea80000100800 */
[----:B------:R-:W-:Y:S01]  /*5b60*/  IMAD.WIDE.U32 R96, R96, -0x326172a9, RZ ;  /* 0xcd9e8d5760607825 */ /* 0x000fe200078e00ff */
[C---:B-1----:R-:W-:Y:S01]  /*5b70*/  HMMA.16816.F32 R12, R100.reuse, R84, R12 ;  /* 0x00000054640c723c */ /* 0x042fe2000000180c */
[----:B------:R-:W2:Y:S04]  /*5b80*/  LDL R104, [R1+0x24] ;  /* 0x0000240001687983 */ /* 0x000ea80000100800 */
[----:B------:R-:W-:Y:S01]  /*5b90*/  LOP3.LUT R2, R97, UR23, R114, 0x96, !PT ;  /* 0x0000001761027c12 */ /* 0x000fe2000f8e9672 */
[----:B------:R-:W-:Y:S01]  /*5ba0*/  HMMA.16816.F32 R16, R100, R86, R16 ;  /* 0x000000566410723c */ /* 0x000fe20000001810 */
[----:B------:R-:W2:Y:S04]  /*5bb0*/  LDL R114, [R1+0x4] ;  /* 0x0000040001727983 */ /* 0x000ea80000100800 */
[----:B------:R-:W-:Y:S01]  /*5bc0*/  IMAD R0, R0, 0x2, R115 ;  /* 0x0000000200007824 */ /* 0x000fe200078e0273 */
[C---:B---3--:R-:W-:Y:S01]  /*5bd0*/  HMMA.16816.F32 R4, R92.reuse, R108, R4 ;  /* 0x0000006c5c04723c */ /* 0x048fe20000001804 */
[----:B------:R-:W3:Y:S04]  /*5be0*/  LDL R115, [R1+0x2c] ;  /* 0x00002c0001737983 */ /* 0x000ee80000100800 */
[----:B------:R-:W-:Y:S01]  /*5bf0*/  LOP3.LUT R0, R0, UR22, RZ, 0x3c, !PT ;  /* 0x0000001600007c12 */ /* 0x000fe2000f8e3cff */
[C---:B------:R-:W-:Y:S01]  /*5c00*/  HMMA.16816.F32 R8, R92.reuse, R110, R8 ;  /* 0x0000006e5c08723c */ /* 0x040fe20000001808 */
[----:B------:R-:W3:Y:S04]  /*5c10*/  LDL R108, [R1+0x34] ;  /* 0x00003400016c7983 */ /* 0x000ee80000100800 */
[----:B------:R-:W-:Y:S01]  /*5c20*/  LOP3.LUT R0, R0, R113, RZ, 0x3c, !PT ;  /* 0x0000007100007212 */ /* 0x000fe200078e3cff */
[C---:B----4-:R-:W-:Y:S01]  /*5c30*/  HMMA.16816.F32 R12, R92.reuse, R88, R12 ;  /* 0x000000585c0c723c */ /* 0x050fe2000000180c */
[----:B------:R-:W4:Y:S04]  /*5c40*/  LDL R113, [R1+0x8] ;  /* 0x0000080001717983 */ /* 0x000f280000100800 */
[----:B------:R-:W-:Y:S01]  /*5c50*/  IMAD.WIDE.U32 R84, R2, -0x2daee0ad, RZ ;  /* 0xd2511f5302547825 */ /* 0x000fe200078e00ff */
[----:B------:R-:W-:Y:S01]  /*5c60*/  HMMA.16816.F32 R16, R92, R90, R16 ;  /* 0x0000005a5c10723c */ /* 0x000fe20000001810 */
[----:B------:R-:W4:Y:S04]  /*5c70*/  LDL R103, [R1+0x38] ;  /* 0x0000380001677983 */ /* 0x000f280000100800 */
[----:B------:R-:W-:Y:S01]  /*5c80*/  IMAD.WIDE.U32 R2, R0, -0x326172a9, RZ ;  /* 0xcd9e8d5700027825 */ /* 0x000fe200078e00ff */
[----:B------:R-:W-:Y:S01]  /*5c90*/  LOP3.LUT R0, R85, UR27, R112, 0x96, !PT ;  /* 0x0000001b55007c12 */ /* 0x000fe2000f8e9670 */
[----:B------:R-:W4:Y:S04]  /*5ca0*/  LDL R101, [R1+0x3c] ;  /* 0x00003c0001657983 */ /* 0x000f280000100800 */
[----:B------:R-:W-:Y:S01]  /*5cb0*/  FFMA.FTZ R4, R116, UR5, R4 ;  /* 0x0000000574047c23 */ /* 0x000fe20008010004 */
[----:B------:R-:W-:Y:S01]  /*5cc0*/  LOP3.LUT R96, R3, UR26, R96, 0x96, !PT ;  /* 0x0000001a03607c12 */ /* 0x000fe2000f8e9660 */
[----:B------:R-:W-:Y:S01]  /*5cd0*/  IMAD.WIDE.U32 R86, R0, -0x326172a9, RZ ;  /* 0xcd9e8d5700567825 */ /* 0x000fe200078e00ff */
[----:B------:R-:W4:Y:S03]  /*5ce0*/  LDL R112, [R1+0xc] ;  /* 0x00000c0001707983 */ /* 0x000f260000100800 */
[----:B------:R-:W-:Y:S01]  /*5cf0*/  FFMA.FTZ R6, R116, UR5, R6 ;  /* 0x0000000574067c23 */ /* 0x000fe20008010006 */
[----:B------:R-:W-:Y:S01]  /*5d00*/  IMAD.WIDE.U32 R96, R96, -0x2daee0ad, RZ ;  /* 0xd2511f5360607825 */ /* 0x000fe200078e00ff */
[----:B------:R-:W-:Y:S01]  /*5d10*/  LOP3.LUT R85, R87, UR28, R2, 0x96, !PT ;  /* 0x0000001c57557c12 */ /* 0x000fe2000f8e9602 */
[----:B------:R-:W4:Y:S02]  /*5d20*/  LDL R100, [R1+0x40] ;  /* 0x0000400001647983 */ /* 0x000f240000100800 */
[----:B------:R-:W-:Y:S01]  /*5d30*/  IMAD.U32 R0, RZ, RZ, UR17 ;  /* 0x00000011ff007e24 */ /* 0x000fe2000f8e00ff */
[----:B------:R-:W-:Y:S01]  /*5d40*/  LOP3.LUT R2, R97, UR29, R84, 0x96, !PT ;  /* 0x0000001d61027c12 */ /* 0x000fe2000f8e9654 */
[----:B------:R-:W-:Y:S01]  /*5d50*/  IMAD.WIDE.U32 R84, R85, -0x2daee0ad, RZ ;  /* 0xd2511f5355547825 */ /* 0x000fe200078e00ff */
[----:B------:R-:W4:Y:S02]  /*5d60*/  LDL R106, [R1+0x14] ;  /* 0x00001400016a7983 */ /* 0x000f240000100800 */
[----:B------:R-:W-:Y:S01]  /*5d70*/  @!P2 IADD3 R0, -R0, 0x1, R244 ;  /* 0x000000010000a810 */ /* 0x000fe20007ffe1f4 */
[----:B------:R-:W-:Y:S01]  /*5d80*/  IMAD.WIDE.U32 R2, R2, -0x326172a9, RZ ;  /* 0xcd9e8d5702027825 */ /* 0x000fe200078e00ff */
[----:B------:R-:W-:Y:S01]  /*5d90*/  LOP3.LUT R96, R85, UR31, R96, 0x96, !PT ;  /* 0x0000001f55607c12 */ /* 0x000fe2000f8e9660 */
[----:B------:R-:W4:Y:S02]  /*5da0*/  LDL R102, [R1+0x28] ;  /* 0x0000280001667983 */ /* 0x000f240000100800 */
[----:B------:R-:W-:Y:S01]  /*5db0*/  IMAD.U32 R85, RZ, RZ, UR13 ;  /* 0x0000000dff557e24 */ /* 0x000fe2000f8e00ff */
[----:B------:R-:W-:Y:S01]  /*5dc0*/  LOP3.LUT R98, R3, UR30, R86, 0x96, !PT ;  /* 0x0000001e03627c12 */ /* 0x000fe2000f8e9656 */
[----:B------:R-:W-:Y:S01]  /*5dd0*/  FMUL.FTZ R3, R247, 1.4426950216293334961 ;  /* 0x3fb8aa3bf7037820 */ /* 0x000fe20000410000 */
[----:B------:R-:W-:Y:S03]  /*5de0*/  IMAD.WIDE.U32 R96, R96, -0x326172a9, RZ ;  /* 0xcd9e8d5760607825 */ /* 0x000fe600078e00ff */
[----:B------:R-:W-:Y:S01]  /*5df0*/  @!P2 IADD3 R85, R85, UR9, R0 ;  /* 0x000000095555ac10 */ /* 0x000fe2000fffe000 */
[----:B------:R-:W-:Y:S01]  /*5e00*/  IMAD.WIDE.U32 R98, R98, -0x2daee0ad, RZ ;  /* 0xd2511f5362627825 */ /* 0x000fe200078e00ff */
[----:B------:R-:W-:Y:S02]  /*5e10*/  FSEL R3, R3, RZ, P1 ;  /* 0x000000ff03037208 */ /* 0x000fe40000800000 */
[----:B------:R-:W-:Y:S02]  /*5e20*/  @!P2 VIMNMX R0, R85, UR9, PT ;  /* 0x000000095500ac48 */ /* 0x000fe4000bfe0100 */
[----:B------:R-:W-:Y:S01]  /*5e30*/  LOP3.LUT R87, R97, UR32, R2, 0x96, !PT ;  /* 0x0000002061577c12 */ /* 0x000fe2000f8e9602 */
[----:B------:R-:W-:Y:S01]  /*5e40*/  FMUL.FTZ R2, R248, 1.4426950216293334961 ;  /* 0x3fb8aa3bf8027820 */ /* 0x000fe20000410000 */
[----:B------:R-:W-:Y:S01]  /*5e50*/  LOP3.LUT R86, R99, UR33, R84, 0x96, !PT ;  /* 0x0000002163567c12 */ /* 0x000fe2000f8e9654 */
[----:B------:R-:W4:Y:S02]  /*5e60*/  LDL R97, [R1+0x44] ;  /* 0x0000440001617983 */ /* 0x000f240000100800 */
[----:B------:R-:W-:Y:S01]  /*5e70*/  IMAD.WIDE.U32 R88, R87, -0x2daee0ad, RZ ;  /* 0xd2511f5357587825 */ /* 0x000fe200078e00ff */
[----:B------:R-:W-:Y:S03]  /*5e80*/  FSEL R2, R2, RZ, P0 ;  /* 0x000000ff02027208 */ /* 0x000fe60000000000 */
[----:B------:R-:W-:Y:S01]  /*5e90*/  IMAD.WIDE.U32 R86, R86, -0x326172a9, RZ ;  /* 0xcd9e8d5756567825 */ /* 0x000fe200078e00ff */
[----:B------:R-:W-:Y:S02]  /*5ea0*/  LOP3.LUT R98, R89, UR35, R98, 0x96, !PT ;  /* 0x0000002359627c12 */ /* 0x000fe4000f8e9662 */
[-C--:B--2---:R-:W-:Y:S02]  /*5eb0*/  @!P2 ISETP.GE.AND P5, PT, R107, R0.reuse, PT ;  /* 0x000000006b00a20c */ /* 0x084fe40003fa6270 */
[----:B------:R-:W-:Y:S04]  /*5ec0*/  @!P2 ISETP.GE.AND P6, PT, R114, R0, PT ;  /* 0x000000007200a20c */ /* 0x000fe80003fc6270 */
[----:B------:R-:W-:Y:S01]  /*5ed0*/  @!P2 FSEL R4, R4, -INF , !P6 ;  /* 0xff8000000404a808 */ /* 0x000fe20007000000 */
[C---:B---3--:R-:W-:Y:S01]  /*5ee0*/  FFMA.FTZ R5, R115.reuse, UR5, R5 ;  /* 0x0000000573057c23 */ /* 0x048fe20008010005 */
[----:B------:R-:W-:Y:S01]  /*5ef0*/  FFMA.FTZ R7, R115, UR5, R7 ;  /* 0x0000000573077c23 */ /* 0x000fe20008010007 */
[----:B------:R-:W-:Y:S02]  /*5f00*/  IMAD.MOV.U32 R115, RZ, RZ, 0x8 ;  /* 0x00000008ff737424 */ /* 0x000fe400078e00ff */
[----:B------:R-:W-:Y:S01]  /*5f10*/  FFMA.FTZ R4, R4, UR18, -R3 ;  /* 0x0000001204047c23 */ /* 0x000fe20008010803 */
[C---:B------:R-:W-:Y:S03]  /*5f20*/  FFMA.FTZ R8, R108.reuse, UR5, R8 ;  /* 0x000000056c087c23 */ /* 0x040fe60008010008 */
[----:B------:R1:W2:Y:S01]  /*5f30*/  MUFU.EX2 R123, R4 ;  /* 0x00000004007b7308 */ /* 0x0002a20000000800 */
[----:B------:R-:W-:Y:S01]  /*5f40*/  @!P2 VIADDMNMX R84, R85, R115, UR9, PT ;  /* 0x000000095554ae46 */ /* 0x000fe2000b800173 */
[----:B------:R-:W-:Y:S03]  /*5f50*/  FFMA.FTZ R10, R108, UR5, R10 ;  /* 0x000000056c0a7c23 */ /* 0x000fe6000801000a */
[-C--:B------:R-:W-:Y:S02]  /*5f60*/  @!P2 ISETP.GE.AND P0, PT, R114, R84.reuse, PT ;  /* 0x000000547200a20c */ /* 0x080fe40003f06270 */
[C---:B----4-:R-:W-:Y:S02]  /*5f70*/  @!P2 ISETP.GE.AND P1, PT, R113.reuse, R84, PT ;  /* 0x000000547100a20c */ /* 0x050fe40003f26270 */
[-C--:B------:R-:W-:Y:S02]  /*5f80*/  @!P2 ISETP.GE.AND P3, PT, R113, R0.reuse, PT ;  /* 0x000000007100a20c */ /* 0x080fe40003f66270 */
[----:B------:R-:W-:Y:S01]  /*5f90*/  @!P2 FSEL R6, R6, -INF , !P0 ;  /* 0xff8000000606a808 */ /* 0x000fe20004000000 */
[----:B------:R-:W-:Y:S01]  /*5fa0*/  FFMA.FTZ R9, R103, UR5, R9 ;  /* 0x0000000567097c23 */ /* 0x000fe20008010009 */
[----:B------:R-:W-:Y:S01]  /*5fb0*/  @!P2 FSEL R7, R7, -INF , !P1 ;  /* 0xff8000000707a808 */ /* 0x000fe20004800000 */
[----:B------:R-:W-:Y:S01]  /*5fc0*/  FFMA.FTZ R11, R103, UR5, R11 ;  /* 0x00000005670b7c23 */ /* 0x000fe2000801000b */
[----:B------:R-:W-:Y:S01]  /*5fd0*/  @!P2 FSEL R5, R5, -INF , !P3 ;  /* 0xff8000000505a808 */ /* 0x000fe20005800000 */
[----:B------:R-:W-:Y:S01]  /*5fe0*/  FFMA.FTZ R6, R6, UR18, -R2 ;  /* 0x0000001206067c23 */ /* 0x000fe20008010802 */
[----:B-1----:R-:W-:Y:S01]  /*5ff0*/  LOP3.LUT R4, R87, UR34, R96, 0x96, !PT ;  /* 0x0000002257047c12 */ /* 0x002fe2000f8e9660 */
[----:B------:R-:W-:Y:S01]  /*6000*/  FFMA.FTZ R7, R7, UR18, -R2 ;  /* 0x0000001207077c23 */ /* 0x000fe20008010802 */
[----:B------:R-:W3:Y:S01]  /*6010*/  LDL R96, [R1+0x48] ;  /* 0x0000480001607983 */ /* 0x000ee20000100800 */
[--C-:B------:R-:W-:Y:S01]  /*6020*/  FFMA.FTZ R5, R5, UR18, -R3.reuse ;  /* 0x0000001205057c23 */ /* 0x100fe20008010803 */
[----:B------:R-:W-:Y:S01]  /*6030*/  @!P2 FSEL R9, R9, -INF , !P5 ;  /* 0xff8000000909a808 */ /* 0x000fe20006800000 */
[----:B------:R-:W-:Y:S01]  /*6040*/  MUFU.EX2 R125, R6 ;  /* 0x00000006007d7308 */ /* 0x000fe20000000800 */
[-C--:B------:R-:W-:Y:S01]  /*6050*/  @!P2 ISETP.GE.AND P4, PT, R112, R0.reuse, PT ;  /* 0x000000007000a20c */ /* 0x080fe20003f86270 */
[----:B------:R-:W-:Y:S01]  /*6060*/  FFMA.FTZ R12, R101, UR5, R12 ;  /* 0x00000005650c7c23 */ /* 0x000fe2000801000c */
[----:B------:R-:W-:Y:S01]  /*6070*/  @!P2 ISETP.GE.AND P3, PT, R105, R0, PT ;  /* 0x000000006900a20c */ /* 0x000fe20003f66270 */
[----:B------:R-:W-:Y:S01]  /*6080*/  FFMA.FTZ R9, R9, UR18, -R3 ;  /* 0x0000001209097c23 */ /* 0x000fe20008010803 */
[----:B------:R-:W-:Y:S01]  /*6090*/  @!P2 FSEL R8, R8, -INF , !P4 ;  /* 0xff8000000808a808 */ /* 0x000fe20006000000 */
[----:B------:R-:W-:Y:S01]  /*60a0*/  FFMA.FTZ R13, R100, UR5, R13 ;  /* 0x00000005640d7c23 */ /* 0x000fe2000801000d */
[-C--:B------:R-:W-:Y:S03]  /*60b0*/  @!P2 ISETP.GE.AND P4, PT, R112, R84.reuse, PT ;  /* 0x000000547000a20c */ /* 0x080fe60003f86270 */
[----:B------:R1:W-:Y:S01]  /*60c0*/  MUFU.EX2 R124, R7 ;  /* 0x00000007007c7308 */ /* 0x0003e20000000800 */
[----:B------:R-:W-:Y:S01]  /*60d0*/  @!P2 ISETP.GE.AND P5, PT, R107, R84, PT ;  /* 0x000000546b00a20c */ /* 0x000fe20003fa6270 */
[----:B------:R-:W-:Y:S01]  /*60e0*/  FFMA.FTZ R8, R8, UR18, -R3 ;  /* 0x0000001208087c23 */ /* 0x000fe20008010803 */
[----:B------:R-:W-:Y:S01]  /*60f0*/  @!P2 FSEL R10, R10, -INF , !P4 ;  /* 0xff8000000a0aa808 */ /* 0x000fe20006000000 */
[----:B------:R-:W-:Y:S01]  /*6100*/  FFMA.FTZ R14, R101, UR5, R14 ;  /* 0x00000005650e7c23 */ /* 0x000fe2000801000e */
[----:B------:R-:W-:Y:S01]  /*6110*/  @!P2 ISETP.GE.AND P6, PT, R106, R0, PT ;  /* 0x000000006a00a20c */ /* 0x000fe20003fc6270 */
[----:B------:R-:W-:Y:S01]  /*6120*/  FFMA.FTZ R15, R100, UR5, R15 ;  /* 0x00000005640f7c23 */ /* 0x000fe2000801000f */
[----:B------:R-:W-:Y:S03]  /*6130*/  @!P2 FSEL R11, R11, -INF , !P5 ;  /* 0xff8000000b0ba808 */ /* 0x000fe60006800000 */
[----:B------:R4:W-:Y:S01]  /*6140*/  MUFU.EX2 R120, R5 ;  /* 0x0000000500787308 */ /* 0x0009e20000000800 */
[--C-:B------:R-:W-:Y:S01]  /*6150*/  FFMA.FTZ R10, R10, UR18, -R2.reuse ;  /* 0x000000120a0a7c23 */ /* 0x100fe20008010802 */
[----:B------:R-:W-:Y:S01]  /*6160*/  @!P2 FSEL R12, R12, -INF , !P6 ;  /* 0xff8000000c0ca808 */ /* 0x000fe20007000000 */
[----:B------:R-:W-:Y:S01]  /*6170*/  IMAD.U32 R107, RZ, RZ, UR15 ;  /* 0x0000000fff6b7e24 */ /* 0x000fe2000f8e00ff */
[----:B------:R-:W-:Y:S01]  /*6180*/  @!P2 FSEL R13, R13, -INF , !P3 ;  /* 0xff8000000d0da808 */ /* 0x000fe20005800000 */
[----:B------:R-:W-:Y:S01]  /*6190*/  FFMA.FTZ R11, R11, UR18, -R2 ;  /* 0x000000120b0b7c23 */ /* 0x000fe20008010802 */
[-C--:B------:R-:W-:Y:S01]  /*61a0*/  @!P2 ISETP.GE.AND P5, PT, R105, R84.reuse, PT ;  /* 0x000000546900a20c */ /* 0x080fe20003fa6270 */
[--C-:B------:R-:W-:Y:S03]  /*61b0*/  FFMA.FTZ R12, R12, UR18, -R3.reuse ;  /* 0x000000120c0c7c23 */ /* 0x100fe60008010803 */
[----:B------:R2:W-:Y:S01]  /*61c0*/  MUFU.EX2 R117, R8 ;  /* 0x0000000800757308 */ /* 0x0005e20000000800 */
[----:B-1----:R-:W-:Y:S01]  /*61d0*/  IMAD.WIDE.U32 R6, R98, -0x326172a9, RZ ;  /* 0xcd9e8d5762067825 */ /* 0x002fe200078e00ff */
[-C--:B------:R-:W-:Y:S02]  /*61e0*/  @!P2 ISETP.GE.AND P3, PT, R102, R84.reuse, PT ;  /* 0x000000546600a20c */ /* 0x080fe40003f66270 */
[-C--:B------:R-:W-:Y:S01]  /*61f0*/  @!P2 ISETP.GE.AND P4, PT, R106, R84.reuse, PT ;  /* 0x000000546a00a20c */ /* 0x080fe20003f86270 */
[--C-:B------:R-:W-:Y:S01]  /*6200*/  FFMA.FTZ R13, R13, UR18, -R3.reuse ;  /* 0x000000120d0d7c23 */ /* 0x100fe20008010803 */
[----:B------:R-:W-:Y:S01]  /*6210*/  @!P2 ISETP.GE.AND P6, PT, R104, R84, PT ;  /* 0x000000546800a20c */ /* 0x000fe20003fc6270 */
[----:B------:R-:W-:Y:S03]  /*6220*/  IMAD.U32 R106, RZ, RZ, UR16 ;  /* 0x00000010ff6a7e24 */ /* 0x000fe6000f8e00ff */
[----:B------:R1:W-:Y:S01]  /*6230*/  MUFU.EX2 R116, R9 ;  /* 0x0000000900747308 */ /* 0x0003e20000000800 */
[----:B----4-:R-:W-:Y:S01]  /*6240*/  IMAD.WIDE.U32 R4, R4, -0x2daee0ad, RZ ;  /* 0xd2511f5304047825 */ /* 0x010fe200078e00ff */
[C---:B------:R-:W-:Y:S02]  /*6250*/  LOP3.LUT R85, R6.reuse, 0xff, RZ, 0xc0, !PT ;  /* 0x000000ff06557812 */ /* 0x040fe400078ec0ff */
[----:B------:R-:W-:Y:S01]  /*6260*/  SHF.R.U32.HI R84, RZ, 0x18, R6 ;  /* 0x00000018ff547819 */ /* 0x000fe20000011606 */
[C---:B------:R-:W-:Y:S01]  /*6270*/  FFMA.FTZ R16, R97.reuse, UR5, R16 ;  /* 0x0000000561107c23 */ /* 0x040fe20008010010 */
[----:B------:R-:W-:Y:S01]  /*6280*/  SHF.R.U32.HI R87, RZ, 0x10, R6 ;  /* 0x00000010ff577819 */ /* 0x000fe20000011606 */
[----:B------:R-:W-:Y:S03]  /*6290*/  FFMA.FTZ R18, R97, UR5, R18 ;  /* 0x0000000561127c23 */ /* 0x000fe60008010012 */
[----:B------:R4:W-:Y:S01]  /*62a0*/  MUFU.EX2 R122, R10 ;  /* 0x0000000a007a7308 */ /* 0x0009e20000000800 */
[----:B--2---:R-:W-:Y:S02]  /*62b0*/  LOP3.LUT R8, R7, UR36, R86, 0x96, !PT ;  /* 0x0000002407087c12 */ /* 0x004fe4000f8e9656 */
[----:B------:R-:W-:Y:S02]  /*62c0*/  LOP3.LUT R86, R6, 0xffff, RZ, 0xc0, !PT ;  /* 0x0000ffff06567812 */ /* 0x000fe400078ec0ff */
[--C-:B------:R-:W-:Y:S02]  /*62d0*/  SHF.R.U32.HI R7, RZ, 0x18, R4.reuse ;  /* 0x00000018ff077819 */ /* 0x100fe40000011604 */
[----:B------:R-:W-:Y:S03]  /*62e0*/  LOP3.LUT R6, R4, 0xff, RZ, 0xc0, !PT ;  /* 0x000000ff04067812 */ /* 0x000fe600078ec0ff */
[----:B------:R-:W2:Y:S01]  /*62f0*/  MUFU.EX2 R121, R11 ;  /* 0x0000000b00797308 */ /* 0x000ea20000000800 */
[----:B-1----:R-:W-:Y:S02]  /*6300*/  SHF.R.U32.HI R9, RZ, 0x10, R4 ;  /* 0x00000010ff097819 */ /* 0x002fe40000011604 */
[-C--:B------:R-:W-:Y:S02]  /*6310*/  @!P2 ISETP.GE.AND P1, PT, R102, R0.reuse, PT ;  /* 0x000000006600a20c */ /* 0x080fe40003f26270 */
[----:B------:R-:W-:Y:S02]  /*6320*/  @!P2 ISETP.GE.AND P0, PT, R104, R0, PT ;  /* 0x000000006800a20c */ /* 0x000fe40003f06270 */
[----:B------:R-:W-:Y:S03]  /*6330*/  LOP3.LUT R0, R5, UR37, R88, 0x96, !PT ;  /* 0x0000002505007c12 */ /* 0x000fe6000f8e9658 */
[----:B------:R-:W-:Y:S01]  /*6340*/  MUFU.EX2 R114, R12 ;  /* 0x0000000c00727308 */ /* 0x000fe20000000800 */
[----:B----4-:R-:W-:Y:S02]  /*6350*/  LOP3.LUT R10, R4, 0xffff, RZ, 0xc0, !PT ;  /* 0x0000ffff040a7812 */ /* 0x010fe400078ec0ff */
[C---:B------:R-:W-:Y:S02]  /*6360*/  LOP3.LUT R4, R8.reuse, 0xffff, RZ, 0xc0, !PT ;  /* 0x0000ffff08047812 */ /* 0x040fe400078ec0ff */
[----:B------:R-:W-:Y:S02]  /*6370*/  LOP3.LUT R5, R8, 0xff, RZ, 0xc0, !PT ;  /* 0x000000ff08057812 */ /* 0x000fe400078ec0ff */
[----:B------:R-:W-:Y:S03]  /*6380*/  SHF.R.U32.HI R4, RZ, 0x8, R4 ;  /* 0x00000008ff047819 */ /* 0x000fe60000011604 */
[----:B------:R-:W-:Y:S01]  /*6390*/  MUFU.EX2 R112, R13 ;  /* 0x0000000d00707308 */ /* 0x000fe20000000800 */
[----:B------:R-:W-:Y:S02]  /*63a0*/  @!P2 FSEL R16, R16, -INF , !P0 ;  /* 0xff8000001010a808 */ /* 0x000fe40004000000 */
[----:B------:R-:W-:Y:S02]  /*63b0*/  ISETP.LE.U32.AND P0, PT, R5, UR19, PT ;  /* 0x0000001305007c0c */ /* 0x000fe4000bf03070 */
[----:B------:R-:W-:Y:S01]  /*63c0*/  LOP3.LUT R4, R4, 0xffff, RZ, 0xc0, !PT ;  /* 0x0000ffff04047812 */ /* 0x000fe200078ec0ff */
[----:B------:R-:W-:Y:S01]  /*63d0*/  FFMA.FTZ R16, R16, UR18, -R3 ;  /* 0x0000001210107c23 */ /* 0x000fe20008010803 */
[--C-:B------:R-:W-:Y:S02]  /*63e0*/  SHF.R.U32.HI R5, RZ, 0x10, R8.reuse ;  /* 0x00000010ff057819 */ /* 0x100fe40000011608 */
[----:B------:R-:W-:Y:S01]  /*63f0*/  SHF.R.U32.HI R8, RZ, 0x18, R8 ;  /* 0x00000018ff087819 */ /* 0x000fe20000011608 */
[----:B------:R-:W1:Y:S01]  /*6400*/  MUFU.EX2 R110, R16 ;  /* 0x00000010006e7308 */ /* 0x000e620000000800 */
[----:B------:R-:W-:Y:S02]  /*6410*/  @!P2 FSEL R18, R18, -INF , !P6 ;  /* 0xff8000001212a808 */ /* 0x000fe40007000000 */
[----:B------:R-:W-:Y:S02]  /*6420*/  @!P2 FSEL R14, R14, -INF , !P4 ;  /* 0xff8000000e0ea808 */ /* 0x000fe40006000000 */
[----:B------:R-:W-:Y:S01]  /*6430*/  @!P2 FSEL R15, R15, -INF , !P5 ;  /* 0xff8000000f0fa808 */ /* 0x000fe20006800000 */
[--C-:B------:R-:W-:Y:S01]  /*6440*/  FFMA.FTZ R18, R18, UR18, -R2.reuse ;  /* 0x0000001212127c23 */ /* 0x100fe20008010802 */
[----:B------:R-:W-:Y:S01]  /*6450*/  ISETP.LE.U32.AND P5, PT, R84, UR19, PT ;  /* 0x0000001354007c0c */ /* 0x000fe2000bfa3070 */
[--C-:B------:R-:W-:Y:S01]  /*6460*/  FFMA.FTZ R14, R14, UR18, -R2.reuse ;  /* 0x000000120e0e7c23 */ /* 0x100fe20008010802 */
[----:B------:R-:W-:Y:S01]  /*6470*/  ISETP.LE.U32.AND P4, PT, R85, UR19, PT ;  /* 0x0000001355007c0c */ /* 0x000fe2000bf83070 */
[--C-:B------:R-:W-:Y:S01]  /*6480*/  FFMA.FTZ R15, R15, UR18, -R2.reuse ;  /* 0x000000120f0f7c23 */ /* 0x100fe20008010802 */
[----:B------:R-:W-:Y:S01]  /*6490*/  @!P0 FADD.FTZ R123, -R123, -RZ ;  /* 0x800000ff7b7b8221 */ /* 0x000fe20000010100 */
[----:B------:R-:W-:Y:S01]  /*64a0*/  MUFU.EX2 R119, R14 ;  /* 0x0000000e00777308 */ /* 0x000fe20000000800 */
[----:B------:R-:W-:Y:S07]  /*64b0*/  ISETP.LE.U32.AND P0, PT, R7, UR19, PT ;  /* 0x0000001307007c0c */ /* 0x000fee000bf03070 */
[----:B--2---:R-:W-:Y:S02]  /*64c0*/  @!P5 FADD.FTZ R121, -R121, -RZ ;  /* 0x800000ff7979d221 */ /* 0x004fe40000010100 */
[----:B------:R-:W-:Y:S01]  /*64d0*/  MUFU.EX2 R118, R15 ;  /* 0x0000000f00767308 */ /* 0x000fe20000000800 */
[----:B------:R-:W-:Y:S09]  /*64e0*/  @!P4 FADD.FTZ R117, -R117, -RZ ;  /* 0x800000ff7575c221 */ /* 0x000ff20000010100 */
[----:B------:R-:W-:Y:S01]  /*64f0*/  MUFU.EX2 R115, R18 ;  /* 0x0000001200737308 */ /* 0x000fe20000000800 */
        /* <DEDUP_REMOVED lines=8> */
[----:B------:R2:W-:Y:S01]  /*6580*/  MUFU.EX2 R111, R3 ;  /* 0x00000003006f7308 */ /* 0x0005e20000000800 */
[----:B------:R-:W-:Y:S01]  /*6590*/  ISETP.LE.U32.AND P2, PT, R8, UR19, PT ;  /* 0x0000001308007c0c */ /* 0x000fe2000bf43070 */
[----:B------:R-:W-:Y:S01]  /*65a0*/  FFMA.FTZ R2, R19, UR18, -R2 ;  /* 0x0000001213027c23 */ /* 0x000fe20008010802 */
[----:B------:R-:W-:Y:S02]  /*65b0*/  SHF.R.U32.HI R4, RZ, 0x8, R86 ;  /* 0x00000008ff047819 */ /* 0x000fe40000011656 */
[----:B------:R-:W-:Y:S01]  /*65c0*/  LOP3.LUT R5, R87, 0xff, RZ, 0xc0, !PT ;  /* 0x000000ff57057812 */ /* 0x000fe200078ec0ff */
[----:B------:R-:W-:Y:S01]  /*65d0*/  @!P1 FADD.FTZ R120, -R120, -RZ ;  /* 0x800000ff78789221 */ /* 0x000fe20000010100 */
[----:B------:R-:W-:Y:S03]  /*65e0*/  LOP3.LUT R4, R4, 0xffff, RZ, 0xc0, !PT ;  /* 0x0000ffff04047812 */ /* 0x000fe600078ec0ff */
[----:B------:R-:W3:Y:S01]  /*65f0*/  MUFU.EX2 R113, R2 ;  /* 0x0000000200717308 */ /* 0x000ee20000000800 */
[----:B------:R-:W-:Y:S02]  /*6600*/  ISETP.LE.U32.AND P3, PT, R6, UR19, PT ;  /* 0x0000001306007c0c */ /* 0x000fe4000bf63070 */
[----:B------:R-:W-:Y:S01]  /*6610*/  ISETP.LE.U32.AND P1, PT, R4, UR19, PT ;  /* 0x0000001304007c0c */ /* 0x000fe2000bf23070 */
[----:B------:R-:W-:Y:S01]  /*6620*/  @!P6 FADD.FTZ R125, -R125, -RZ ;  /* 0x800000ff7d7de221 */ /* 0x000fe20000010100 */
[----:B------:R-:W-:Y:S01]  /*6630*/  LOP3.LUT R4, R0, 0xff, RZ, 0xc0, !PT ;  /* 0x000000ff00047812 */ /* 0x000fe200078ec0ff */
[----:B------:R-:W-:Y:S01]  /*6640*/  @!P2 FADD.FTZ R124, -R124, -RZ ;  /* 0x800000ff7c7ca221 */ /* 0x000fe20000010100 */
[----:B------:R-:W-:Y:S02]  /*6650*/  ISETP.LE.U32.AND P6, PT, R5, UR19, PT ;  /* 0x0000001305007c0c */ /* 0x000fe4000bfc3070 */
[----:B------:R-:W-:Y:S02]  /*6660*/  ISETP.LE.U32.AND P2, PT, R4, UR19, PT ;  /* 0x0000001304007c0c */ /* 0x000fe4000bf43070 */
[----:B------:R-:W-:Y:S02]  /*6670*/  LOP3.LUT R4, R0, 0xffff, RZ, 0xc0, !PT ;  /* 0x0000ffff00047812 */ /* 0x000fe400078ec0ff */
[----:B--2---:R-:W-:Y:S01]  /*6680*/  SHF.R.U32.HI R3, RZ, 0x10, R0 ;  /* 0x00000010ff037819 */ /* 0x004fe20000011600 */
[----:B-1----:R-:W-:Y:S01]  /*6690*/  @!P3 FADD.FTZ R110, -R110, -RZ ;  /* 0x800000ff6e6eb221 */ /* 0x002fe20000010100 */
[----:B------:R-:W-:Y:S01]  /*66a0*/  SHF.R.U32.HI R4, RZ, 0x8, R4 ;  /* 0x00000008ff047819 */ /* 0x000fe20000011604 */
[----:B------:R-:W-:Y:S01]  /*66b0*/  @!P1 FADD.FTZ R116, -R116, -RZ ;  /* 0x800000ff74749221 */ /* 0x000fe20000010100 */
[----:B------:R-:W-:Y:S01]  /*66c0*/  SHF.R.U32.HI R5, RZ, 0x18, R0 ;  /* 0x00000018ff057819 */ /* 0x000fe20000011600 */
[----:B---3--:R-:W-:Y:S01]  /*66d0*/  @!P0 FADD.FTZ R113, -R113, -RZ ;  /* 0x800000ff71718221 */ /* 0x008fe20000010100 */
[----:B------:R-:W-:Y:S01]  /*66e0*/  LOP3.LUT R0, R4, 0xffff, RZ, 0xc0, !PT ;  /* 0x0000ffff04007812 */ /* 0x000fe200078ec0ff */
[----:B------:R-:W-:Y:S01]  /*66f0*/  @!P6 FADD.FTZ R122, -R122, -RZ ;  /* 0x800000ff7a7ae221 */ /* 0x000fe20000010100 */
[----:B------:R-:W-:Y:S01]  /*6700*/  SHF.R.U32.HI R4, RZ, 0x8, R10 ;  /* 0x00000008ff047819 */ /* 0x000fe2000001160a */
[----:B------:R-:W-:Y:S01]  /*6710*/  @!P2 FADD.FTZ R114, -R114, -RZ ;  /* 0x800000ff7272a221 */ /* 0x000fe20000010100 */
[----:B------:R-:W-:Y:S02]  /*6720*/  LOP3.LUT R3, R3, 0xff, RZ, 0xc0, !PT ;  /* 0x000000ff03037812 */ /* 0x000fe400078ec0ff */
[----:B------:R-:W-:Y:S02]  /*6730*/  ISETP.LE.U32.AND P6, PT, R0, UR19, PT ;  /* 0x0000001300007c0c */ /* 0x000fe4000bfc3070 */
[----:B------:R-:W-:Y:S02]  /*6740*/  LOP3.LUT R0, R4, 0xffff, RZ, 0xc0, !PT ;  /* 0x0000ffff04007812 */ /* 0x000fe400078ec0ff */
[----:B------:R-:W-:Y:S02]  /*6750*/  ISETP.LE.U32.AND P5, PT, R3, UR19, PT ;  /* 0x0000001303007c0c */ /* 0x000fe4000bfa3070 */
[----:B------:R-:W-:Y:S02]  /*6760*/  F2FP.RELU.F16.F32.PACK_AB R3, R120, R123 ;  /* 0x0000007b7803723e */ /* 0x000fe400000008ff */
[----:B------:R-:W-:Y:S02]  /*6770*/  F2FP.RELU.F16.F32.PACK_AB R2, R124, R125 ;  /* 0x0000007d7c02723e */ /* 0x000fe400000008ff */
[----:B------:R-:W-:Y:S01]  /*6780*/  ISETP.LE.U32.AND P2, PT, R0, UR19, PT ;  /* 0x0000001300007c0c */ /* 0x000fe2000bf43070 */
[----:B------:R1:W-:Y:S01]  /*6790*/  STS [R245+0x2a000], R3 ;  /* 0x02a00003f5007388 */ /* 0x0003e20000000800 */
[----:B------:R-:W-:Y:S01]  /*67a0*/  F2FP.RELU.F16.F32.PACK_AB R0, R116, R117 ;  /* 0x000000757400723e */ /* 0x000fe200000008ff */
[----:B------:R-:W-:Y:S01]  /*67b0*/  @!P6 FADD.FTZ R112, -R112, -RZ ;  /* 0x800000ff7070e221 */ /* 0x000fe20000010100 */
[----:B------:R-:W-:Y:S01]  /*67c0*/  ISETP.LE.U32.AND P4, PT, R5, UR19, PT ;  /* 0x0000001305007c0c */ /* 0x000fe2000bf83070 */
[----:B------:R2:W-:Y:S01]  /*67d0*/  STS [R245+0x2a400], R2 ;  /* 0x02a40002f5007388 */ /* 0x0005e20000000800 */
[----:B------:R-:W-:Y:S01]  /*67e0*/  LOP3.LUT R5, R9, 0xff, RZ, 0xc0, !PT ;  /* 0x000000ff09057812 */ /* 0x000fe200078ec0ff */
[----:B------:R-:W-:Y:S01]  /*67f0*/  @!P5 FADD.FTZ R119, -R119, -RZ ;  /* 0x800000ff7777d221 */ /* 0x000fe20000010100 */
[----:B------:R-:W-:Y:S01]  /*6800*/  LEA R106, P0, R244, R106, 0x2 ;  /* 0x0000006af46a7211 */ /* 0x000fe200078010ff */
[----:B------:R3:W-:Y:S01]  /*6810*/  STS [R250+0x2a000], R0 ;  /* 0x02a00000fa007388 */ /* 0x0007e20000000800 */
[----:B------:R-:W-:Y:S02]  /*6820*/  ISETP.LE.U32.AND P1, PT, R5, UR19, PT ;  /* 0x0000001305007c0c */ /* 0x000fe4000bf23070 */
[----:B------:R-:W-:Y:S01]  /*6830*/  F2FP.RELU.F16.F32.PACK_AB R5, R112, R114 ;  /* 0x000000727005723e */ /* 0x000fe200000008ff */
[----:B------:R-:W-:Y:S01]  /*6840*/  @!P2 FADD.FTZ R111, -R111, -RZ ;  /* 0x800000ff6f6fa221 */ /* 0x000fe20000010100 */
[----:B------:R-:W-:Y:S02]  /*6850*/  LEA.HI.X.SX32 R107, R244, R107, 0x2, P0 ;  /* 0x0000006bf46b7211 */ /* 0x000fe400000f16ff */
[----:B------:R-:W-:Y:S01]  /*6860*/  FSETP.GE.FTZ.AND P0, PT, R116, RZ, PT ;  /* 0x000000ff7400720b */ /* 0x000fe20003f16000 */
[----:B------:R-:W-:Y:S01]  /*6870*/  @!P4 FADD.FTZ R118, -R118, -RZ ;  /* 0x800000ff7676c221 */ /* 0x000fe20000010100 */
[----:B------:R-:W-:Y:S01]  /*6880*/  FSETP.GE.FTZ.AND P2, PT, R120, RZ, PT ;  /* 0x000000ff7800720b */ /* 0x000fe20003f56000 */
[----:B------:R-:W4:Y:S01]  /*6890*/  LDG.E R109, desc[UR6][R106.64] ;  /* 0x000000066a6d7981 */ /* 0x000f22000c1e1900 */
[----:B------:R-:W-:Y:S02]  /*68a0*/  FSETP.GE.FTZ.AND P3, PT, R123, RZ, PT ;  /* 0x000000ff7b00720b */ /* 0x000fe40003f76000 */
[----:B------:R-:W-:Y:S01]  /*68b0*/  F2FP.RELU.F16.F32.PACK_AB R4, R118, R119 ;  /* 0x000000777604723e */ /* 0x000fe200000008ff */
[----:B------:R-:W-:Y:S01]  /*68c0*/  @!P1 FADD.FTZ R115, -R115, -RZ ;  /* 0x800000ff73739221 */ /* 0x000fe20000010100 */
[----:B------:R4:W4:Y:S01]  /*68d0*/  LDG.E R108, desc[UR6][R106.64+0x20] ;  /* 0x000020066a6c7981 */ /* 0x000922000c1e1900 */
[----:B------:R-:W-:Y:S02]  /*68e0*/  FSETP.GE.FTZ.AND P1, PT, R117, RZ, PT ;  /* 0x000000ff7500720b */ /* 0x000fe40003f36000 */
[----:B-1----:R-:W-:Y:S02]  /*68f0*/  F2FP.RELU.F16.F32.PACK_AB R3, R111, R110 ;  /* 0x0000006e6f03723e */ /* 0x002fe400000008ff */
[----:B------:R-:W-:Y:S02]  /*6900*/  FSETP.GE.FTZ.AND P6, PT, R125, RZ, PT ;  /* 0x000000ff7d00720b */ /* 0x000fe40003fd6000 */
[----:B--2---:R-:W-:Y:S02]  /*6910*/  F2FP.RELU.F16.F32.PACK_AB R2, R113, R115 ;  /* 0x000000737102723e */ /* 0x004fe400000008ff */
[----:B---3--:R-:W-:Y:S05]  /*6920*/  F2FP.RELU.F16.F32.PACK_AB R0, R121, R122 ;  /* 0x0000007a7900723e */ /* 0x008fea00000008ff */
[----:B------:R1:W-:Y:S04]  /*6930*/  STS [R250+0x2a400], R0 ;  /* 0x02a40000fa007388 */ /* 0x0003e80000000800 */
[----:B------:R-:W-:Y:S04]  /*6940*/  STS [R246+0x2a000], R5 ;  /* 0x02a00005f6007388 */ /* 0x000fe80000000800 */
[----:B------:R-:W-:Y:S04]  /*6950*/  STS [R246+0x2a400], R4 ;  /* 0x02a40004f6007388 */ /* 0x000fe80000000800 */
[----:B------:R2:W-:Y:S04]  /*6960*/  STS [R249+0x2a400], R2 ;  /* 0x02a40002f9007388 */ /* 0x0005e80000000800 */
[----:B------:R3:W-:Y:S04]  /*6970*/  STS [R249+0x2a000], R3 ;  /* 0x02a00003f9007388 */ /* 0x0007e80000000800 */
[----:B------:R-:W-:Y:S04]  /*6980*/  LDSM.16.M88.4 R8, [R217+0x20000] ;  /* 0x02000000d908783b */ /* 0x000fe80000000200 */
[----:B------:R-:W-:Y:S01]  /*6990*/  LDSM.16.M88.4 R84, [R217+0x20800] ;  /* 0x02080000d954783b */ /* 0x000fe20000000200 */
[----:B-1----:R-:W-:Y:S03]  /*69a0*/  LEA R0, R230, UR4, 0x1 ;  /* 0x00000004e6007c11 */ /* 0x002fe6000f8e08ff */
[----:B------:R-:W-:Y:S04]  /*69b0*/  LDSM.16.M88.4 R92, [R218+0x20000] ;  /* 0x02000000da5c783b */ /* 0x000fe80000000200 */
[----:B------:R-:W1:Y:S04]  /*69c0*/  LDSM.16.M88.4 R16, [R0+0x10000] ;  /* 0x010000000010783b */ /* 0x000e680000000200 */
[----:B------:R-:W-:Y:S01]  /*69d0*/  LDSM.16.M88.4 R96, [R218+0x20800] ;  /* 0x02080000da60783b */ /* 0x000fe20000000200 */
[--C-:B--2---:R-:W-:Y:S03]  /*69e0*/  IMAD.IADD R2, R225, 0x1, R0.reuse ;  /* 0x00000001e1027824 */ /* 0x104fe600078e0200 */
[----:B------:R-:W-:Y:S01]  /*69f0*/  LDSM.16.M88.4 R100, [R220+0x20000] ;  /* 0x02000000dc64783b */ /* 0x000fe20000000200 */
[C---:B---3--:R-:W-:Y:S02]  /*6a00*/  IMAD.IADD R3, R224.reuse, 0x1, R0 ;  /* 0x00000001e0037824 */ /* 0x048fe400078e0200 */
[----:B------:R-:W-:Y:S01]  /*6a10*/  IMAD.IADD R104, R224, 0x1, R2 ;  /* 0x00000001e0687824 */ /* 0x000fe200078e0202 */
[----:B------:R-:W2:Y:S01]  /*6a20*/  LDSM.16.M88.4 R88, [R2+0x10000] ;  /* 0x010000000258783b */ /* 0x000ea20000000200 */
        /* <DEDUP_REMOVED lines=10> */
[----:B------:R-:W-:Y:S04]  /*6ad0*/  LDSM.16.M88.4 R88, [R104+0x10000] ;  /* 0x010000006858783b */ /* 0x000fe80000000200 */
[----:B------:R-:W3:Y:S01]  /*6ae0*/  LDSM.16.M88.4 R96, [R219+0x20000] ;  /* 0x02000000db60783b */ /* 0x000ee20000000200 */
[C---:B-1----:R-:W-:Y:S06]  /*6af0*/  HMMA.16816.F32 R4, R84.reuse, R100, R4 ;  /* 0x000000645404723c */ /* 0x042fec0000001804 */
[C---:B------:R-:W-:Y:S01]  /*6b00*/  HMMA.16816.F32 R8, R84.reuse, R102, R8 ;  /* 0x000000665408723c */ /* 0x040fe20000001808 */
[----:B------:R-:W1:Y:S05]  /*6b10*/  LDSM.16.M88.4 R100, [R219+0x20800] ;  /* 0x02080000db64783b */ /* 0x000e6a0000000200 */
[C---:B--2---:R-:W-:Y:S06]  /*6b20*/  HMMA.16816.F32 R12, R84.reuse, R92, R12 ;  /* 0x0000005c540c723c */ /* 0x044fec000000180c */
[----:B------:R-:W-:Y:S01]  /*6b30*/  HMMA.16816.F32 R16, R84, R94, R16 ;  /* 0x0000005e5410723c */ /* 0x000fe20000001810 */
[----:B------:R-:W-:Y:S04]  /*6b40*/  LDSM.16.M88.4 R84, [R0+0x12000] ;  /* 0x012000000054783b */ /* 0x000fe80000000200 */
[----:B------:R-:W2:Y:S01]  /*6b50*/  LDSM.16.M88.4 R92, [R217+0x22000] ;  /* 0x02200000d95c783b */ /* 0x000ea20000000200 */
[C---:B---3--:R-:W-:Y:S06]  /*6b60*/  HMMA.16816.F32 R4, R88.reuse, R96, R4 ;  /* 0x000000605804723c */ /* 0x048fec0000001804 */
[C---:B------:R-:W-:Y:S01]  /*6b70*/  HMMA.16816.F32 R8, R88.reuse, R98, R8 ;  /* 0x000000625808723c */ /* 0x040fe20000001808 */
[----:B------:R-:W3:Y:S05]  /*6b80*/  LDSM.16.M88.4 R96, [R217+0x22800] ;  /* 0x02280000d960783b */ /* 0x000eea0000000200 */
[C---:B-1----:R-:W-:Y:S06]  /*6b90*/  HMMA.16816.F32 R12, R88.reuse, R100, R12 ;  /* 0x00000064580c723c */ /* 0x042fec000000180c */
[----:B------:R-:W-:Y:S01]  /*6ba0*/  HMMA.16816.F32 R16, R88, R102, R16 ;  /* 0x000000665810723c */ /* 0x000fe20000001810 */
[----:B------:R-:W-:Y:S04]  /*6bb0*/  LDSM.16.M88.4 R88, [R2+0x12000] ;  /* 0x012000000258783b */ /* 0x000fe80000000200 */
[----:B------:R-:W1:Y:S01]  /*6bc0*/  LDSM.16.M88.4 R100, [R218+0x22000] ;  /* 0x02200000da64783b */ /* 0x000e620000000200 */
[C---:B--2---:R-:W-:Y:S06]  /*6bd0*/  HMMA.16816.F32 R4, R84.reuse, R92, R4 ;  /* 0x0000005c5404723c */ /* 0x044fec0000001804 */
[C---:B------:R-:W-:Y:S01]  /*6be0*/  HMMA.16816.F32 R8, R84.reuse, R94, R8 ;  /* 0x0000005e5408723c */ /* 0x040fe20000001808 */
[----:B------:R-:W2:Y:S05]  /*6bf0*/  LDSM.16.M88.4 R92, [R218+0x22800] ;  /* 0x02280000da5c783b */ /* 0x000eaa0000000200 */
[C---:B---3--:R-:W-:Y:S06]  /*6c00*/  HMMA.16816.F32 R12, R84.reuse, R96, R12 ;  /* 0x00000060540c723c */ /* 0x048fec000000180c */
        /* <DEDUP_REMOVED lines=65> */
[----:B------:R-:W3:Y:S04]  /*7020*/  LDSM.16.M88.4 R96, [R219+0x26000] ;  /* 0x02600000db60783b */ /* 0x000ee80000000200 */
[----:B----4-:R-:W4:Y:S01]  /*7030*/  LDSM.16.M88.4 R104, [R219+0x26800] ;  /* 0x02680000db68783b */ /* 0x010f220000000200 */
[C---:B-1----:R-:W-:Y:S06]  /*7040*/  HMMA.16816.F32 R4, R84.reuse, R100, R4 ;  /* 0x000000645404723c */ /* 0x042fec0000001804 */
[C---:B------:R-:W-:Y:S06]  /*7050*/  HMMA.16816.F32 R8, R84.reuse, R102, R8 ;  /* 0x000000665408723c */ /* 0x040fec0000001808 */
[C---:B--2---:R-:W-:Y:S06]  /*7060*/  HMMA.16816.F32 R12, R84.reuse, R92, R12 ;  /* 0x0000005c540c723c */ /* 0x044fec000000180c */
[----:B------:R-:W-:Y:S06]  /*7070*/  HMMA.16816.F32 R16, R84, R94, R16 ;  /* 0x0000005e5410723c */ /* 0x000fec0000001810 */
[C---:B---3--:R-:W-:Y:S06]  /*7080*/  HMMA.16816.F32 R4, R88.reuse, R96, R4 ;  /* 0x000000605804723c */ /* 0x048fec0000001804 */
[C---:B------:R-:W-:Y:S06]  /*7090*/  HMMA.16816.F32 R8, R88.reuse, R98, R8 ;  /* 0x000000625808723c */ /* 0x040fec0000001808 */
[C---:B----4-:R-:W-:Y:S06]  /*70a0*/  HMMA.16816.F32 R12, R88.reuse, R104, R12 ;  /* 0x00000068580c723c */ /* 0x050fec000000180c */
[----:B------:R-:W-:Y:S06]  /*70b0*/  HMMA.16816.F32 R16, R88, R106, R16 ;  /* 0x0000006a5810723c */ /* 0x000fec0000001810 */
[C---:B------:R-:W-:Y:S01]  /*70c0*/  FADD.FTZ R3, -R109.reuse, R5 ;  /* 0x000000056d037221 */ /* 0x040fe20000010100 */
[----:B------:R-:W-:Y:S01]  /*70d0*/  FADD.FTZ R4, -R109, R4 ;  /* 0x000000046d047221 */ /* 0x000fe20000010100 */
[----:B------:R-:W-:Y:S03]  /*70e0*/  FADD.FTZ R87, -R108, R6 ;  /* 0x000000066c577221 */ /* 0x000fe60000010100 */
[-C--:B------:R-:W-:Y:S01]  /*70f0*/  FSEL R3, R3, R109.reuse, P2 ;  /* 0x0000006d03037208 */ /* 0x080fe20001000000 */
[C---:B------:R-:W-:Y:S01]  /*7100*/  FADD.FTZ R0, -R109.reuse, R9 ;  /* 0x000000096d007221 */ /* 0x040fe20000010100 */
[----:B------:R-:W-:Y:S01]  /*7110*/  FSETP.GE.FTZ.AND P2, PT, R114, RZ, PT ;  /* 0x000000ff7200720b */ /* 0x000fe20003f56000 */
[C---:B------:R-:W-:Y:S01]  /*7120*/  FADD.FTZ R2, -R109.reuse, R8 ;  /* 0x000000086d027221 */ /* 0x040fe20000010100 */
[----:B------:R-:W-:Y:S01]  /*7130*/  FSEL R4, R4, R109, P3 ;  /* 0x0000006d04047208 */ /* 0x000fe20001800000 */
[----:B------:R-:W-:Y:S01]  /*7140*/  FMUL.FTZ R3, R120, R3 ;  /* 0x0000000378037220 */ /* 0x000fe20000410000 */
[-C--:B------:R-:W-:Y:S01]  /*7150*/  FSEL R0, R0, R109.reuse, P0 ;  /* 0x0000006d00007208 */ /* 0x080fe20000000000 */
[C---:B------:R-:W-:Y:S01]  /*7160*/  FADD.FTZ R13, -R109.reuse, R13 ;  /* 0x0000000d6d0d7221 */ /* 0x040fe20000010100 */
[----:B------:R-:W-:Y:S01]  /*7170*/  FSETP.GE.FTZ.AND P0, PT, R112, RZ, PT ;  /* 0x000000ff7000720b */ /* 0x000fe20003f16000 */
[----:B------:R-:W-:Y:S01]  /*7180*/  FADD.FTZ R12, -R109, R12 ;  /* 0x0000000c6d0c7221 */ /* 0x000fe20000010100 */
[-C--:B------:R-:W-:Y:S01]  /*7190*/  FSEL R2, R2, R109.reuse, P1 ;  /* 0x0000006d02027208 */ /* 0x080fe20000800000 */
[----:B------:R-:W-:Y:S01]  /*71a0*/  FMUL.FTZ R4, R123, R4 ;  /* 0x000000047b047220 */ /* 0x000fe20000410000 */
[-C--:B------:R-:W-:Y:S01]  /*71b0*/  FSEL R13, R13, R109.reuse, P0 ;  /* 0x0000006d0d0d7208 */ /* 0x080fe20000000000 */
[----:B------:R-:W-:Y:S01]  /*71c0*/  FADD.FTZ R16, -R109, R16 ;  /* 0x000000106d107221 */ /* 0x000fe20000010100 */
[----:B------:R-:W-:Y:S01]  /*71d0*/  FSETP.GE.FTZ.AND P0, PT, R110, RZ, PT ;  /* 0x000000ff6e00720b */ /* 0x000fe20003f16000 */
[----:B------:R-:W-:Y:S01]  /*71e0*/  FMUL.FTZ R2, R117, R2 ;  /* 0x0000000275027220 */ /* 0x000fe20000410000 */
[----:B------:R-:W-:Y:S01]  /*71f0*/  FSETP.GE.FTZ.AND P1, PT, R111, RZ, PT ;  /* 0x000000ff6f00720b */ /* 0x000fe20003f36000 */
[----:B------:R-:W-:Y:S01]  /*7200*/  FMUL.FTZ R0, R116, R0 ;  /* 0x0000000074007220 */ /* 0x000fe20000410000 */
[----:B------:R-:W-:Y:S01]  /*7210*/  FSEL R16, R16, R109, P0 ;  /* 0x0000006d10107208 */ /* 0x000fe20000000000 */
[----:B------:R-:W-:Y:S01]  /*7220*/  FMUL.FTZ R13, R112, R13 ;  /* 0x0000000d700d7220 */ /* 0x000fe20000410000 */
[----:B------:R-:W-:Y:S01]  /*7230*/  PLOP3.LUT P0, PT, PT, PT, UP2, 0x80, 0x0 ;  /* 0x000000000000781c */ /* 0x000fe20003f0f028 */
[----:B------:R-:W-:Y:S01]  /*7240*/  FADD.FTZ R86, -R108, R7 ;  /* 0x000000076c567221 */ /* 0x000fe20000010100 */
[----:B------:R-:W-:Y:S01]  /*7250*/  FSEL R12, R12, R109, P2 ;  /* 0x0000006d0c0c7208 */ /* 0x000fe20001000000 */
[----:B------:R-:W-:Y:S01]  /*7260*/  FMUL.FTZ R88, R110, R16 ;  /* 0x000000106e587220 */ /* 0x000fe20000410000 */
[----:B------:R-:W-:Y:S02]  /*7270*/  F2FP.F16.F32.PACK_AB R5, R3, R4 ;  /* 0x000000040305723e */ /* 0x000fe400000000ff */
[----:B------:R-:W-:Y:S01]  /*7280*/  F2FP.F16.F32.PACK_AB R85, R0, R2 ;  /* 0x000000020055723e */ /* 0x000fe200000000ff */
[----:B------:R-:W-:Y:S02]  /*7290*/  FMUL.FTZ R12, R114, R12 ;  /* 0x0000000c720c7220 */ /* 0x000fe40000410000 */
[----:B------:R-:W-:Y:S03]  /*72a0*/  @P1 FADD.FTZ R109, -R109, R17 ;  /* 0x000000116d6d1221 */ /* 0x000fe60000010100 */
[----:B------:R-:W-:Y:S01]  /*72b0*/  F2FP.F16.F32.PACK_AB R84, R13, R12 ;  /* 0x0000000c0d54723e */ /* 0x000fe200000000ff */
[----:B------:R-:W-:Y:S06]  /*72c0*/  @!P0 BRA `(.L_x_944) ;  /* 0x00000004007c8947 */ /* 0x000fec0003800000 */
[----:B------:R-:W1:Y:S01]  /*72d0*/  LDC R6, c[0x0][0x240] ;  /* 0x00009000ff067b82 */ /* 0x000e620000000800 */
[----:B------:R-:W-:Y:S01]  /*72e0*/  ISETP.GE.AND P5, PT, R242, UR25, PT ;  /* 0x00000019f2007c0c */ /* 0x000fe2000bfa6270 */
[----:B------:R-:W-:Y:S01]  /*72f0*/  IMAD.MOV.U32 R2, RZ, RZ, R238 ;  /* 0x000000ffff027224 */ /* 0x000fe200078e00ee */
[----:B------:R-:W-:Y:S01]  /*7300*/  ISETP.GE.AND P4, PT, R251, UR25, PT ;  /* 0x00000019fb007c0c */ /* 0x000fe2000bf86270 */
[----:B------:R-:W-:Y:S01]  /*7310*/  IMAD.MOV.U32 R3, RZ, RZ, R240 ;  /* 0x000000ffff037224 */ /* 0x000fe200078e00f0 */
[----:B------:R-:W-:Y:S01]  /*7320*/  ISETP.GE.AND P3, PT, R252, UR25, PT ;  /* 0x00000019fc007c0c */ /* 0x000fe2000bf66270 */
[----:B------:R-:W-:Y:S02]  /*7330*/  ULOP3.LUT UR12, UR8, 0x1, URZ, 0xc0, !UPT ;  /* 0x00000001080c7892 */ /* 0x000fe4000f8ec03f */
        /* <DEDUP_REMOVED lines=24> */
[----:B-----5:R-:W-:Y:S01]  /*74c0*/  ISETP.GE.AND P2, PT, R126, UR25, PT ;  /* 0x000000197e007c0c */ /* 0x020fe2000bf46270 */
[----:B------:R3:W-:Y:S01]  /*74d0*/  @P4 STS [R234+0x2004], RZ ;  /* 0x002004ffea004388 */ /* 0x0007e20000000800 */
[C-C-:B------:R-:W-:Y:S02]  /*74e0*/  @!P4 LEA.HI.X R13, R0.reuse, R240, R4.reuse, 0x1, P1 ;  /* 0x000000f0000dc211 */ /* 0x140fe400008f0c04 */
[C---:B------:R-:W-:Y:S01]  /*74f0*/  @!P3 LEA R8, P1, R0.reuse, R238, 0x1 ;  /* 0x000000ee0008b211 */ /* 0x040fe200078208ff */
[----:B------:R3:W-:Y:S03]  /*7500*/  @P4 STS [R234+0x2008], RZ ;  /* 0x002008ffea004388 */ /* 0x0007e60000000800 */
[C---:B------:R-:W-:Y:S01]  /*7510*/  @!P3 LEA.HI.X R9, R0.reuse, R240, R4, 0x1, P1 ;  /* 0x000000f00009b211 */ /* 0x040fe200008f0c04 */
[----:B------:R3:W-:Y:S04]  /*7520*/  @P4 STS [R234+0x200c], RZ ;  /* 0x00200cffea004388 */ /* 0x0007e80000000800 */
[----:B------:R-:W-:Y:S01]  /*7530*/  @!PT LDS RZ, [RZ] ;  /* 0x00000000fffff984 */ /* 0x000fe20000000800 */
[----:B------:R-:W-:Y:S01]  /*7540*/  @!PT LDS RZ, [RZ] ;  /* 0x00000000fffff984 */ /* 0x000fe20000000800 */
[----:B------:R-:W-:Y:S01]  /*7550*/  @!PT LDS RZ, [RZ] ;  /* 0x00000000fffff984 */ /* 0x000fe20000000800 */
[----:B------:R3:W-:Y:S01]  /*7560*/  @!P4 LDGSTS.E.BYPASS.LTC128B.128 [R237+0x2000], desc[UR6][R2.64+0x80] ;  /* 0x0200008002edcfae */ /* 0x0007e2000b901d46 */
[C---:B------:R-:W-:Y:S01]  /*7570*/  @!P2 LEA R6, P1, R0.reuse, R238, 0x1 ;  /* 0x000000ee0006a211 */ /* 0x040fe200078208ff */
[----:B------:R-:W-:Y:S02]  /*7580*/  IMAD.MOV.U32 R238, RZ, RZ, R2 ;  /* 0x000000ffffee7224 */ /* 0x000fe400078e0002 */
[----:B------:R3:W-:Y:S01]  /*7590*/  @P3 STS [R234+0x4000], RZ ;  /* 0x004000ffea003388 */ /* 0x0007e20000000800 */
[----:B------:R-:W-:Y:S01]  /*75a0*/  @!P2 LEA.HI.X R7, R0, R240, R4, 0x1, P1 ;  /* 0x000000f00007a211 */ /* 0x000fe200008f0c04 */
[----:B------:R-:W-:Y:S02]  /*75b0*/  IMAD.MOV.U32 R240, RZ, RZ, R3 ;  /* 0x000000fffff07224 */ /* 0x000fe400078e0003 */
        /* <DEDUP_REMOVED lines=48> */
.L_x_944:
[----:B------:R-:W-:Y:S01]  /*78c0*/  FSETP.GE.FTZ.AND P1, PT, R124, RZ, PT ;  /* 0x000000ff7c00720b */ /* 0x000fe20003f36000 */
[----:B------:R1:W-:Y:S01]  /*78d0*/  STS [R245+0x28000], R5 ;  /* 0x02800005f5007388 */ /* 0x0003e20000000800 */
[-C--:B---3--:R-:W-:Y:S01]  /*78e0*/  FSEL R3, R87, R108.reuse, P6 ;  /* 0x0000006c57037208 */ /* 0x088fe20003000000 */
[----:B------:R-:W-:Y:S01]  /*78f0*/  FADD.FTZ R0, -R108, R10 ;  /* 0x0000000a6c007221 */ /* 0x000fe20000010100 */
[----:B------:R-:W-:Y:S01]  /*7900*/  FSEL R2, R86, R108, P1 ;  /* 0x0000006c56027208 */ /* 0x000fe20000800000 */
[----:B------:R-:W-:Y:S01]  /*7910*/  FADD.FTZ R11, -R108, R11 ;  /* 0x0000000b6c0b7221 */ /* 0x000fe20000010100 */
[----:B------:R-:W-:Y:S01]  /*7920*/  FSETP.GE.FTZ.AND P1, PT, R122, RZ, PT ;  /* 0x000000ff7a00720b */ /* 0x000fe20003f36000 */
[----:B------:R-:W-:Y:S01]  /*7930*/  FMUL.FTZ R4, R125, R3 ;  /* 0x000000037d047220 */ /* 0x000fe20000410000 */
[----:B------:R-:W-:Y:S01]  /*7940*/  FSETP.GE.FTZ.AND P2, PT, R121, RZ, PT ;  /* 0x000000ff7900720b */ /* 0x000fe20003f56000 */
[----:B------:R-:W-:Y:S01]  /*7950*/  FMUL.FTZ R3, R124, R2 ;  /* 0x000000027c037220 */ /* 0x000fe20000410000 */
[----:B------:R-:W-:Y:S01]  /*7960*/  FSEL R0, R0, R108, P1 ;  /* 0x0000006c00007208 */ /* 0x000fe20000800000 */
[C---:B------:R-:W-:Y:S01]  /*7970*/  FADD.FTZ R14, -R108.reuse, R14 ;  /* 0x0000000e6c0e7221 */ /* 0x040fe20000010100 */
[----:B------:R-:W-:Y:S01]  /*7980*/  FSETP.GE.FTZ.AND P1, PT, R113, RZ, PT ;  /* 0x000000ff7100720b */ /* 0x000fe20003f36000 */
[----:B------:R-:W-:Y:S01]  /*7990*/  FADD.FTZ R15, -R108, R15 ;  /* 0x0000000f6c0f7221 */ /* 0x000fe20000010100 */
[----:B------:R-:W-:Y:S01]  /*79a0*/  F2FP.F16.F32.PACK_AB R3, R3, R4 ;  /* 0x000000040303723e */ /* 0x000fe200000000ff */
[----:B------:R-:W-:Y:S01]  /*79b0*/  FMUL.FTZ R6, R122, R0 ;  /* 0x000000007a067220 */ /* 0x000fe20000410000 */
[----:B------:R-:W-:Y:S01]  /*79c0*/  FSEL R0, R11, R108, P2 ;  /* 0x0000006c0b007208 */ /* 0x000fe20001000000 */
[----:B------:R-:W-:Y:S01]  /*79d0*/  FADD.FTZ R18, -R108, R18 ;  /* 0x000000126c127221 */ /* 0x000fe20000010100 */
[----:B------:R-:W-:Y:S01]  /*79e0*/  FSETP.GE.FTZ.AND P4, PT, R119, RZ, PT ;  /* 0x000000ff7700720b */ /* 0x000fe20003f96000 */
[----:B------:R2:W-:Y:S01]  /*79f0*/  STS [R245+0x28400], R3 ;  /* 0x02840003f5007388 */ /* 0x0005e20000000800 */
[----:B------:R-:W-:Y:S01]  /*7a00*/  FSETP.GE.FTZ.AND P3, PT, R118, RZ, PT ;  /* 0x000000ff7600720b */ /* 0x000fe20003f76000 */
[----:B------:R-:W-:Y:S01]  /*7a10*/  FMUL.FTZ R2, R121, R0 ;  /* 0x0000000079027220 */ /* 0x000fe20000410000 */
[-C--:B------:R-:W-:Y:S01]  /*7a20*/  FSEL R0, R14, R108.reuse, P4 ;  /* 0x0000006c0e007208 */ /* 0x080fe20002000000 */
[----:B------:R-:W-:Y:S01]  /*7a30*/  FMUL.FTZ R109, R111, R109 ;  /* 0x0000006d6f6d7220 */ /* 0x000fe20000410000 */
[----:B------:R-:W-:Y:S01]  /*7a40*/  FSETP.GE.FTZ.AND P2, PT, R115, RZ, PT ;  /* 0x000000ff7300720b */ /* 0x000fe20003f56000 */
[----:B------:R-:W-:Y:S01]  /*7a50*/  STS [R250+0x28000], R85 ;  /* 0x02800055fa007388 */ /* 0x000fe20000000800 */
[----:B------:R-:W-:Y:S01]  /*7a60*/  FSEL R15, R15, R108, P3 ;  /* 0x0000006c0f0f7208 */ /* 0x000fe20001800000 */
[----:B-1----:R-:W-:Y:S01]  /*7a70*/  FMUL.FTZ R5, R119, R0 ;  /* 0x0000000077057220 */ /* 0x002fe20000410000 */
[----:B------:R-:W-:Y:S01]  /*7a80*/  FSEL R18, R18, R108, P2 ;  /* 0x0000006c12127208 */ /* 0x000fe20001000000 */
[----:B------:R-:W-:Y:S01]  /*7a90*/  @P1 FADD.FTZ R108, -R108, R19 ;  /* 0x000000136c6c1221 */ /* 0x000fe20000010100 */
[----:B------:R-:W-:Y:S01]  /*7aa0*/  F2FP.F16.F32.PACK_AB R2, R2, R6 ;  /* 0x000000060202723e */ /* 0x000fe200000000ff */
[----:B------:R-:W-:Y:S01]  /*7ab0*/  FMUL.FTZ R0, R118, R15 ;  /* 0x0000000f76007220 */ /* 0x000fe20000410000 */
[----:B------:R-:W-:Y:S01]  /*7ac0*/  F2FP.F16.F32.PACK_AB R4, R109, R88 ;  /* 0x000000586d04723e */ /* 0x000fe200000000ff */
[----:B------:R-:W-:Y:S01]  /*7ad0*/  FMUL.FTZ R18, R115, R18 ;  /* 0x0000001273127220 */ /* 0x000fe20000410000 */
[----:B------:R-:W-:Y:S01]  /*7ae0*/  FMUL.FTZ R108, R113, R108 ;  /* 0x0000006c716c7220 */ /* 0x000fe20000410000 */
[----:B------:R1:W-:Y:S01]  /*7af0*/  STS [R250+0x28400], R2 ;  /* 0x02840002fa007388 */ /* 0x0003e20000000800 */
[----:B------:R-:W-:Y:S01]  /*7b00*/  F2FP.F16.F32.PACK_AB R0, R0, R5 ;  /* 0x000000050000723e */ /* 0x000fe200000000ff */
[----:B------:R-:W3:Y:S04]  /*7b10*/  LDC R116, c[0x0][0x270] ;  /* 0x00009c00ff747b82 */ /* 0x000ee80000000800 */
[----:B------:R-:W-:Y:S06]  /*7b20*/  STS [R246+0x28000], R84 ;  /* 0x02800054f6007388 */ /* 0x000fec0000000800 */
[----:B------:R4:W-:Y:S01]  /*7b30*/  STS [R246+0x28400], R0 ;  /* 0x02840000f6007388 */ /* 0x0009e20000000800 */
[----:B--2---:R-:W-:Y:S05]  /*7b40*/  F2FP.F16.F32.PACK_AB R3, R108, R18 ;  /* 0x000000126c03723e */ /* 0x004fea00000000ff */
[----:B------:R-:W-:Y:S06]  /*7b50*/  STS [R249+0x28000], R4 ;  /* 0x02800004f9007388 */ /* 0x000fec0000000800 */
[----:B------:R-:W-:Y:S01]  /*7b60*/  STS [R249+0x28400], R3 ;  /* 0x02840003f9007388 */ /* 0x000fe20000000800 */
[----:B------:R-:W-:Y:S01]  /*7b70*/  BAR.SYNC.DEFER_BLOCKING 0x0 ;  /* 0x0000000000007b1d */ /* 0x000fe20000010000 */
[----:B---3--:R-:W-:Y:S04]  /*7b80*/  IMAD R235, R116, UR38, RZ ;  /* 0x0000002674eb7c24 */ /* 0x008fe8000f8e02ff */
[----:B-1----:R-:W-:Y:S01]  /*7b90*/  IMAD.U32 R2, R235, -0x40, RZ ;  /* 0xffffffc0eb027824 */ /* 0x002fe200078e00ff */
[----:B----4-:R-:W-:Y:S04]  /*7ba0*/  LEA R0, R231, UR4, 0x1 ;  /* 0x00000004e7007c11 */ /* 0x010fe8000f8e08ff */
[C---:B------:R-:W-:Y:S04]  /*7bb0*/  LEA R232, P1, R2.reuse, R232, 0x2 ;  /* 0x000000e802e87211 */ /* 0x040fe800078210ff */
[----:B------:R-:W-:Y:S01]  /*7bc0*/  LEA.HI.X.SX32 R233, R2, R233, 0x2, P1 ;  /* 0x000000e902e97211 */ /* 0x000fe200008f16ff */
[----:B------:R-:W-:Y:S06]  /*7bd0*/  LDSM.16.MT88.4 R4, [R222+0x2a000] ;  /* 0x02a00000de04783b */ /* 0x000fec0000004200 */
[----:B------:R-:W1:Y:S06]  /*7be0*/  LDSM.16.MT88.4 R8, [R0+0x10000] ;  /* 0x010000000008783b */ /* 0x000e6c0000004200 */
[----:B------:R-:W2:Y:S06]  /*7bf0*/  LDSM.16.MT88.4 R12, [R223+0x2a000] ;  /* 0x02a00000df0c783b */ /* 0x000eac0000004200 */
[----:B------:R-:W3:Y:S06]  /*7c00*/  LDSM.16.MT88.4 R16, [R0+0x12000] ;  /* 0x012000000010783b */ /* 0x000eec0000004200 */
[----:B------:R-:W4:Y:S06]  /*7c10*/  LDSM.16.MT88.4 R84, [R0+0x14000] ;  /* 0x014000000054783b */ /* 0x000f2c0000004200 */
[----:B------:R-:W4:Y:S06]  /*7c20*/  LDSM.16.MT88.4 R88, [R0+0x16000] ;  /* 0x016000000058783b */ /* 0x000f2c0000004200 */
[----:B------:R-:W-:Y:S06]  /*7c30*/  LDSM.16.MT88.4 R92, [R222+0x2a800] ;  /* 0x02a80000de5c783b */ /* 0x000fec0000004200 */
[----:B------:R-:W4:Y:S01]  /*7c40*/  LDSM.16.MT88.4 R96, [R0+0x10800] ;  /* 0x010800000060783b */ /* 0x000f220000004200 */
[-C--:B-1----:R-:W-:Y:S05]  /*7c50*/  HMMA.16816.F32 R20, R4, R8.reuse, R20 ;  /* 0x000000080414723c */ /* 0x082fea0000001814 */
[----:B------:R-:W1:Y:S01]  /*7c60*/  LDSM.16.MT88.4 R100, [R223+0x2a800] ;  /* 0x02a80000df64783b */ /* 0x000e620000004200 */
[C---:B--2---:R-:W-:Y:S05]  /*7c70*/  HMMA.16816.F32 R24, R12.reuse, R8, R24 ;  /* 0x000000080c18723c */ /* 0x044fea0000001818 */
[----:B------:R-:W-:Y:S01]  /*7c80*/  LDSM.16.MT88.4 R104, [R0+0x17000] ;  /* 0x017000000068783b */ /* 0x000fe20000004200 */
[-C--:B------:R-:W-:Y:S05]  /*7c90*/  HMMA.16816.F32 R28, R12, R10.reuse, R28 ;  /* 0x0000000a0c1c723c */ /* 0x080fea000000181c */
[----:B------:R-:W-:Y:S01]  /*7ca0*/  LDSM.16.MT88.4 R108, [R0+0x15800] ;  /* 0x01580000006c783b */ /* 0x000fe20000004200 */
[C---:B------:R-:W-:Y:S05]  /*7cb0*/  HMMA.16816.F32 R32, R4.reuse, R10, R32 ;  /* 0x0000000a0420723c */ /* 0x040fea0000001820 */
[----:B------:R-:W2:Y:S01]  /*7cc0*/  LDSM.16.MT88.4 R8, [R0+0x12800] ;  /* 0x012800000008783b */ /* 0x000ea20000004200 */
[-C--:B---3--:R-:W-:Y:S05]  /*7cd0*/  HMMA.16816.F32 R36, R4, R16.reuse, R36 ;  /* 0x000000100424723c */ /* 0x088fea0000001824 */
[----:B------:R-:W-:Y:S01]  /*7ce0*/  LDSM.16.MT88.4 R112, [R0+0x17800] ;  /* 0x017800000070783b */ /* 0x000fe20000004200 */
[C---:B------:R-:W-:Y:S06]  /*7cf0*/  HMMA.16816.F32 R40, R12.reuse, R16, R40 ;  /* 0x000000100c28723c */ /* 0x040fec0000001828 */
[-C--:B------:R-:W-:Y:S06]  /*7d00*/  HMMA.16816.F32 R44, R12, R18.reuse, R44 ;  /* 0x000000120c2c723c */ /* 0x080fec000000182c */
[C---:B------:R-:W-:Y:S01]  /*7d10*/  HMMA.16816.F32 R48, R4.reuse, R18, R48 ;  /* 0x000000120430723c */ /* 0x040fe20000001830 */
[----:B------:R-:W3:Y:S05]  /*7d20*/  LDSM.16.MT88.4 R16, [R0+0x14800] ;  /* 0x014800000010783b */ /* 0x000eea0000004200 */
        /* <DEDUP_REMOVED lines=13> */
[C---:B-1----:R-:W-:Y:S06]  /*7e00*/  HMMA.16816.F32 R24, R100.reuse, R96, R24 ;  /* 0x000000606418723c */ /* 0x042fec0000001818 */
        /* <DEDUP_REMOVED lines=15> */
[-C--:B------:R-:W-:Y:S01]  /*7f00*/  HMMA.16816.F32 R76, R100, R86.reuse, R76 ;  /* 0x00000056644c723c */ /* 0x080fe2000000184c */
[----:B------:R-:W-:Y:S05]  /*7f10*/  LDSM.16.MT88.4 R100, [R0+0x13800] ;  /* 0x013800000064783b */ /* 0x000fea0000004200 */
[----:B------:R-:W-:Y:S01]  /*7f20*/  HMMA.16816.F32 R80, R92, R86, R80 ;  /* 0x000000565c50723c */ /* 0x000fe20000001850 */
[----:B------:R-:W2:Y:S05]  /*7f30*/  LDSM.16.MT88.4 R84, [R0+0x11800] ;  /* 0x011800000054783b */ /* 0x000eaa0000004200 */
[-C--:B------:R-:W-:Y:S01]  /*7f40*/  HMMA.16816.F32 R20, R4, R12.reuse, R20 ;  /* 0x0000000c0414723c */ /* 0x080fe20000001814 */
        /* <DEDUP_REMOVED lines=42> */
[----:B-----5:R-:W-:Y:S01]  /*81f0*/  ISETP.GE.AND P3, PT, R126, UR25, PT ;  /* 0x000000197e007c0c */ /* 0x020fe2000bf66270 */
        /* <DEDUP_REMOVED lines=58> */
.L_x_945:
[----:B------:R-:W-:Y:S01]  /*85a0*/  LDSM.16.M88.4 R128, [R226] ;  /* 0x00000000e280783b */ /* 0x000fe20000000200 */
[----:B------:R-:W-:Y:S01]  /*85b0*/  @UP2 UIADD3 UR13, UP0, UR10, -0x100, URZ ;  /* 0xffffff000a0d2890 */ /* 0x000fe2000ff1e03f */
[----:B---3--:R-:W-:Y:S01]  /*85c0*/  IMAD.MOV.U32 R2, RZ, RZ, 0x4 ;  /* 0x00000004ff027424 */ /* 0x008fe200078e00ff */
[----:B------:R-:W-:Y:S01]  /*85d0*/  UISETP.GT.AND UP1, UPT, UR8, UR21, UPT ;  /* 0x000000150800728c */ /* 0x000fe2000bf24270 */
[----:B------:R-:W1:Y:S01]  /*85e0*/  LDSM.16.MT88.4 R16, [R0+0x18000] ;  /* 0x018000000010783b */ /* 0x000e620000004200 */
[----:B------:R-:W-:Y:S03]  /*85f0*/  @UP2 UIADD3.X UR12, UR11, -0x1, URZ, UP0, !UPT ;  /* 0xffffffff0b0c2890 */ /* 0x000fe600087fe43f */
[----:B-----5:R-:W2:Y:S01]  /*8600*/  LDSM.16.M88.4 R124, [R226+0x1000] ;  /* 0x00100000e27c783b */ /* 0x020ea20000000200 */
[----:B------:R-:W-:Y:S03]  /*8610*/  @UP2 UMOV UR10, UR13 ;  /* 0x0000000d000a2c82 */ /* 0x000fe60008000000 */
[----:B------:R-:W3:Y:S01]  /*8620*/  LDSM.16.MT88.4 R96, [R0+0x1a000] ;  /* 0x01a000000060783b */ /* 0x000ee20000004200 */
[----:B------:R-:W-:Y:S01]  /*8630*/  @UP2 UMOV UR11, UR12 ;  /* 0x0000000c000b2c82 */ /* 0x000fe20008000000 */
[----:B------:R-:W-:Y:S01]  /*8640*/  ULOP3.LUT UR12, UR8, 0x1, URZ, 0xc0, !UPT ;  /* 0x00000001080c7892 */ /* 0x000fe2000f8ec03f */
[----:B------:R-:W-:Y:S01]  /*8650*/  @P0 IMAD.WIDE R2, R244, R2, UR10 ;  /* 0x0000000af4020e25 */ /* 0x000fe2000f8e0202 */
[----:B------:R-:W4:Y:S01]  /*8660*/  LDSM.16.MT88.4 R112, [R0+0x1c000] ;  /* 0x01c000000070783b */ /* 0x000f220000004200 */
[----:B------:R-:W-:Y:S02]  /*8670*/  UIADD3 UR8, UR8, -0x1, URZ ;  /* 0xffffffff08087890 */ /* 0x000fe4000fffe03f */
[----:B------:R-:W-:Y:S01]  /*8680*/  UISETP.NE.U32.AND UP0, UPT, UR12, 0x1, UPT ;  /* 0x000000010c00788c */ /* 0x000fe2000bf05070 */
[----:B------:R-:W4:Y:S04]  /*8690*/  LDSM.16.MT88.4 R196, [R0+0x1e000] ;  /* 0x01e0000000c4783b */ /* 0x000f280000004200 */
[----:B------:R-:W-:Y:S04]  /*86a0*/  LDSM.16.M88.4 R200, [R227] ;  /* 0x00000000e3c8783b */ /* 0x000fe80000000200 */
[----:B------:R-:W4:Y:S04]  /*86b0*/  LDSM.16.MT88.4 R204, [R0+0x18800] ;  /* 0x0188000000cc783b */ /* 0x000f280000004200 */
[----:B------:R-:W4:Y:S04]  /*86c0*/  LDSM.16.M88.4 R208, [R227+0x1000] ;  /* 0x00100000e3d0783b */ /* 0x000f280000000200 */
[----:B------:R-:W4:Y:S04]  /*86d0*/  LDSM.16.MT88.4 R212, [R0+0x1a800] ;  /* 0x01a8000000d4783b */ /* 0x000f280000004200 */
[----:B------:R-:W5:Y:S01]  /*86e0*/  @P0 LDG.E R247, desc[UR6][R2.64] ;  /* 0x0000000602f70981 */ /* 0x000f62000c1e1900 */
[-C--:B-1----:R-:W-:Y:S03]  /*86f0*/  HMMA.16816.F32 R4, R128, R16.reuse, RZ ;  /* 0x000000108004723c */ /* 0x082fe600000018ff */
[----:B------:R1:W5:Y:S03]  /*8700*/  @P0 LDG.E R248, desc[UR6][R2.64+0x20] ;  /* 0x0000200602f80981 */ /* 0x000366000c1e1900 */
        /* <DEDUP_REMOVED lines=25> */
[----:B------:R-:W-:Y:S05]  /*88a0*/  LDSM.16.M88.4 R212, [R228+0x1000] ;  /* 0x00100000e4d4783b */ /* 0x000fea0000000200 */
[-C--:B--2---:R-:W-:Y:S06]  /*88b0*/  HMMA.16816.F32 R100, R200, R196.reuse, R100 ;  /* 0x000000c4c864723c */ /* 0x084fec0000001864 */
[C---:B------:R-:W-:Y:S06]  /*88c0*/  HMMA.16816.F32 R104, R208.reuse, R196, R104 ;  /* 0x000000c4d068723c */ /* 0x040fec0000001868 */
[-C--:B------:R-:W-:Y:S06]  /*88d0*/  HMMA.16816.F32 R108, R208, R198.reuse, R108 ;  /* 0x000000c6d06c723c */ /* 0x080fec000000186c */
[C---:B------:R-:W-:Y:S01]  /*88e0*/  HMMA.16816.F32 R112, R200.reuse, R198, R112 ;  /* 0x000000c6c870723c */ /* 0x040fe20000001870 */
[----:B------:R-:W-:Y:S05]  /*88f0*/  LDSM.16.M88.4 R196, [R228] ;  /* 0x00000000e4c4783b */ /* 0x000fea0000000200 */
[-C--:B---3--:R-:W-:Y:S06]  /*8900*/  HMMA.16816.F32 R116, R200, R204.reuse, R116 ;  /* 0x000000ccc874723c */ /* 0x088fec0000001874 */
[C---:B------:R-:W-:Y:S06]  /*8910*/  HMMA.16816.F32 R120, R208.reuse, R204, R120 ;  /* 0x000000ccd078723c */ /* 0x040fec0000001878 */
[-C--:B------:R-:W-:Y:S01]  /*8920*/  HMMA.16816.F32 R124, R208, R206.reuse, R124 ;  /* 0x000000ced07c723c */ /* 0x080fe2000000187c */
[----:B------:R-:W2:Y:S05]  /*8930*/  LDSM.16.MT88.4 R208, [R0+0x19000] ;  /* 0x0190000000d0783b */ /* 0x000eaa0000004200 */
[----:B------:R-:W-:Y:S01]  /*8940*/  HMMA.16816.F32 R128, R200, R206, R128 ;  /* 0x000000cec880723c */ /* 0x000fe20000001880 */
[----:B------:R-:W3:Y:S04]  /*8950*/  LDSM.16.MT88.4 R200, [R0+0x1b000] ;  /* 0x01b0000000c8783b */ /* 0x000ee80000004200 */
[----:B------:R-:W4:Y:S01]  /*8960*/  LDSM.16.MT88.4 R204, [R0+0x1d000] ;  /* 0x01d0000000cc783b */ /* 0x000f220000004200 */
[-C--:B--2---:R-:W-:Y:S06]  /*8970*/  HMMA.16816.F32 R4, R196, R208.reuse, R4 ;  /* 0x000000d0c404723c */ /* 0x084fec0000001804 */
[C---:B------:R-:W-:Y:S06]  /*8980*/  HMMA.16816.F32 R8, R212.reuse, R208, R8 ;  /* 0x000000d0d408723c */ /* 0x040fec0000001808 */
[-C--:B------:R-:W-:Y:S06]  /*8990*/  HMMA.16816.F32 R12, R212, R210.reuse, R12 ;  /* 0x000000d2d40c723c */ /* 0x080fec000000180c */
[C---:B------:R-:W-:Y:S01]  /*89a0*/  HMMA.16816.F32 R16, R196.reuse, R210, R16 ;  /* 0x000000d2c410723c */ /* 0x040fe20000001810 */
[----:B------:R-:W2:Y:S05]  /*89b0*/  LDSM.16.MT88.4 R208, [R0+0x1f000] ;  /* 0x01f0000000d0783b */ /* 0x000eaa0000004200 */
        /* <DEDUP_REMOVED lines=9> */
[----:B------:R-:W3:Y:S05]  /*8a50*/  LDSM.16.MT88.4 R204, [R0+0x19800] ;  /* 0x0198000000cc783b */ /* 0x000eea0000004200 */
[-C--:B--2---:R-:W-:Y:S06]  /*8a60*/  HMMA.16816.F32 R116, R196, R208.reuse, R116 ;  /* 0x000000d0c474723c */ /* 0x084fec0000001874 */
[C---:B------:R-:W-:Y:S06]  /*8a70*/  HMMA.16816.F32 R120, R212.reuse, R208, R120 ;  /* 0x000000d0d478723c */ /* 0x040fec0000001878 */
[-C--:B------:R-:W-:Y:S01]  /*8a80*/  HMMA.16816.F32 R124, R212, R210.reuse, R124 ;  /* 0x000000d2d47c723c */ /* 0x080fe2000000187c */
[----:B------:R-:W2:Y:S05]  /*8a90*/  LDSM.16.M88.4 R212, [R229+0x1000] ;  /* 0x00100000e5d4783b */ /* 0x000eaa0000000200 */
[----:B------:R-:W-:Y:S01]  /*8aa0*/  HMMA.16816.F32 R128, R196, R210, R128 ;  /* 0x000000d2c480723c */ /* 0x000fe20000001880 */
[----:B------:R-:W4:Y:S04]  /*8ab0*/  LDSM.16.MT88.4 R196, [R0+0x1b800] ;  /* 0x01b8000000c4783b */ /* 0x000f280000004200 */
[----:B------:R-:W1:Y:S01]  /*8ac0*/  LDSM.16.MT88.4 R208, [R0+0x1d800] ;  /* 0x01d8000000d0783b */ /* 0x000e620000004200 */
[-C--:B---3--:R-:W-:Y:S06]  /*8ad0*/  HMMA.16816.F32 R4, R200, R204.reuse, R4 ;  /* 0x000000ccc804723c */ /* 0x088fec0000001804 */
[C---:B--2---:R-:W-:Y:S11]  /*8ae0*/  HMMA.16816.F32 R8, R212.reuse, R204, R8 ;  /* 0x000000ccd408723c */ /* 0x044ff60000001808 */
[----:B------:R-:W-:Y:S06]  /*8af0*/  @!UPT UIADD3 URZ, URZ, URZ, URZ ;  /* 0x0000003f3f3ff290 */ /* 0x000fec000fffe03f */
[----:B------:R-:W-:Y:S01]  /*8b00*/  REDG.E.ADD.F32.FTZ.RN.STRONG.GPU desc[UR6][R232.64], R4 ;  /* 0x00000004e80079a6 */ /* 0x000fe2000c10f386 */
[-C--:B------:R-:W-:Y:S06]  /*8b10*/  HMMA.16816.F32 R12, R212, R206.reuse, R12 ;  /* 0x000000ced40c723c */ /* 0x080fec000000180c */
[C---:B------:R-:W-:Y:S01]  /*8b20*/  HMMA.16816.F32 R16, R200.reuse, R206, R16 ;  /* 0x000000cec810723c */ /* 0x040fe20000001810 */
[----:B------:R2:W3:Y:S05]  /*8b30*/  LDSM.16.MT88.4 R204, [R0+0x1f800] ;  /* 0x01f8000000cc783b */ /* 0x0004ea0000004200 */
[-C--:B----4-:R-:W-:Y:S06]  /*8b40*/  HMMA.16816.F32 R84, R200, R196.reuse, R84 ;  /* 0x000000c4c854723c */ /* 0x090fec0000001854 */
[C---:B------:R-:W-:Y:S06]  /*8b50*/  HMMA.16816.F32 R88, R212.reuse, R196, R88 ;  /* 0x000000c4d458723c */ /* 0x040fec0000001858 */
[-C--:B------:R-:W-:Y:S05]  /*8b60*/  HMMA.16816.F32 R92, R212, R198.reuse, R92 ;  /* 0x000000c6d45c723c */ /* 0x080fea000000185c */
[C---:B------:R-:W-:Y:S01]  /*8b70*/  IMAD.SHL.U32 R197, R235.reuse, 0x20, RZ ;  /* 0x00000020ebc57824 */ /* 0x040fe200078e00ff */
[C---:B------:R-:W-:Y:S05]  /*8b80*/  HMMA.16816.F32 R96, R200.reuse, R198, R96 ;  /* 0x000000c6c860723c */ /* 0x040fea0000001860 */
[C---:B--2---:R-:W-:Y:S01]  /*8b90*/  IMAD R0, R235.reuse, 0x18, RZ ;  /* 0x00000018eb007824 */ /* 0x044fe200078e02ff */
[-C--:B-1----:R-:W-:Y:S06]  /*8ba0*/  HMMA.16816.F32 R100, R200, R208.reuse, R100 ;  /* 0x000000d0c864723c */ /* 0x082fec0000001864 */
[C---:B------:R-:W-:Y:S06]  /*8bb0*/  HMMA.16816.F32 R104, R212.reuse, R208, R104 ;  /* 0x000000d0d468723c */ /* 0x040fec0000001868 */
        /* <DEDUP_REMOVED lines=9> */
[----:B------:R-:W-:Y:S03]  /*8c50*/  IMAD R200, R235, 0x28, RZ ;  /* 0x00000028ebc87824 */ /* 0x000fe600078e02ff */
[-C--:B------:R-:W-:Y:S02]  /*8c60*/  LEA.HI.X.SX32 R3, R205, R233.reuse, 0x2, P0 ;  /* 0x000000e9cd037211 */ /* 0x080fe400000f16ff */
        /* <DEDUP_REMOVED lines=500> */
[----:B------:R-:W-:Y:S01]  /*abb0*/  PLOP3.LUT P0, PT, PT, PT, UP0, 0x80, 0x0 ;  /* 0x000000000000781c */ /* 0x000fe20003f0f008 */
[----:B------:R-:W-:-:S02]  /*abc0*/  @UP0 ULDC.64 UR10, c[0x0][0x450] ;  /* 0x00011400000a0ab9 */ /* 0x000fc40000000a00 */
        /* <DEDUP_REMOVED lines=82> */
.L_x_947:
[----:B-1----:R-:W2:Y:S01]  /*b0f0*/  LDL R0, [R1+0x5c] ;  /* 0x00005c0001007983 */ /* 0x002ea20000100800 */
        /* <DEDUP_REMOVED lines=20> */
.L_x_948:
        /* <DEDUP_REMOVED lines=11> */
[----:B------:R-:W-:Y:S01]  /*b2f0*/  IADD3 R29, R242, 0xc0, RZ ;  /* 0x000000c0f21d7810 */ /* 0x000fe20007ffe0ff */
[----:B------:R-:W2:Y:S01]  /*b300*/  S2R R65, SR_TID.X ;  /* 0x0000000000417919 */ /* 0x000ea20000002100 */
[----:B------:R-:W-:Y:S01]  /*b310*/  USHF.R.S32.HI UR22, URZ, 0x1f, UR55 ;  /* 0x0000001f3f167899 */ /* 0x000fe20008011437 */
[----:B------:R-:W-:Y:S01]  /*b320*/  IADD3 R2, P0, R2, UR19, RZ ;  /* 0x0000001302027c10 */ /* 0x000fe2000ff1e0ff */
[----:B------:R-:W-:Y:S01]  /*b330*/  ULDC.64 UR16, c[0x0][0x468] ;  /* 0x00011a0000107ab9 */ /* 0x000fe20000000a00 */
[----:B------:R-:W-:Y:S01]  /*b340*/  IMAD.U32 R6, RZ, RZ, UR15 ;  /* 0x0000000fff067e24 */ /* 0x000fe2000f8e00ff */
[----:B------:R-:W-:Y:S01]  /*b350*/  UIMAD UR15, UR22, UR16, URZ ;  /* 0x00000010160f72a4 */ /* 0x000fe2000f8e023f */
[----:B------:R-:W-:-:S02]  /*b360*/  VIADD R28, R242, 0x80 ;  /* 0x00000080f21c7836 */ /* 0x000fc40000000000 */
[----:B------:R-:W-:Y:S01]  /*b370*/  VIADD R11, R242, 0x40 ;  /* 0x00000040f20b7836 */ /* 0x000fe20000000000 */
[----:B------:R-:W-:Y:S01]  /*b380*/  IADD3.X R3, R3, UR21, R6, P0, !PT ;  /* 0x0000001503037c10 */ /* 0x000fe200087fe406 */
[----:B------:R-:W-:Y:S01]  /*b390*/  UIMAD UR17, UR55, UR17, UR15 ;  /* 0x00000011371172a4 */ /* 0x000fe2000f8e020f */
[----:B------:R-:W-:Y:S01]  /*b3a0*/  MOV R6, UR16 ;  /* 0x0000001000067c02 */ /* 0x000fe20008000f00 */
[----:B------:R3:W4:Y:S04]  /*b3b0*/  LDS.128 R44, [R0+0x19000] ;  /* 0x01900000002c7984 */ /* 0x0007280000000c00 */
        /* <DEDUP_REMOVED lines=14> */
[----:B------:R-:W-:-:S04]  /*b4a0*/  IMAD.WIDE.U32 R6, R6, UR55, R2 ;  /* 0x0000003706067c25 */ /* 0x000fc8000f8e0002 */
[----:B------:R-:W-:Y:S02]  /*b4b0*/  VIADD R10, R7, UR17 ;  /* 0x00000011070a7c36 */ /* 0x000fe40008000000 */
        /* <DEDUP_REMOVED lines=23> */
.L_x_950:
[----:B------:R-:W-:Y:S05]  /*b630*/  BSYNC B0 ;  /* 0x0000000000007941 */ /* 0x000fea0003800000 */
.L_x_949:
        /* <DEDUP_REMOVED lines=21> */
.L_x_952:
[----:B------:R-:W-:Y:S05]  /*b790*/  BSYNC B0 ;  /* 0x0000000000007941 */ /* 0x000fea0003800000 */
.L_x_951:
[----:B----4-:R-:W-:Y:S01]  /*b7a0*/  IMAD.U32 R2, RZ, RZ, UR12 ;  /* 0x0000000cff027e24 */ /* 0x010fe2000f8e00ff */
[----:B------:R-:W-:Y:S01]  /*b7b0*/  UIMAD UR8, UR8, UR12, URZ ;  /* 0x0000000c080872a4 */ /* 0x000fe2000f8e023f */
[----:B------:R-:W4:Y:S01]  /*b7c0*/  LDS.128 R24, [R0+0x20000] ;  /* 0x0200000000187984 */ /* 0x000f220000000c00 */
[----:B------:R-:W-:Y:S01]  /*b7d0*/  USHF.R.S32.HI UR10, URZ, 0x1f, UR55 ;  /* 0x0000001f3f0a7899 */ /* 0x000fe20008011437 */
[----:B------:R-:W-:Y:S01]  /*b7e0*/  IMAD.WIDE.U32 R2, R2, UR5, R4 ;  /* 0x0000000502027c25 */ /* 0x000fe2000f8e0004 */
[----:B------:R-:W-:Y:S01]  /*b7f0*/  UIMAD UR5, UR5, UR13, UR8 ;  /* 0x0000000d050572a4 */ /* 0x000fe2000f8e0208 */
[----:B------:R-:W4:Y:S01]  /*b800*/  LDS.128 R20, [R0+0x22000] ;  /* 0x0220000000147984 */ /* 0x000f220000000c00 */
[----:B------:R-:W-:Y:S01]  /*b810*/  BSSY B0, `(.L_x_953) ;  /* 0x000001f000007945 */ /* 0x000fe20003800000 */
[----:B------:R-:W-:Y:S01]  /*b820*/  ULDC.64 UR8, c[0x0][0x470] ;  /* 0x00011c0000087ab9 */ /* 0x000fe20000000a00 */
        /* <DEDUP_REMOVED lines=29> */
.L_x_954:
[----:B------:R-:W-:Y:S05]  /*ba00*/  BSYNC B0 ;  /* 0x0000000000007941 */ /* 0x000fea0003800000 */
.L_x_953:
        /* <DEDUP_REMOVED lines=21> */
.L_x_925:
[----:B------:R-:W-:Y:S05]  /*bb60*/  BSYNC B1 ;  /* 0x0000000000017941 */ /* 0x000fea0003800000 */
.L_x_911:
        /* <DEDUP_REMOVED lines=9> */
.L_x_955:
[----:B------:R-:W-:Y:S05]  /*bc00*/  EXIT ;  /* 0x000000000000794d */ /* 0x000fea0003800000 */
.L_x_957:
        /* <DEDUP_REMOVED lines=15> */
.L_x_1058:


//--------------------- .text._ZN5flash44flash_bwd_dq_dk_dv_loop_seqk_parallel_kernelI23Flash_bwd_kernel_traitsILi256ELi64ELi64ELi8ELi4ELi2ELi2ELb0ELb0EN7cutlass6half_tE19Flash_kernel_traitsILi256ELi64ELi64ELi8ES3_EELb0ELb1ELb0ELb1ELb0ELb0ELb1EEEvNS_16Flash_bwd_paramsE --------------------------
	.section	.text._ZN5flash44flash_bwd_dq_dk_dv_loop_seqk_parallel_kernelI23Flash_bwd_kernel_traitsILi256ELi64ELi64ELi8ELi4ELi2ELi2ELb0ELb0EN7cutlass6half_tE19Flash_kernel_traitsILi256ELi64ELi64ELi8ES3_EELb0ELb1ELb0ELb1ELb0ELb0ELb1EEEvNS_16Flash_bwd_paramsE,"ax",@progbits
	.align	128
        .global         _ZN5flash44flash_bwd_dq_dk_dv_loop_seqk_parallel_kernelI23Flash_bwd_kernel_traitsILi256ELi64ELi64ELi8ELi4ELi2ELi2ELb0ELb0EN7cutlass6half_tE19Flash_kernel_traitsILi256ELi64ELi64ELi8ES3_EELb0ELb1ELb0ELb1ELb0ELb0ELb1EEEvNS_16Flash_bwd_paramsE
        .type           _ZN5flash44flash_bwd_dq_dk_dv_loop_seqk_parallel_kernelI23Flash_bwd_kernel_traitsILi256ELi64ELi64ELi8ELi4ELi2ELi2ELb0ELb0EN7cutlass6half_tE19Flash_kernel_traitsILi256ELi64ELi64ELi8ES3_EELb0ELb1ELb0ELb1ELb0ELb0ELb1EEEvNS_16Flash_bwd_paramsE,@function
        .size           _ZN5flash44flash_bwd_dq_dk_dv_loop_seqk_parallel_kernelI23Flash_bwd_kernel_traitsILi256ELi64ELi64ELi8ELi4ELi2ELi2ELb0ELb0EN7cutlass6half_tE19Flash_kernel_traitsILi256ELi64ELi64ELi8ES3_EELb0ELb1ELb0ELb1ELb0ELb0ELb1EEEvNS_16Flash_bwd_paramsE,(.L_x_1059 - _ZN5flash44flash_bwd_dq_dk_dv_loop_seqk_parallel_kernelI23Flash_bwd_kernel_traitsILi256ELi64ELi64ELi8ELi4ELi2ELi2ELb0ELb0EN7cutlass6half_tE19Flash_kernel_traitsILi256ELi64ELi64ELi8ES3_EELb0ELb1ELb0ELb1ELb0ELb0ELb1EEEvNS_16Flash_bwd_paramsE)
        .other          _ZN5flash44flash_bwd_dq_dk_dv_loop_seqk_parallel_kernelI23Flash_bwd_kernel_traitsILi256ELi64ELi64ELi8ELi4ELi2ELi2ELb0ELb0EN7cutlass6half_tE19Flash_kernel_traitsILi256ELi64ELi64ELi8ES3_EELb0ELb1ELb0ELb1ELb0ELb0ELb1EEEvNS_16Flash_bwd_paramsE,@"STO_CUDA_ENTRY STV_DEFAULT"
_ZN5flash44flash_bwd_dq_dk_dv_loop_seqk_parallel_kernelI23Flash_bwd_kernel_traitsILi256ELi64ELi64ELi8ELi4ELi2ELi2ELb0ELb0EN7cutlass6half_tE19Flash_kernel_traitsILi256ELi64ELi64ELi8ES3_EELb0ELb1ELb0ELb1ELb0ELb0ELb1EEEvNS_16Flash_bwd_paramsE:
.text._ZN5flash44flash_bwd_dq_dk_dv_loop_seqk_parallel_kernelI23Flash_bwd_kernel_traitsILi256ELi64ELi64ELi8ELi4ELi2ELi2ELb0ELb0EN7cutlass6half_tE19Flash_kernel_traitsILi256ELi64ELi64ELi8ES3_EELb0ELb1ELb0ELb1ELb0ELb0ELb1EEEvNS_16Flash_bwd_paramsE:
        /* <DEDUP_REMOVED lines=159> */
.L_x_1004:
        /* <DEDUP_REMOVED lines=71> */
.L_x_958:
        /* <DEDUP_REMOVED lines=21> */
[----:B------:R-:W-:Y:S02]  /*0fb0*/  UIMAD.WIDE.U32 UR28, UR14, UR10, URZ ;  /* 0x0000000a0e1c72a5 */ /* 0x000fe4000f8e003f */
[----:B------:R-:W-:Y:S02]  /*0fc0*/  UIMAD UR12, UR57, UR8, URZ ;  /* 0x00000008390c72a4 */ /* 0x000fe4000f8e023f */
[----:B------:R-:W-:Y:S02]  /*0fd0*/  UIMAD UR51, UR14, UR11, UR29 ;  /* 0x0000000b0e3372a4 */ /* 0x000fe4000f8e021d */
[----:B------:R-:W-:-:S02]  /*0fe0*/  UIMAD.WIDE.U32 UR26, UR47, UR8, URZ ;  /* 0x000000082f1a72a5 */ /* 0x000fc4000f8e003f */
[----:B------:R-:W-:Y:S01]  /*0ff0*/  UIMAD UR39, UR47, UR9, UR12 ;  /* 0x000000092f2772a4 */ /* 0x000fe2000f8e020c */
[----:B------:R-:W-:Y:S02]  /*1000*/  @UP1 ULDC.64 UR10, c[0x0][0x420] ;  /* 0x00010800000a1ab9 */ /* 0x000fe40000000a00 */
[----:B------:R-:W-:Y:S01]  /*1010*/  @!UP1 ULDC.64 UR8, c[0x0][0x418] ;  /* 0x0001060000089ab9 */ /* 0x000fe20000000a00 */
[----:B------:R-:W-:Y:S02]  /*1020*/  UIADD3 UR16, UR37, 0x3f, URZ ;  /* 0x0000003f25107890 */ /* 0x000fe4000fffe03f */
[----:B------:R-:W-:Y:S02]  /*1030*/  @UP1 UIMAD.WIDE.U32 UR44, UR5, UR10, URZ ;  /* 0x0000000a052c12a5 */ /* 0x000fe4000f8e003f */
[----:B------:R-:W-:Y:S02]  /*1040*/  UISETP.NE.AND UP0, UPT, UR38, -0x1, UPT ;  /* 0xffffffff2600788c */ /* 0x000fe4000bf05270 */
[----:B------:R-:W-:Y:S01]  /*1050*/  @!UP1 UIMAD UR10, UR57, UR8, URZ ;  /* 0x00000008390a92a4 */ /* 0x000fe2000f8e023f */
[----:B-1----:R-:W-:Y:S01]  /*1060*/  IABS R5, R6 ;  /* 0x0000000600057213 */ /* 0x002fe20000000000 */
[----:B------:R-:W-:Y:S01]  /*1070*/  ULDC UR58, c[0x0][0x2d4] ;  /* 0x0000b500003a7ab9 */ /* 0x000fe20000000800 */
[----:B------:R-:W-:Y:S01]  /*1080*/  USHF.R.S32.HI UR21, URZ, 0x1f, UR16 ;  /* 0x0000001f3f157899 */ /* 0x000fe20008011410 */
[----:B------:R-:W-:Y:S01]  /*1090*/  ISETP.NE.AND P3, PT, R6, RZ, PT ;  /* 0x000000ff0600720c */ /* 0x000fe20003f65270 */
[----:B------:R-:W1:Y:S01]  /*10a0*/  I2F.RP R2, R5 ;  /* 0x0000000500027306 */ /* 0x000e620000209400 */
[----:B------:R-:W-:-:S02]  /*10b0*/  USHF.R.S32.HI UR34, URZ, 0x1f, UR58 ;  /* 0x0000001f3f227899 */ /* 0x000fc4000801143a */
[----:B------:R-:W-:Y:S02]  /*10c0*/  @!UP1 UIMAD UR46, UR47, UR9, UR10 ;  /* 0x000000092f2e92a4 */ /* 0x000fe4000f8e020a */
[----:B------:R-:W-:Y:S02]  /*10d0*/  USHF.L.U64.HI UR10, UR47, 0x7, UR57 ;  /* 0x000000072f0a7899 */ /* 0x000fe40008010239 */
[----:B------:R-:W-:Y:S02]  /*10e0*/  USHF.L.U32 UR13, UR47, 0x7, URZ ;  /* 0x000000072f0d7899 */ /* 0x000fe4000800063f */
[----:B------:R-:W-:Y:S02]  /*10f0*/  ULEA.HI UR21, UR21, UR16, URZ, 0x6 ;  /* 0x0000001015157291 */ /* 0x000fe4000f8f303f */
[----:B------:R-:W-:Y:S02]  /*1100*/  UIMAD UR16, UR34, UR47, URZ ;  /* 0x0000002f221072a4 */ /* 0x000fe4000f8e023f */
[----:B------:R-:W-:Y:S01]  /*1110*/  @UP1 UIMAD UR40, UR5, UR11, UR45 ;  /* 0x0000000b052812a4 */ /* 0x000fe2000f8e022d */
[----:B-1----:R-:W1:Y:S01]  /*1120*/  MUFU.RCP R2, R2 ;  /* 0x0000000200027308 */ /* 0x002e620000001000 */
[----:B------:R-:W-:Y:S01]  /*1130*/  ULDC UR23, c[0x0][0x2dc] ;  /* 0x0000b70000177ab9 */ /* 0x000fe20000000800 */
[----:B------:R-:W-:Y:S01]  /*1140*/  ULDC UR61, c[0x0][0x270] ;  /* 0x00009c00003d7ab9 */ /* 0x000fe20000000800 */
[----:B------:R-:W-:Y:S01]  /*1150*/  ULDC.U8 UR11, c[0x0][0x3d8] ;  /* 0x0000f600000b7ab9 */ /* 0x000fe20000000000 */
[----:B------:R-:W-:-:S02]  /*1160*/  @!UP1 UIMAD.WIDE.U32 UR42, UR47, UR8, URZ ;  /* 0x000000082f2a92a5 */ /* 0x000fc4000f8e003f */
[----:B------:R-:W-:Y:S01]  /*1170*/  USEL UR35, UR13, URZ, UP2 ;  /* 0x0000003f0d237287 */ /* 0x000fe20009000000 */
[----:B------:R-:W-:Y:S01]  /*1180*/  ULDC.64 UR24, c[0x0][0x240] ;  /* 0x0000900000187ab9 */ /* 0x000fe20000000a00 */
        /* <DEDUP_REMOVED lines=8> */
[----:B------:R-:W-:Y:S02]  /*1210*/  UIMAD.WIDE.U32 UR14, UR5, UR24, URZ ;  /* 0x00000018050e72a5 */ /* 0x000fe4000f8e003f */
[----:B------:R-:W-:Y:S01]  /*1220*/  UIMAD UR32, UR5, UR25, URZ ;  /* 0x00000019052072a4 */ /* 0x000fe2000f8e023f */
[----:B------:R-:W-:Y:S01]  /*1230*/  @UP0 ULDC.64 UR10, c[0x0][0x248] ;  /* 0x00009200000a0ab9 */ /* 0x000fe20000000a00 */
[----:B------:R-:W-:Y:S02]  /*1240*/  UIADD3 UR39, UR27, UR39, URZ ;  /* 0x000000271b277290 */ /* 0x000fe4000fffe03f */
[----:B------:R-:W-:Y:S02]  /*1250*/  @UP0 UIMAD.WIDE.U32 UR30, UR18, UR10, URZ ;  /* 0x0000000a121e02a5 */ /* 0x000fe4000f8e003f */
[----:B------:R-:W-:-:S02]  /*1260*/  @UP0 UIMAD UR48, UR18, UR11, URZ ;  /* 0x0000000b123002a4 */ /* 0x000fc4000f8e023f */
[----:B------:R-:W-:Y:S02]  /*1270*/  UIMAD UR18, UR9, UR12, URZ ;  /* 0x0000000c091272a4 */ /* 0x000fe4000f8e023f */
[----:B------:R-:W-:Y:S01]  /*1280*/  UIADD3 UR16, UR13, UR16, URZ ;  /* 0x000000100d107290 */ /* 0x000fe2000fffe03f */
[--C-:B-1----:R-:W-:Y:S01]  /*1290*/  IMAD.MOV R0, RZ, RZ, -R3.reuse ;  /* 0x000000ffff007224 */ /* 0x102fe200078e0a03 */
[----:B------:R-:W-:Y:S01]  /*12a0*/  USEL UR41, UR26, UR14, !UP1 ;  /* 0x0000000e1a297287 */ /* 0x000fe2000c800000 */
[----:B------:R-:W-:Y:S01]  /*12b0*/  IMAD.MOV.U32 R2, RZ, RZ, RZ ;  /* 0x000000ffff027224 */ /* 0x000fe200078e00ff */
[----:B------:R-:W-:Y:S01]  /*12c0*/  @UP1 UIADD3 UR39, UR15, UR32, URZ ;  /* 0x000000200f271290 */ /* 0x000fe2000fffe03f */
[----:B------:R-:W-:Y:S01]  /*12d0*/  IMAD R0, R0, R5, RZ ;  /* 0x0000000500007224 */ /* 0x000fe200078e02ff */
[----:B------:R-:W-:Y:S02]  /*12e0*/  UIMAD.WIDE.U32 UR14, UR8, UR12, URZ ;  /* 0x0000000c080e72a5 */ /* 0x000fe4000f8e003f */
[----:B------:R-:W-:Y:S01]  /*12f0*/  UIMAD.WIDE.U32 UR12, UR8, UR5, URZ ;  /* 0x00000005080c72a5 */ /* 0x000fe2000f8e003f */
[----:B------:R-:W-:Y:S01]  /*1300*/  IMAD.HI.U32 R0, R3, R0, R2 ;  /* 0x0000000003007227 */ /* 0x000fe200078e0002 */
[----:B------:R-:W-:Y:S01]  /*1310*/  MOV R2, R4 ;  /* 0x0000000400027202 */ /* 0x000fe20000000f00 */
[----:B------:R-:W-:-:S02]  /*1320*/  UIMAD UR16, UR8, UR16, UR18 ;  /* 0x00000010081072a4 */ /* 0x000fc4000f8e0212 */
[----:B------:R-:W-:Y:S02]  /*1330*/  ULOP3.LUT UR18, UR21, 0xffffffc0, URZ, 0xc0, !UPT ;  /* 0xffffffc015127892 */ /* 0x000fe4000f8ec03f */
[----:B------:R-:W-:Y:S01]  /*1340*/  IMAD.HI.U32 R0, R0, R2, RZ ;  /* 0x0000000200007227 */ /* 0x000fe200078e00ff */
[----:B------:R-:W-:Y:S02]  /*1350*/  USEL UR55, UR14, UR12, !UP1 ;  /* 0x0000000c0e377287 */ /* 0x000fe4000c800000 */
[----:B------:R-:W-:Y:S01]  /*1360*/  UIMAD UR14, UR9, UR5, URZ ;  /* 0x00000005090e72a4 */ /* 0x000fe2000f8e023f */
[----:B------:R-:W-:Y:S01]  /*1370*/  IMAD.MOV R3, RZ, RZ, -R0 ;  /* 0x000000ffff037224 */ /* 0x000fe200078e0a00 */
[----:B------:R-:W-:Y:S02]  /*1380*/  UIADD3 UR12, UR18, -0x40, URZ ;  /* 0xffffffc0120c7890 */ /* 0x000fe4000fffe03f */
[----:B------:R-:W-:Y:S01]  /*1390*/  UIADD3 UR49, UR15, UR16, URZ ;  /* 0x000000100f317290 */ /* 0x000fe2000fffe03f */
[----:B------:R-:W-:Y:S01]  /*13a0*/  IMAD R2, R5, R3, R2 ;  /* 0x0000000305027224 */ /* 0x000fe200078e0202 */
[----:B------:R-:W-:-:S02]  /*13b0*/  @UP1 UIADD3 UR49, UR13, UR14, URZ ;  /* 0x0000000e0d311290 */ /* 0x000fc4000fffe03f */
[----:B------:R-:W-:Y:S02]  /*13c0*/  USHF.R.S32.HI UR34, URZ, 0x1f, UR12 ;  /* 0x0000001f3f227899 */ /* 0x000fe4000801140c */
[----:B------:R-:W-:Y:S01]  /*13d0*/  ISETP.GT.U32.AND P1, PT, R5, R2, PT ;  /* 0x000000020500720c */ /* 0x000fe20003f24070 */
[----:B------:R-:W-:Y:S01]  /*13e0*/  UIADD3 UR13, UP2, UR12, UR35, URZ ;  /* 0x000000230c0d7290 */ /* 0x000fe2000ff5e03f */
[----:B------:R-:W-:Y:S01]  /*13f0*/  ULDC.U8 UR22, c[0x0][0x480] ;  /* 0x0001200000167ab9 */ /* 0x000fe20000000000 */
[----:B------:R-:W-:Y:S02]  /*1400*/  @UP0 UIADD3 UR29, UR20, UR38, URZ ;  /* 0x00000026141d0290 */ /* 0x000fe4000fffe03f */
[----:B------:R-:W-:Y:S02]  /*1410*/  UIADD3.X UR16, UR34, UR36, URZ, UP2, !UPT ;  /* 0x0000002422107290 */ /* 0x000fe400097fe43f */
[----:B------:R-:W-:Y:S01]  /*1420*/  UIMAD UR9, UR9, UR13, URZ ;  /* 0x0000000d090972a4 */ /* 0x000fe2000f8e023f */
[----:B------:R-:W-:Y:S01]  /*1430*/  ULDC UR32, c[0x0][0x2c4] ;  /* 0x0000b10000207ab9 */ /* 0x000fe20000000800 */
[----:B------:R-:W-:-:S04]  /*1440*/  UIMAD UR50, UR56, UR23, URZ ;  /* 0x00000017383272a4 */ /* 0x000fc8000f8e023f */
        /* <DEDUP_REMOVED lines=8> */
[----:B------:R-:W-:Y:S02]  /*14d0*/  @UP3 UIMAD UR16, UR47, UR32, URZ ;  /* 0x000000202f1032a4 */ /* 0x000fe4000f8e023f */
[----:B------:R-:W-:Y:S01]  /*14e0*/  @UP0 UIMAD.WIDE.U32 UR14, UR29, UR22, URZ ;  /* 0x000000161d0e02a5 */ /* 0x000fe2000f8e003f */
[----:B------:R-:W-:Y:S01]  /*14f0*/  ISETP.GE.AND P2, PT, R2, RZ, PT ;  /* 0x000000ff0200720c */ /* 0x000fe20003f46270 */
[----:B------:R-:W-:-:S02]  /*1500*/  @UP0 UIMAD UR29, UR29, UR23, URZ ;  /* 0x000000171d1d02a4 */ /* 0x000fc4000f8e023f */
[----:B------:R-:W-:Y:S02]  /*1510*/  UIMAD.WIDE.U32 UR26, UR8, UR13, URZ ;  /* 0x0000000d081a72a5 */ /* 0x000fe4000f8e003f */
[----:B------:R-:W-:Y:S02]  /*1520*/  @UP3 USEL UR13, UR16, UR5, !UP1 ;  /* 0x00000005100d3287 */ /* 0x000fe4000c800000 */
[----:B------:R-:W-:Y:S01]  /*1530*/  @P0 VIADD R0, R0, 0x1 ;  /* 0x0000000100000836 */ /* 0x000fe20000000000 */
[----:B------:R-:W-:Y:S01]  /*1540*/  @!UP3 UIMAD UR9, UR47, UR61, UR56 ;  /* 0x0000003d2f09b2a4 */ /* 0x000fe2000f8e0238 */
[----:B------:R-:W-:Y:S01]  /*1550*/  PLOP3.LUT P0, PT, PT, PT, UP3, 0x80, 0x0 ;  /* 0x000000000000781c */ /* 0x000fe20003f0f038 */
[----:B------:R-:W-:Y:S01]  /*1560*/  @UP3 ULDC UR8, c[0x0][0x2e4] ;  /* 0x0000b90000083ab9 */ /* 0x000fe20000000800 */
[----:B------:R-:W-:Y:S01]  /*1570*/  @UP0 UIADD3 UR36, UR15, UR29, URZ ;  /* 0x0000001d0f240290 */ /* 0x000fe2000fffe03f */
[----:B------:R-:W-:Y:S01]  /*1580*/  IMAD.MOV.U32 R16, RZ, RZ, R0 ;  /* 0x000000ffff107224 */ /* 0x000fe200078e0000 */
[----:B------:R-:W-:-:S02]  /*1590*/  @UP3 UIMAD UR29, UR56, UR8, UR13 ;  /* 0x00000008381d32a4 */ /* 0x000fc4000f8e020d */
[----:B------:R-:W-:Y:S02]  /*15a0*/  @!UP3 UIMAD UR29, UR9, UR32, URZ ;  /* 0x00000020091db2a4 */ /* 0x000fe4000f8e023f */
[----:B------:R-:W-:Y:S01]  /*15b0*/  @!UP1 UIADD3 UR40, UR43, UR46, URZ ;  /* 0x0000002e2b289290 */ /* 0x000fe2000fffe03f */
[----:B------:R-:W-:Y:S01]  /*15c0*/  @!P2 IADD3 R16, -R16, RZ, RZ ;  /* 0x000000ff1010a210 */ /* 0x000fe20007ffe1ff */
[----:B------:R-:W-:Y:S01]  /*15d0*/  USEL UR52, UR51, URZ, UP4 ;  /* 0x0000003f33347287 */ /* 0x000fe2000a000000 */
[----:B------:R-:W-:Y:S01]  /*15e0*/  @!P3 LOP3.LUT R16, RZ, R6, RZ, 0x33, !PT ;  /* 0x00000006ff10b212 */ /* 0x000fe200078e33ff */
[----:B------:R-:W-:Y:S02]  /*15f0*/  @UP0 UIADD3 UR32, UR31, UR48, URZ ;  /* 0x000000301f200290 */ /* 0x000fe4000fffe03f */
[----:B------:R-:W-:Y:S02]  /*1600*/  USEL UR54, UR28, URZ, UP4 ;  /* 0x0000003f1c367287 */ /* 0x000fe4000a000000 */
[----:B------:R-:W-:-:S02]  /*1610*/  USHF.R.S32.HI UR53, URZ, 0x1f, UR50 ;  /* 0x0000001f3f357899 */ /* 0x000fc40008011432 */
[----:B------:R-:W-:Y:S02]  /*1620*/  USHF.R.S32.HI UR46, URZ, 0x6, UR21 ;  /* 0x000000063f2e7899 */ /* 0x000fe40008011415 */
[----:B------:R-:W-:Y:S01]  /*1630*/  UIADD3 UR51, UR27, UR18, URZ ;  /* 0x000000121b337290 */ /* 0x000fe2000fffe03f */
        /* <DEDUP_REMOVED lines=14> */
.L_x_960:
        /* <DEDUP_REMOVED lines=13> */
.L_x_961:
        /* <DEDUP_REMOVED lines=11> */
.L_x_962:
[----:B------:R-:W-:-:S04]  /*18a0*/  UIMAD UR5, UR47, UR61, UR56 ;  /* 0x0000003d2f0572a4 */ /* 0x000fc8000f8e0238 */
[----:B------:R-:W-:-:S12]  /*18b0*/  UIMAD UR5, UR5, UR58, URZ ;  /* 0x0000003a050572a4 */ /* 0x000fd8000f8e023f */
.L_x_963:
[----:B------:R-:W2:Y:S01]  /*18c0*/  LDL R4, [R1+0x20] ;  /* 0x0000200001047983 */ /* 0x000ea20000100800 */
[----:B------:R-:W1:Y:S01]  /*18d0*/  LDC.64 R8, c[0x0][0x420] ;  /* 0x00010800ff087b82 */ /* 0x000e620000000a00 */
[----:B------:R-:W-:Y:S01]  /*18e0*/  ULDC UR8, c[0x0][0x2dc] ;  /* 0x0000b70000087ab9 */ /* 0x000fe20000000800 */
[--C-:B------:R-:W-:Y:S01]  /*18f0*/  SHF.R.S32.HI R243, RZ, 0x1f, R242.reuse ;  /* 0x0000001ffff37819 */ /* 0x100fe200000114f2 */
[----:B------:R-:W3:Y:S01]  /*1900*/  S2R R26, SR_TID.X ;  /* 0x00000000001a7919 */ /* 0x000ee20000002100 */
[C---:B------:R-:W-:Y:S01]  /*1910*/  IADD3 R2, P0, R242.reuse, UR16, RZ ;  /* 0x00000010f2027c10 */ /* 0x040fe2000ff1e0ff */
[----:B------:R-:W-:Y:S01]  /*1920*/  UIMAD UR9, UR8, UR61, URZ ;  /* 0x0000003d080972a4 */ /* 0x000fe2000f8e023f */
[----:B------:R-:W-:Y:S01]  /*1930*/  BSSY B1, `(.L_x_959) ;  /* 0x0000981000017945 */ /* 0x000fe20003800000 */
[----:B------:R-:W-:Y:S01]  /*1940*/  UIADD3 UR42, UR12, UR5, URZ ;  /* 0x000000050c2a7290 */ /* 0x000fe2000fffe03f */
[----:B------:R-:W-:Y:S01]  /*1950*/  IADD3.X R3, R243, UR40, RZ, P0, !PT ;  /* 0x00000028f3037c10 */ /* 0x000fe200087fe4ff */
[----:B------:R-:W-:Y:S01]  /*1960*/  USHF.L.U32 UR5, UR9, 0x6, URZ ;  /* 0x0000000609057899 */ /* 0x000fe2000800063f */
[----:B------:R-:W-:Y:S01]  /*1970*/  IADD3 R12, P0, R27, UR12, RZ ;  /* 0x0000000c1b0c7c10 */ /* 0x000fe2000ff1e0ff */
[----:B------:R-:W-:Y:S01]  /*1980*/  UIADD3 UR18, -UR17, UR37, UR33 ;  /* 0x0000002511127290 */ /* 0x000fe2000fffe121 */
[----:B------:R-:W-:Y:S01]  /*1990*/  VIADD R250, R242, 0x40 ;  /* 0x00000040f2fa7836 */ /* 0x000fe20000000000 */
[----:B------:R-:W-:Y:S01]  /*19a0*/  ULDC UR43, c[0x0][0x398] ;  /* 0x0000e600002b7ab9 */ /* 0x000fe20000000800 */
[----:B------:R-:W-:Y:S01]  /*19b0*/  UIADD3 UR28, UP2, UP1, UR26, UR5, UR50 ;  /* 0x000000051a1c7290 */ /* 0x000fe2000f95e032 */
[----:B------:R-:W-:Y:S01]  /*19c0*/  IADD3.X R13, R24, UR34, RZ, P0, !PT ;  /* 0x00000022180d7c10 */ /* 0x000fe200087fe4ff */
[----:B------:R-:W-:Y:S01]  /*19d0*/  USHF.R.S32.HI UR13, URZ, 0x1f, UR5 ;  /* 0x0000001f3f0d7899 */ /* 0x000fe20008011405 */
[----:B------:R-:W-:Y:S01]  /*19e0*/  IMAD.WIDE.U32 R6, R12, UR24, R242 ;  /* 0x000000180c067c25 */ /* 0x000fe2000f8e00f2 */
[----:B------:R-:W-:-:S02]  /*19f0*/  UIADD3 UR5, UR18, -UR43, URZ ;  /* 0x8000002b12057290 */ /* 0x000fc4000fffe03f */
[----:B------:R-:W-:Y:S01]  /*1a00*/  UIADD3 UR35, UR12, UR29, URZ ;  /* 0x0000001d0c237290 */ /* 0x000fe2000fffe03f */
[----:B------:R-:W-:Y:S01]  /*1a10*/  IMAD R5, R13, UR24, RZ ;  /* 0x000000180d057c24 */ /* 0x000fe2000f8e02ff */
[----:B------:R-:W-:Y:S01]  /*1a20*/  USHF.R.S32.HI UR18, URZ, 0x1f, UR5 ;  /* 0x0000001f3f127899 */ /* 0x000fe20008011405 */
[----:B------:R-:W-:Y:S01]  /*1a30*/  IADD3 R6, P2, R6, UR41, RZ ;  /* 0x0000002906067c10 */ /* 0x000fe2000ff5e0ff */
[C---:B-1----:R-:W-:Y:S01]  /*1a40*/  IMAD R0, R8.reuse, UR34, RZ ;  /* 0x0000002208007c24 */ /* 0x042fe2000f8e02ff */
[----:B------:R-:W-:Y:S01]  /*1a50*/  USHF.R.S32.HI UR48, URZ, 0x1f, UR56 ;  /* 0x0000001f3f307899 */ /* 0x000fe20008011438 */
[----:B------:R-:W-:Y:S01]  /*1a60*/  IMAD.WIDE.U32 R2, R8, UR12, R2 ;  /* 0x0000000c08027c25 */ /* 0x000fe2000f8e0002 */
[----:B------:R-:W-:Y:S01]  /*1a70*/  ULEA.HI UR18, UR18, UR5, URZ, 0x6 ;  /* 0x0000000512127291 */ /* 0x000fe2000f8f303f */
[----:B------:R-:W-:Y:S02]  /*1a80*/  ULDC.64 UR14, c[0x0][0x428] ;  /* 0x00010a00000e7ab9 */ /* 0x000fe40000000a00 */
        /* <DEDUP_REMOVED lines=8> */
[----:B------:R-:W-:Y:S01]  /*1b10*/  UIMAD UR21, UR48, UR14, URZ ;  /* 0x0000000e301572a4 */ /* 0x000fe2000f8e023f */
[----:B------:R-:W-:Y:S01]  /*1b20*/  LEA.HI R0, R25, R26, RZ, 0x5 ;  /* 0x0000001a19007211 */ /* 0x000fe200078f28ff */
[----:B------:R-:W-:Y:S01]  /*1b30*/  IMAD.WIDE.U32 R2, R15, UR56, R2 ;  /* 0x000000380f027c25 */ /* 0x000fe2000f8e0002 */
[----:B------:R-:W-:Y:S01]  /*1b40*/  ULDC.64 UR26, c[0x0][0x258] ;  /* 0x00009600001a7ab9 */ /* 0x000fe20000000a00 */
[----:B------:R-:W-:Y:S01]  /*1b50*/  UIMAD UR21, UR56, UR15, UR21 ;  /* 0x0000000f381572a4 */ /* 0x000fe2000f8e0215 */
[----:B------:R-:W-:Y:S01]  /*1b60*/  SHF.R.S32.HI R0, RZ, 0x5, R0 ;  /* 0x00000005ff007819 */ /* 0x000fe20000011400 */
[----:B------:R-:W-:Y:S01]  /*1b70*/  ULDC.64 UR50, c[0x0][0x478] ;  /* 0x00011e0000327ab9 */ /* 0x000fe20000000a00 */
[----:B------:R-:W-:Y:S01]  /*1b80*/  ULDC.64 UR14, c[0x0][0x400] ;  /* 0x00010000000e7ab9 */ /* 0x000fe20000000a00 */
[----:B------:R-:W-:Y:S01]  /*1b90*/  IADD3.X R7, R7, UR39, R18, P2, !PT ;  /* 0x0000002707077c10 */ /* 0x000fe200097fe412 */
[----:B------:R-:W-:Y:S01]  /*1ba0*/  ULDC.64 UR44, c[0x0][0x2b0] ;  /* 0x0000ac00002c7ab9 */ /* 0x000fe20000000a00 */
[----:B------:R-:W-:Y:S01]  /*1bb0*/  MOV R17, UR26 ;  /* 0x0000001a00117c02 */ /* 0x000fe20008000f00 */
[----:B------:R-:W-:Y:S01]  /*1bc0*/  VIADD R5, R3, UR21 ;  /* 0x0000001503057c36 */ /* 0x000fe20008000000 */
[----:B------:R-:W-:Y:S01]  /*1bd0*/  UIMAD.WIDE UR34, UR35, 0x4, UR44 ;  /* 0x00000004232278a5 */ /* 0x000fe2000f8e022c */
[----:B------:R-:W-:Y:S01]  /*1be0*/  VIADD R251, R242, 0x80 ;  /* 0x00000080f2fb7836 */ /* 0x000fe20000000000 */
[----:B------:R-:W-:Y:S01]  /*1bf0*/  ULDC.64 UR28, c[0x0][0x3e0] ;  /* 0x0000f800001c7ab9 */ /* 0x000fe20000000a00 */
[----:B------:R-:W-:Y:S01]  /*1c00*/  IMAD.WIDE.U32 R10, R17, UR56, R6 ;  /* 0x00000038110a7c25 */ /* 0x000fe2000f8e0006 */
[----:B------:R-:W-:-:S03]  /*1c10*/  UIADD3 UR8, UR46, -0x1, URZ ;  /* 0xffffffff2e087890 */ /* 0x000fc6000fffe03f */
[----:B--2---:R-:W-:Y:S01]  /*1c20*/  IMAD R0, R0, UR9, R4 ;  /* 0x0000000900007c24 */ /* 0x004fe2000f8e0204 */
[----:B------:R-:W-:Y:S02]  /*1c30*/  UIADD3.X UR9, UR52, UR12, UR49, UP2, UP1 ;  /* 0x0000000c34097290 */ /* 0x000fe400097e2431 */
[----:B------:R-:W-:Y:S02]  /*1c40*/  UISETP.LT.AND UP1, UPT, URZ, UR18, UPT ;  /* 0x000000123f00728c */ /* 0x000fe4000bf21270 */
[C---:B------:R-:W-:Y:S01]  /*1c50*/  IADD3 R4, P0, R0.reuse, UR13, RZ ;  /* 0x0000000d00047c10 */ /* 0x040fe2000ff1e0ff */
[----:B------:R-:W-:Y:S02]  /*1c60*/  UIMAD.WIDE UR12, UR42, 0x4, UR50 ;  /* 0x000000042a0c78a5 */ /* 0x000fe4000f8e0232 */
[----:B------:R-:W-:Y:S01]  /*1c70*/  USEL UR18, URZ, UR18, !UP1 ;  /* 0x000000123f127287 */ /* 0x000fe2000c800000 */
[----:B------:R-:W-:Y:S01]  /*1c80*/  LEA.HI.X.SX32 R0, R0, UR9, 0x1, P0 ;  /* 0x0000000900007c11 */ /* 0x000fe200080f0eff */
[----:B------:R-:W-:Y:S01]  /*1c90*/  UIMAD UR9, UR48, UR26, URZ ;  /* 0x0000001a300972a4 */ /* 0x000fe2000f8e023f */
[----:B------:R-:W-:Y:S01]  /*1ca0*/  LEA R232, P0, R4, UR14, 0x2 ;  /* 0x0000000e04e87c11 */ /* 0x000fe2000f8010ff */
[----:B------:R-:W-:-:S02]  /*1cb0*/  UISETP.GT.AND UP1, UPT, UR46, UR18, UPT ;  /* 0x000000122e00728c */ /* 0x000fc4000bf24270 */
[----:B------:R-:W-:Y:S01]  /*1cc0*/  UIMAD UR9, UR56, UR27, UR9 ;  /* 0x0000001b380972a4 */ /* 0x000fe2000f8e0209 */
[----:B------:R-:W-:Y:S01]  /*1cd0*/  LEA.HI.X R233, R4, UR15, R0, 0x2, P0 ;  /* 0x0000000f04e97c11 */ /* 0x000fe200080f1400 */
[----:B------:R-:W-:Y:S01]  /*1ce0*/  IMAD.MOV.U32 R4, RZ, RZ, R2 ;  /* 0x000000ffff047224 */ /* 0x000fe200078e0002 */
[----:B------:R-:W-:Y:S01]  /*1cf0*/  ULDC.64 UR26, c[0x0][0x210] ;  /* 0x00008400001a7ab9 */ /* 0x000fe20000000a00 */
[----:B------:R-:W-:Y:S01]  /*1d00*/  PLOP3.LUT P0, PT, PT, PT, UP1, 0x80, 0x0 ;  /* 0x000000000000781c */ /* 0x000fe20003f0f018 */
[-C--:B------:R-:W-:Y:S01]  /*1d10*/  IMAD R0, R24, R8.reuse, RZ ;  /* 0x0000000818007224 */ /* 0x080fe200078e02ff */
[----:B------:R-:W-:Y:S01]  /*1d20*/  UMOV UR15, UR12 ;  /* 0x0000000c000f7c82 */ /* 0x000fe20008000000 */
[----:B------:R-:W-:Y:S01]  /*1d30*/  IMAD.WIDE.U32 R4, R27, R8, R4 ;  /* 0x000000081b047225 */ /* 0x000fe200078e0004 */
[----:B------:R-:W-:Y:S01]  /*1d40*/  LEA R238, P3, R10, UR26, 0x1 ;  /* 0x0000001a0aee7c11 */ /* 0x000fe2000f8608ff */
[----:B------:R-:W-:Y:S01]  /*1d50*/  UMOV UR14, UR13 ;  /* 0x0000000d000e7c82 */ /* 0x000fe20008000000 */
[----:B------:R-:W-:Y:S01]  /*1d60*/  IADD3 R19, R11, UR9, RZ ;  /* 0x000000090b137c10 */ /* 0x000fe2000fffe0ff */
[----:B------:R-:W-:Y:S01]  /*1d70*/  IMAD R0, R27, R9, R0 ;  /* 0x000000091b007224 */ /* 0x000fe200078e0200 */
[----:B------:R-:W-:Y:S01]  /*1d80*/  LEA R239, P2, R4, UR28, 0x1 ;  /* 0x0000001c04ef7c11 */ /* 0x000fe2000f8408ff */
[----:B------:R-:W-:Y:S01]  /*1d90*/  UMOV UR13, UR34 ;  /* 0x00000022000d7c82 */ /* 0x000fe20008000000 */
[----:B------:R-:W-:Y:S01]  /*1da0*/  UMOV UR12, UR35 ;  /* 0x00000023000c7c82 */ /* 0x000fe20008000000 */
[----:B------:R-:W-:Y:S01]  /*1db0*/  IMAD.IADD R14, R5, 0x1, R0 ;  /* 0x00000001050e7824 */ /* 0x000fe200078e0200 */
[----:B------:R-:W-:-:S04]  /*1dc0*/  LEA.HI.X R240, R10, UR27, R19, 0x1, P3 ;  /* 0x0000001b0af07c11 */ /* 0x000fc800098f0c13 */
        /* <DEDUP_REMOVED lines=21> */
.L_x_965:
        /* <DEDUP_REMOVED lines=20> */
.L_x_966:
        /* <DEDUP_REMOVED lines=38> */
.L_x_968:
[----:B------:R-:W-:Y:S05]  /*22c0*/  BSYNC B0 ;  /* 0x0000000000007941 */ /* 0x000fea0003800000 */
.L_x_967:
        /* <DEDUP_REMOVED lines=21> */
.L_x_970:
[----:B------:R-:W-:Y:S05]  /*2420*/  BSYNC B0 ;  /* 0x0000000000007941 */ /* 0x000fea0003800000 */
.L_x_969:
        /* <DEDUP_REMOVED lines=34> */
.L_x_972:
[----:B------:R-:W-:Y:S05]  /*2650*/  BSYNC B0 ;  /* 0x0000000000007941 */ /* 0x000fea0003800000 */
.L_x_971:
        /* <DEDUP_REMOVED lines=22> */
.L_x_964:
        /* <DEDUP_REMOVED lines=58> */
.L_x_975:
[----:B------:R-:W-:Y:S05]  /*2b60*/  BSYNC B0 ;  /* 0x0000000000007941 */ /* 0x000fea0003800000 */
.L_x_974:
        /* <DEDUP_REMOVED lines=47> */
.L_x_977:
[----:B------:R-:W-:Y:S05]  /*2e60*/  BSYNC B0 ;  /* 0x0000000000007941 */ /* 0x000fea0003800000 */
.L_x_976:
        /* <DEDUP_REMOVED lines=20> */
.L_x_979:
        /* <DEDUP_REMOVED lines=50> */
.L_x_980:
[----:B------:R-:W-:Y:S05]  /*32d0*/  BSYNC B0 ;  /* 0x0000000000007941 */ /* 0x000fea0003800000 */
.L_x_978:
        /* <DEDUP_REMOVED lines=21> */
.L_x_982:
        /* <DEDUP_REMOVED lines=51> */
.L_x_983:
[----:B------:R-:W-:Y:S05]  /*3760*/  BSYNC B0 ;  /* 0x0000000000007941 */ /* 0x000fea0003800000 */
.L_x_981:
        /* <DEDUP_REMOVED lines=72> */
.L_x_985:
[----:B------:R-:W-:Y:S05]  /*3bf0*/  BSYNC B0 ;  /* 0x0000000000007941 */ /* 0x000fea0003800000 */
.L_x_984:
        /* <DEDUP_REMOVED lines=59> */
.L_x_987:
[----:B------:R-:W-:Y:S05]  /*3fb0*/  BSYNC B0 ;  /* 0x0000000000007941 */ /* 0x000fea0003800000 */
.L_x_986:
        /* <DEDUP_REMOVED lines=64> */
.L_x_989:
[----:B------:R-:W-:Y:S05]  /*43c0*/  BSYNC B0 ;  /* 0x0000000000007941 */ /* 0x000fea0003800000 */
.L_x_988:
        /* <DEDUP_REMOVED lines=57> */
.L_x_991:
[----:B------:R-:W-:Y:S05]  /*4760*/  BSYNC B0 ;  /* 0x0000000000007941 */ /* 0x000fea0003800000 */
.L_x_990:
        /* <DEDUP_REMOVED lines=25> */
[----:B------:R-:W-:Y:S02]  /*4900*/  CS2R R192, SRZ ;  /* 0x0000000000c07805 */ /* 0x000fe4000001ff00 */
[----:B------:R-:W-:Y:S02]  /*4910*/  CS2R R186, SRZ ;  /* 0x0000000000ba7805 */ /* 0x000fe4000001ff00 */
[----:B------:R-:W-:Y:S01]  /*4920*/  CS2R R184, SRZ ;  /* 0x0000000000b87805 */ /* 0x000fe2000001ff00 */
[----:B------:R-:W-:Y:S01]  /*4930*/  @UP1 ULEA.HI.X UR23, UR10, UR23, UR5, 0x2, UP0 ;  /* 0x000000170a171291 */ /* 0x000fe200080f1405 */
[----:B-1----:R-:W-:Y:S01]  /*4940*/  IMAD.U32 R2, RZ, RZ, UR22 ;  /* 0x00000016ff027e24 */ /* 0x002fe2000f8e00ff */
[----:B------:R-:W-:Y:S01]  /*4950*/  SHF.L.U64.HI R0, R84, 0x2, R7 ;  /* 0x0000000254007819 */ /* 0x000fe20000010207 */
[----:B------:R-:W-:Y:S01]  /*4960*/  @UP1 ULDC UR5, c[0x0][0x2e8] ;  /* 0x0000ba0000051ab9 */ /* 0x000fe20000000800 */
[----:B------:R-:W-:-:S02]  /*4970*/  CS2R R182, SRZ ;  /* 0x0000000000b67805 */ /* 0x000fc4000001ff00 */
[----:B------:R-:W-:Y:S01]  /*4980*/  CS2R R180, SRZ ;  /* 0x0000000000b47805 */ /* 0x000fe2000001ff00 */
[----:B------:R-:W-:Y:S01]  /*4990*/  IMAD.U32 R3, RZ, RZ, UR23 ;  /* 0x00000017ff037e24 */ /* 0x000fe2000f8e00ff */
[----:B------:R-:W1:Y:S01]  /*49a0*/  @P3 MUFU.RCP R5, UR5 ;  /* 0x0000000500053d08 */ /* 0x000e620008001000 */
[----:B------:R-:W-:Y:S01]  /*49b0*/  UIADD3 UR22, UR37, 0x40, UR33 ;  /* 0x0000004025167890 */ /* 0x000fe2000fffe021 */
[----:B------:R-:W-:Y:S02]  /*49c0*/  CS2R R174, SRZ ;  /* 0x0000000000ae7805 */ /* 0x000fe4000001ff00 */
[----:B------:R-:W-:Y:S01]  /*49d0*/  CS2R R172, SRZ ;  /* 0x0000000000ac7805 */ /* 0x000fe2000001ff00 */
[----:B------:R2:W1:Y:S01]  /*49e0*/  @P3 LDG.E R6, desc[UR6][R2.64] ;  /* 0x0000000602063981 */ /* 0x000462000c1e1900 */
        /* <DEDUP_REMOVED lines=24> */
[----:B--2---:R-:W-:Y:S01]  /*4b70*/  IMAD.SHL.U32 R2, R84, 0x4, RZ ;  /* 0x0000000454027824 */ /* 0x004fe200078e00ff */
[----:B------:R-:W-:Y:S02]  /*4b80*/  CS2R R82, SRZ ;  /* 0x0000000000527805 */ /* 0x000fe4000001ff00 */
[----:B------:R-:W-:-:S02]  /*4b90*/  CS2R R80, SRZ ;  /* 0x0000000000507805 */ /* 0x000fc4000001ff00 */
[----:B------:R-:W-:Y:S02]  /*4ba0*/  CS2R R74, SRZ ;  /* 0x00000000004a7805 */ /* 0x000fe4000001ff00 */
[----:B------:R-:W-:Y:S02]  /*4bb0*/  CS2R R72, SRZ ;  /* 0x0000000000487805 */ /* 0x000fe4000001ff00 */
[----:B------:R-:W-:Y:S02]  /*4bc0*/  IADD3 R2, P1, R2, UR13, RZ ;  /* 0x0000000d02027c10 */ /* 0x000fe4000ff3e0ff */
[----:B------:R-:W-:Y:S02]  /*4bd0*/  CS2R R70, SRZ ;  /* 0x0000000000467805 */ /* 0x000fe4000001ff00 */
[----:B------:R-:W-:Y:S02]  /*4be0*/  CS2R R68, SRZ ;  /* 0x0000000000447805 */ /* 0x000fe4000001ff00 */
[----:B------:R-:W-:-:S02]  /*4bf0*/  CS2R R62, SRZ ;  /* 0x00000000003e7805 */ /* 0x000fc4000001ff00 */
        /* <DEDUP_REMOVED lines=10> */
[----:B------:R-:W-:Y:S01]  /*4ca0*/  CS2R R54, SRZ ;  /* 0x0000000000367805 */ /* 0x000fe2000001ff00 */
[----:B------:R-:W-:Y:S01]  /*4cb0*/  IMAD.IADD R0, R26, 0x1, -R0 ;  /* 0x000000011a007824 */ /* 0x000fe200078e0a00 */
        /* <DEDUP_REMOVED lines=17> */
[----:B------:R-:W-:Y:S01]  /*4dd0*/  UMOV UR5, URZ ;  /* 0x0000003f00057c82 */ /* 0x000fe20008000000 */
[----:B------:R-:W-:Y:S01]  /*4de0*/  ULDC UR23, c[0x0][0x2dc] ;  /* 0x0000b70000177ab9 */ /* 0x000fe20000000800 */
[----:B------:R-:W-:Y:S01]  /*4df0*/  UIADD3 UR22, UR22, -UR17, URZ ;  /* 0x8000001116167290 */ /* 0x000fe2000fffe03f */
[----:B------:R-:W-:Y:S01]  /*4e00*/  ULDC UR16, c[0x0][0x2ec] ;  /* 0x0000bb0000107ab9 */ /* 0x000fe20000000800 */
[----:B--2---:R-:W-:-:S04]  /*4e10*/  SHF.R.S32.HI R2, RZ, 0x1f, R0 ;  /* 0x0000001fff027819 */ /* 0x004fc80000011400 */
        /* <DEDUP_REMOVED lines=14> */
[----:B--2---:R-:W-:Y:S01]  /*4f00*/  VIADD R2, R230, 0x4000 ;  /* 0x00004000e6027836 */ /* 0x004fe20000000000 */
[----:B---3--:R-:W-:-:S04]  /*4f10*/  SHF.L.U64.HI R3, R84, 0x2, R7 ;  /* 0x0000000254037819 */ /* 0x008fc80000010207 */
[----:B------:R-:W-:Y:S01]  /*4f20*/  SEL R2, R2, R230, !P0 ;  /* 0x000000e602027207 */ /* 0x000fe20004000000 */
[----:B------:R2:W-:Y:S03]  /*4f30*/  STL [R1], R3 ;  /* 0x0000000301007387 */ /* 0x0005e60000100800 */
[----:B------:R-:W-:Y:S01]  /*4f40*/  LEA R221, R2, UR4, 0x1 ;  /* 0x0000000402dd7c11 */ /* 0x000fe2000f8e08ff */
[----:B-1----:R-:W-:-:S05]  /*4f50*/  @P3 FMUL.FTZ R0, R6, R5 ;  /* 0x0000000506003220 */ /* 0x002fca0000410000 */
[----:B------:R-:W-:Y:S01]  /*4f60*/  @P3 R2UR UR9, R0 ;  /* 0x00000000000932ca */ /* 0x000fe200000e0000 */
[----:B------:R-:W-:-:S05]  /*4f70*/  VIADD R0, R231, 0x4000 ;  /* 0x00004000e7007836 */ /* 0x000fca0000000000 */
[----:B------:R-:W-:-:S04]  /*4f80*/  SEL R0, R0, R231, !P0 ;  /* 0x000000e700007207 */ /* 0x000fc80004000000 */
[----:B------:R-:W-:-:S03]  /*4f90*/  LEA R216, R0, UR4, 0x1 ;  /* 0x0000000400d87c11 */ /* 0x000fc6000f8e08ff */
[----:B------:R-:W-:Y:S01]  /*4fa0*/  @UP1 UMOV UR5, UR9 ;  /* 0x0000000900051c82 */ /* 0x000fe20008000000 */
[----:B--2---:R-:W-:-:S05]  /*4fb0*/  ULDC UR9, c[0x0][0x39c] ;  /* 0x0000e70000097ab9 */ /* 0x004fca0000000800 */
.L_x_994:
[----:B------:R-:W0:Y:S01]  /*4fc0*/  LDGDEPBAR ;  /* 0x00000000000079af */ /* 0x000e220000000000 */
[C---:B------:R-:W-:Y:S01]  /*4fd0*/  IADD3 R3, R221.reuse, R225, RZ ;  /* 0x000000e1dd037210 */ /* 0x040fe20007ffe0ff */
[----:B------:R-:W-:Y:S01]  /*4fe0*/  USHF.L.U32 UR10, UR8, 0x6, URZ ;  /* 0x00000006080a7899 */ /* 0x000fe2000800063f */
[-C--:B------:R-:W-:Y:S02]  /*4ff0*/  IADD3 R2, R221, R224.reuse, RZ ;  /* 0x000000e0dd027210 */ /* 0x080fe40007ffe0ff */
[----:B------:R-:W2:Y:S01]  /*5000*/  LDL R122, [R1+0x14] ;  /* 0x00001400017a7983 */ /* 0x000ea20000100800 */
[----:B------:R-:W-:Y:S01]  /*5010*/  IADD3 R0, R3, R224, RZ ;  /* 0x000000e003007210 */ /* 0x000fe20007ffe0ff */
[----:B------:R-:W-:Y:S01]  /*5020*/  USHF.L.U32 UR11, UR19, 0x6, URZ ;  /* 0x00000006130b7899 */ /* 0x000fe2000800063f */
[C---:B-----5:R-:W-:Y:S02]  /*5030*/  FSETP.NEU.FTZ.AND P1, PT, R248.reuse, -INF , PT ;  /* 0xff800000f800780b */ /* 0x060fe40003f3d000 */
[----:B------:R-:W3:Y:S01]  /*5040*/  LDL R121, [R1+0x10] ;  /* 0x0000100001797983 */ /* 0x000ee20000100800 */
[----:B------:R-:W-:Y:S01]  /*5050*/  UISETP.GE.AND UP0, UPT, UR10, UR22, UPT ;  /* 0x000000160a00728c */ /* 0x000fe2000bf06270 */
[----:B------:R-:W-:Y:S01]  /*5060*/  MOV R129, 0x8 ;  /* 0x0000000800817802 */ /* 0x000fe20000000f00 */
[----:B------:R-:W-:Y:S02]  /*5070*/  UIADD3 UR11, UR11, 0x40, URZ ;  /* 0x000000400b0b7890 */ /* 0x000fe4000fffe03f */
[----:B------:R-:W4:Y:S02]  /*5080*/  LDL R210, [R1+0x4] ;  /* 0x0000040001d27983 */ /* 0x000f240000100800 */
[----:B------:R-:W-:Y:S03]  /*5090*/  UISETP.LT.AND UP0, UPT, UR11, UR17, UP0 ;  /* 0x000000110b00728c */ /* 0x000fe60008701270 */
[----:B------:R-:W4:Y:S03]  /*50a0*/  LDL R209, [R1] ;  /* 0x0000000001d17983 */ /* 0x000f260000100800 */
[----:B------:R-:W-:Y:S01]  /*50b0*/  PLOP3.LUT P0, PT, PT, PT, UP0, 0x80, 0x0 ;  /* 0x000000000000781c */ /* 0x000fe20003f0f008 */
[----:B------:R-:W-:Y:S01]  /*50c0*/  UISETP.GT.AND UP0, UPT, UR8, UR18, UPT ;  /* 0x000000120800728c */ /* 0x000fe2000bf04270 */
[----:B------:R-:W-:Y:S04]  /*50d0*/  DEPBAR.LE SB0, 0x0 ;  /* 0x000080000000791a */ /* 0x000fe80000000000 */
[----:B------:R-:W-:Y:S06]  /*50e0*/  BAR.SYNC.DEFER_BLOCKING 0x0 ;  /* 0x0000000000007b1d */ /* 0x000fec0000010000 */
[----:B------:R-:W-:Y:S05]  /*50f0*/  LDSM.16.M88.4 R16, [R221] ;  /* 0x00000000dd10783b */ /* 0x000fea0000000200 */
[----:B------:R-:W1:Y:S05]  /*5100*/  LDSM.16.M88.4 R8, [R218+UR4+0x18000] ;  /* 0x01800004da08783b */ /* 0x000e6a0008000200 */
[----:B------:R-:W1:Y:S05]  /*5110*/  LDSM.16.M88.4 R84, [R218+UR4+0x18800] ;  /* 0x01880004da54783b */ /* 0x000e6a0008000200 */
[----:B------:R-:W-:Y:S05]  /*5120*/  LDSM.16.M88.4 R88, [R3] ;  /* 0x000000000358783b */ /* 0x000fea0000000200 */
[----:B------:R-:W1:Y:S05]  /*5130*/  LDSM.16.M88.4 R92, [R217] ;  /* 0x00000000d95c783b */ /* 0x000e6a0000000200 */
[----:B------:R-:W1:Y:S05]  /*5140*/  LDSM.16.M88.4 R96, [R217+0x800] ;  /* 0x00080000d960783b */ /* 0x000e6a0000000200 */
[----:B------:R-:W-:Y:S05]  /*5150*/  LDSM.16.M88.4 R100, [R2] ;  /* 0x000000000264783b */ /* 0x000fea0000000200 */
[----:B------:R-:W1:Y:S05]  /*5160*/  LDSM.16.M88.4 R104, [R220] ;  /* 0x00000000dc68783b */ /* 0x000e6a0000000200 */
[----:B------:R-:W-:Y:S01]  /*5170*/  LDSM.16.M88.4 R108, [R0] ;  /* 0x00000000006c783b */ /* 0x000fe20000000200 */
[C---:B-1----:R-:W-:Y:S04]  /*5180*/  HMMA.16816.F32 R4, R16.reuse, R8, RZ ;  /* 0x000000081004723c */ /* 0x042fe800000018ff */
[----:B------:R-:W-:Y:S02]  /*5190*/  LDSM.16.M88.4 R112, [R219] ;  /* 0x00000000db70783b */ /* 0x000fe40000000200 */
[C---:B------:R-:W-:Y:S06]  /*51a0*/  HMMA.16816.F32 R8, R16.reuse, R10, RZ ;  /* 0x0000000a1008723c */ /* 0x040fec00000018ff */
[C---:B------:R-:W-:Y:S06]  /*51b0*/  HMMA.16816.F32 R12, R16.reuse, R84, RZ ;  /* 0x00000054100c723c */ /* 0x040fec00000018ff */
[----:B------:R-:W-:Y:S01]  /*51c0*/  HMMA.16816.F32 R16, R16, R86, RZ ;  /* 0x000000561010723c */ /* 0x000fe200000018ff */
[----:B------:R-:W1:Y:S05]  /*51d0*/  LDSM.16.M88.4 R84, [R220+0x800] ;  /* 0x00080000dc54783b */ /* 0x000e6a0000000200 */
[C---:B------:R-:W-:Y:S06]  /*51e0*/  HMMA.16816.F32 R4, R88.reuse, R92, R4 ;  /* 0x0000005c5804723c */ /* 0x040fec0000001804 */
[C---:B------:R-:W-:Y:S01]  /*51f0*/  HMMA.16816.F32 R8, R88.reuse, R94, R8 ;  /* 0x0000005e5808723c */ /* 0x040fe20000001808 */
[----:B------:R-:W-:Y:S05]  /*5200*/  LDSM.16.M88.4 R92, [R221+0x2000] ;  /* 0x00200000dd5c783b */ /* 0x000fea0000000200 */
[C---:B------:R-:W-:Y:S06]  /*5210*/  HMMA.16816.F32 R12, R88.reuse, R96, R12 ;  /* 0x00000060580c723c */ /* 0x040fec000000180c */
[----:B------:R-:W-:Y:S01]  /*5220*/  HMMA.16816.F32 R16, R88, R98, R16 ;  /* 0x000000625810723c */ /* 0x000fe20000001810 */
[----:B------:R-:W1:Y:S05]  /*5230*/  LDSM.16.M88.4 R88, [R219+0x800] ;  /* 0x00080000db58783b */ /* 0x000e6a0000000200 */
[C---:B------:R-:W-:Y:S01]  /*5240*/  HMMA.16816.F32 R4, R100.reuse, R104, R4 ;  /* 0x000000686404723c */ /* 0x040fe20000001804 */
[----:B------:R-:W1:Y:S05]  /*5250*/  LDSM.16.M88.4 R96, [R218+UR4+0x1a000] ;  /* 0x01a00004da60783b */ /* 0x000e6a0008000200 */
[C---:B------:R-:W-:Y:S01]  /*5260*/  HMMA.16816.F32 R8, R100.reuse, R106, R8 ;  /* 0x0000006a6408723c */ /* 0x040fe20000001808 */
[----:B------:R-:W-:Y:S05]  /*5270*/  LDSM.16.M88.4 R104, [R217+0x2000] ;  /* 0x00200000d968783b */ /* 0x000fea0000000200 */
[C---:B-1----:R-:W-:Y:S06]  /*5280*/  HMMA.16816.F32 R12, R100.reuse, R84, R12 ;  /* 0x00000054640c723c */ /* 0x042fec000000180c */
[----:B------:R-:W-:Y:S01]  /*5290*/  HMMA.16816.F32 R16, R100, R86, R16 ;  /* 0x000000566410723c */ /* 0x000fe20000001810 */
[----:B------:R-:W1:Y:S05]  /*52a0*/  LDSM.16.M88.4 R84, [R218+UR4+0x1a800] ;  /* 0x01a80004da54783b */ /* 0x000e6a0008000200 */
[C---:B------:R-:W-:Y:S01]  /*52b0*/  HMMA.16816.F32 R4, R108.reuse, R112, R4 ;  /* 0x000000706c04723c */ /* 0x040fe20000001804 */
[----:B------:R-:W1:Y:S05]  /*52c0*/  LDSM.16.M88.4 R100, [R3+0x2000] ;  /* 0x002000000364783b */ /* 0x000e6a0000000200 */
[C---:B------:R-:W-:Y:S01]  /*52d0*/  HMMA.16816.F32 R8, R108.reuse, R114, R8 ;  /* 0x000000726c08723c */ /* 0x040fe20000001808 */
[----:B------:R-:W-:Y:S05]  /*52e0*/  LDSM.16.M88.4 R112, [R220+0x2000] ;  /* 0x00200000dc70783b */ /* 0x000fea0000000200 */
[C---:B------:R-:W-:Y:S06]  /*52f0*/  HMMA.16816.F32 R12, R108.reuse, R88, R12 ;  /* 0x000000586c0c723c */ /* 0x040fec000000180c */
[----:B------:R-:W-:Y:S01]  /*5300*/  HMMA.16816.F32 R16, R108, R90, R16 ;  /* 0x0000005a6c10723c */ /* 0x000fe20000001810 */
[----:B------:R-:W1:Y:S05]  /*5310*/  LDSM.16.M88.4 R88, [R217+0x2800] ;  /* 0x00280000d958783b */ /* 0x000e6a0000000200 */
[C---:B------:R-:W-:Y:S01]  /*5320*/  HMMA.16816.F32 R4, R92.reuse, R96, R4 ;  /* 0x000000605c04723c */ /* 0x040fe20000001804 */
[----:B------:R-:W1:Y:S05]  /*5330*/  LDSM.16.M88.4 R108, [R2+0x2000] ;  /* 0x00200000026c783b */ /* 0x000e6a0000000200 */
[C---:B------:R-:W-:Y:S01]  /*5340*/  HMMA.16816.F32 R8, R92.reuse, R98, R8 ;  /* 0x000000625c08723c */ /* 0x040fe20000001808 */
[----:B------:R-:W-:Y:S05]  /*5350*/  LDSM.16.M88.4 R96, [R219+0x2000] ;  /* 0x00200000db60783b */ /* 0x000fea0000000200 */
[C---:B-1----:R-:W-:Y:S06]  /*5360*/  HMMA.16816.F32 R12, R92.reuse, R84, R12 ;  /* 0x000000545c0c723c */ /* 0x042fec000000180c */
[----:B------:R-:W-:Y:S01]  /*5370*/  HMMA.16816.F32 R16, R92, R86, R16 ;  /* 0x000000565c10723c */ /* 0x000fe20000001810 */
[----:B------:R-:W1:Y:S05]  /*5380*/  LDSM.16.M88.4 R84, [R220+0x2800] ;  /* 0x00280000dc54783b */ /* 0x000e6a0000000200 */
[C---:B------:R-:W-:Y:S01]  /*5390*/  HMMA.16816.F32 R4, R100.reuse, R104, R4 ;  /* 0x000000686404723c */ /* 0x040fe20000001804 */
[----:B------:R-:W1:Y:S05]  /*53a0*/  LDSM.16.M88.4 R92, [R0+0x2000] ;  /* 0x00200000005c783b */ /* 0x000e6a0000000200 */
[C---:B------:R-:W-:Y:S01]  /*53b0*/  HMMA.16816.F32 R8, R100.reuse, R106, R8 ;  /* 0x0000006a6408723c */ /* 0x040fe20000001808 */
[----:B------:R-:W-:Y:S05]  /*53c0*/  LDSM.16.M88.4 R104, [R218+UR4+0x1c000] ;  /* 0x01c00004da68783b */ /* 0x000fea0008000200 */
        /* <DEDUP_REMOVED lines=16> */
[----:B------:R-:W2:Y:S05]  /*54d0*/  LDSM.16.M88.4 R88, [R217+0x4800] ;  /* 0x00480000d958783b */ /* 0x000eaa0000000200 */
[C---:B------:R-:W-:Y:S01]  /*54e0*/  HMMA.16816.F32 R4, R100.reuse, R104, R4 ;  /* 0x000000686404723c */ /* 0x040fe20000001804 */
[----:B------:R-:W3:Y:S05]  /*54f0*/  LDSM.16.M88.4 R92, [R2+0x4000] ;  /* 0x00400000025c783b */ /* 0x000eea0000000200 */
[C---:B------:R-:W-:Y:S01]  /*5500*/  HMMA.16816.F32 R8, R100.reuse, R106, R8 ;  /* 0x0000006a6408723c */ /* 0x040fe20000001808 */
[----:B------:R-:W-:Y:S05]  /*5510*/  LDSM.16.M88.4 R104, [R219+0x4000] ;  /* 0x00400000db68783b */ /* 0x000fea0000000200 */
[C---:B-1----:R-:W-:Y:S06]  /*5520*/  HMMA.16816.F32 R12, R100.reuse, R84, R12 ;  /* 0x00000054640c723c */ /* 0x042fec000000180c */
[----:B------:R-:W-:Y:S01]  /*5530*/  HMMA.16816.F32 R16, R100, R86, R16 ;  /* 0x000000566410723c */ /* 0x000fe20000001810 */
[----:B------:R-:W1:Y:S05]  /*5540*/  LDSM.16.M88.4 R84, [R220+0x4800] ;  /* 0x00480000dc54783b */ /* 0x000e6a0000000200 */
[C---:B------:R-:W-:Y:S01]  /*5550*/  HMMA.16816.F32 R4, R108.reuse, R112, R4 ;  /* 0x000000706c04723c */ /* 0x040fe20000001804 */
        /* <DEDUP_REMOVED lines=37> */
[----:B------:R-:W-:Y:S01]  /*57b0*/  LEA R0, R0, R122, 0x6 ;  /* 0x0000007a00007211 */ /* 0x000fe200078e30ff */
        /* <DEDUP_REMOVED lines=20> */
[----:B--2---:R-:W-:Y:S07]  /*5900*/  @!P0 IADD3 R7, R121, UR10, RZ ;  /* 0x0000000a79078c10 */ /* 0x004fee000fffe0ff */
[----:B------:R-:W2:Y:S01]  /*5910*/  MUFU.TANH R120, R4 ;  /* 0x0000000400787308 */ /* 0x000ea20000002400 */
[----:B-1----:R-:W-:Y:S01]  /*5920*/  I2FP.F32.S32 R9, R0 ;  /* 0x0000000000097245 */ /* 0x002fe20000201400 */
[----:B------:R-:W-:Y:S08]  /*5930*/  FMUL.FTZ R12, R12, UR9 ;  /* 0x000000090c0c7c20 */ /* 0x000ff00008410000 */
[----:B------:R1:W-:Y:S01]  /*5940*/  MUFU.TANH R127, R10 ;  /* 0x0000000a007f7308 */ /* 0x0003e20000002400 */
[----:B---3--:R-:W-:Y:S01]  /*5950*/  @!P0 VIMNMX R5, R7, UR17, PT ;  /* 0x0000001107058c48 */ /* 0x008fe2000bfe0100 */
[----:B------:R-:W-:Y:S01]  /*5960*/  FMUL.FTZ R13, R13, UR9 ;  /* 0x000000090d0d7c20 */ /* 0x000fe20008410000 */
[----:B------:R-:W-:Y:S01]  /*5970*/  FMUL.FTZ R14, R14, UR9 ;  /* 0x000000090e0e7c20 */ /* 0x000fe20008410000 */
[----:B------:R-:W-:Y:S01]  /*5980*/  FMUL.FTZ R15, R15, UR9 ;  /* 0x000000090f0f7c20 */ /* 0x000fe20008410000 */
[----:B------:R-:W-:Y:S01]  /*5990*/  @!P0 ISETP.GE.AND P2, PT, R0, R5, PT ;  /* 0x000000050000820c */ /* 0x000fe20003f46270 */
[----:B------:R-:W-:Y:S01]  /*59a0*/  FMUL.FTZ R16, R16, UR9 ;  /* 0x0000000910107c20 */ /* 0x000fe20008410000 */
[----:B------:R-:W-:Y:S03]  /*59b0*/  FMUL.FTZ R17, R17, UR9 ;  /* 0x0000000911117c20 */ /* 0x000fe60008410000 */
[----:B------:R3:W4:Y:S01]  /*59c0*/  MUFU.TANH R128, R6 ;  /* 0x0000000600807308 */ /* 0x0007220000002400 */
[----:B--2---:R-:W-:Y:S01]  /*59d0*/  FFMA.FTZ R4, R9, UR5, R120 ;  /* 0x0000000509047c23 */ /* 0x004fe20008010078 */
[----:B------:R-:W-:Y:S01]  /*59e0*/  FMUL.FTZ R18, R18, UR9 ;  /* 0x0000000912127c20 */ /* 0x000fe20008410000 */
[----:B------:R-:W-:Y:S03]  /*59f0*/  FMUL.FTZ R19, R19, UR9 ;  /* 0x0000000913137c20 */ /* 0x000fe60008410000 */
[----:B------:R-:W-:Y:S04]  /*5a00*/  @!P0 FSEL R4, R4, -INF , !P2 ;  /* 0xff80000004048808 */ /* 0x000fe80005000000 */
[----:B------:R2:W2:Y:S01]  /*5a10*/  MUFU.TANH R118, R8 ;  /* 0x0000000800767308 */ /* 0x0004a20000002400 */
[----:B-1----:R-:W-:Y:S01]  /*5a20*/  FFMA.FTZ R10, R4, UR16, -R3 ;  /* 0x00000010040a7c23 */ /* 0x002fe20008010803 */
[----:B------:R-:W-:Y:S08]  /*5a30*/  @!P0 VIADDMNMX R4, R7, R129, UR17, PT ;  /* 0x0000001107048e46 */ /* 0x000ff0000b800181 */
[----:B------:R1:W-:Y:S01]  /*5a40*/  MUFU.EX2 R200, R10 ;  /* 0x0000000a00c87308 */ /* 0x0003e20000000800 */
[C---:B---3--:R-:W-:Y:S01]  /*5a50*/  IADD3 R6, R0.reuse, 0x1, RZ ;  /* 0x0000000100067810 */ /* 0x048fe20007ffe0ff */
[----:B----4-:R-:W-:Y:S01]  /*5a60*/  FFMA.FTZ R9, R9, UR5, R128 ;  /* 0x0000000509097c23 */ /* 0x010fe20008010080 */
[----:B------:R-:W-:Y:S02]  /*5a70*/  @!P0 ISETP.GE.AND P3, PT, R0, R4, PT ;  /* 0x000000040000820c */ /* 0x000fe40003f66270 */
[----:B------:R-:W-:Y:S02]  /*5a80*/  @!P0 ISETP.GE.AND P2, PT, R6, R5, PT ;  /* 0x000000050600820c */ /* 0x000fe40003f46270 */
[----:B------:R-:W-:Y:S03]  /*5a90*/  @!P0 FSEL R9, R9, -INF , !P3 ;  /* 0xff80000009098808 */ /* 0x000fe60005800000 */
[----:B------:R3:W4:Y:S01]  /*5aa0*/  MUFU.TANH R126, R11 ;  /* 0x0000000b007e7308 */ /* 0x0007220000002400 */
[----:B--2---:R-:W-:Y:S05]  /*5ab0*/  I2FP.F32.S32 R8, R6 ;  /* 0x0000000600087245 */ /* 0x004fea0000201400 */
[----:B------:R-:W-:Y:S04]  /*5ac0*/  FFMA.FTZ R2, R8, UR5, R119 ;  /* 0x0000000508027c23 */ /* 0x000fe80008010077 */
[----:B------:R-:W2:Y:S01]  /*5ad0*/  MUFU.TANH R116, R12 ;  /* 0x0000000c00747308 */ /* 0x000ea20000002400 */
[----:B-1----:R-:W-:Y:S01]  /*5ae0*/  FMUL.FTZ R10, R249, 1.4426950216293334961 ;  /* 0x3fb8aa3bf90a7820 */ /* 0x002fe20000410000 */
[----:B------:R-:W-:Y:S02]  /*5af0*/  @!P0 FSEL R2, R2, -INF , !P2 ;  /* 0xff80000002028808 */ /* 0x000fe40005000000 */
[----:B------:R-:W-:Y:S01]  /*5b00*/  @!P0 ISETP.GE.AND P2, PT, R6, R4, PT ;  /* 0x000000040600820c */ /* 0x000fe20003f46270 */
[----:B------:R-:W-:Y:S01]  /*5b10*/  FFMA.FTZ R6, R8, UR5, R125 ;  /* 0x0000000508067c23 */ /* 0x000fe2000801007d */
[----:B------:R-:W-:Y:S01]  /*5b20*/  IADD3 R8, R0, 0x9, RZ ;  /* 0x0000000900087810 */ /* 0x000fe20007ffe0ff */
[----:B------:R-:W-:Y:S01]  /*5b30*/  FFMA.FTZ R7, R2, UR16, -R3 ;  /* 0x0000001002077c23 */ /* 0x000fe20008010803 */
[----:B------:R-:W-:Y:S02]  /*5b40*/  FSEL R2, R10, RZ, P1 ;  /* 0x000000ff0a027208 */ /* 0x000fe40000800000 */
[----:B------:R-:W1:Y:S01]  /*5b50*/  MUFU.TANH R115, R13 ;  /* 0x0000000d00737308 */ /* 0x000e620000002400 */
[----:B------:R-:W-:Y:S02]  /*5b60*/  @!P0 FSEL R6, R6, -INF , !P2 ;  /* 0xff80000006068808 */ /* 0x000fe40005000000 */
[----:B---3--:R-:W-:Y:S01]  /*5b70*/  I2FP.F32.S32 R11, R8 ;  /* 0x00000008000b7245 */ /* 0x008fe20000201400 */
[--C-:B------:R-:W-:Y:S02]  /*5b80*/  FFMA.FTZ R9, R9, UR16, -R2.reuse ;  /* 0x0000001009097c23 */ /* 0x100fe40008010802 */
[----:B------:R-:W-:Y:S04]  /*5b90*/  FFMA.FTZ R6, R6, UR16, -R2 ;  /* 0x0000001006067c23 */ /* 0x000fe80008010802 */
[----:B------:R3:W-:Y:S10]  /*5ba0*/  MUFU.EX2 R199, R7 ;  /* 0x0000000700c77308 */ /* 0x0007f40000000800 */
[----:B------:R4:W-:Y:S10]  /*5bb0*/  MUFU.EX2 R208, R9 ;  /* 0x0000000900d07308 */ /* 0x0009f40000000800 */
[----:B------:R2:W-:Y:S01]  /*5bc0*/  MUFU.EX2 R207, R6 ;  /* 0x0000000600cf7308 */ /* 0x0005e20000000800 */
[----:B---3--:R-:W-:Y:S04]  /*5bd0*/  IADD3 R7, R0, 0x8, RZ ;  /* 0x0000000800077810 */ /* 0x008fe80007ffe0ff */
[----:B------:R-:W-:Y:S02]  /*5be0*/  I2FP.F32.S32 R10, R7 ;  /* 0x00000007000a7245 */ /* 0x000fe40000201400 */
[CC--:B------:R-:W-:Y:S03]  /*5bf0*/  @!P0 ISETP.GE.AND P1, PT, R7.reuse, R5.reuse, PT ;  /* 0x000000050700820c */ /* 0x0c0fe60003f26270 */
[----:B------:R-:W3:Y:S01]  /*5c00*/  MUFU.TANH R124, R14 ;  /* 0x0000000e007c7308 */ /* 0x000ee20000002400 */
[-C--:B------:R-:W-:Y:S01]  /*5c10*/  @!P0 ISETP.GE.AND P2, PT, R7, R4.reuse, PT ;  /* 0x000000040700820c */ /* 0x080fe20003f46270 */
[----:B----4-:R-:W-:Y:S01]  /*5c20*/  FFMA.FTZ R9, R10, UR5, R118 ;  /* 0x000000050a097c23 */ /* 0x010fe20008010076 */
[----:B------:R-:W-:Y:S04]  /*5c30*/  IADD3 R7, R0, 0x11, RZ ;  /* 0x0000001100077810 */ /* 0x000fe80007ffe0ff */
[----:B------:R-:W-:Y:S03]  /*5c40*/  @!P0 FSEL R9, R9, -INF , !P1 ;  /* 0xff80000009098808 */ /* 0x000fe60004800000 */
[----:B------:R-:W4:Y:S01]  /*5c50*/  MUFU.TANH R123, R15 ;  /* 0x0000000f007b7308 */ /* 0x000f220000002400 */
[----:B--2---:R-:W-:Y:S01]  /*5c60*/  FFMA.FTZ R6, R11, UR5, R117 ;  /* 0x000000050b067c23 */ /* 0x004fe20008010075 */
[----:B------:R-:W-:Y:S01]  /*5c70*/  @!P0 ISETP.GE.AND P1, PT, R8, R5, PT ;  /* 0x000000050800820c */ /* 0x000fe20003f26270 */
[--C-:B------:R-:W-:Y:S03]  /*5c80*/  FFMA.FTZ R9, R9, UR16, -R3.reuse ;  /* 0x0000001009097c23 */ /* 0x100fe60008010803 */
[----:B------:R-:W-:Y:S04]  /*5c90*/  @!P0 FSEL R6, R6, -INF , !P1 ;  /* 0xff80000006068808 */ /* 0x000fe80004800000 */
[----:B------:R2:W-:Y:S01]  /*5ca0*/  MUFU.EX2 R198, R9 ;  /* 0x0000000900c67308 */ /* 0x0005e20000000800 */
[----:B------:R-:W-:Y:S01]  /*5cb0*/  @!P0 ISETP.GE.AND P1, PT, R8, R4, PT ;  /* 0x000000040800820c */ /* 0x000fe20003f26270 */
[----:B------:R-:W-:Y:S01]  /*5cc0*/  FFMA.FTZ R6, R6, UR16, -R3 ;  /* 0x0000001006067c23 */ /* 0x000fe20008010803 */
[----:B------:R-:W-:Y:S07]  /*5cd0*/  IADD3 R8, R0, 0x10, RZ ;  /* 0x0000001000087810 */ /* 0x000fee0007ffe0ff */
[----:B------:R1:W-:Y:S10]  /*5ce0*/  MUFU.EX2 R196, R6 ;  /* 0x0000000600c47308 */ /* 0x0003f40000000800 */
[----:B------:R-:W4:Y:S01]  /*5cf0*/  MUFU.TANH R114, R16 ;  /* 0x0000001000727308 */ /* 0x000f220000002400 */
[----:B--2---:R-:W-:Y:S01]  /*5d00*/  FFMA.FTZ R9, R10, UR5, R127 ;  /* 0x000000050a097c23 */ /* 0x004fe2000801007f */
[----:B------:R-:W-:Y:S04]  /*5d10*/  I2FP.F32.S32 R10, R8 ;  /* 0x00000008000a7245 */ /* 0x000fe80000201400 */
[----:B------:R-:W-:Y:S02]  /*5d20*/  @!P0 FSEL R9, R9, -INF , !P2 ;  /* 0xff80000009098808 */ /* 0x000fe40005000000 */
[-C--:B------:R-:W-:Y:S01]  /*5d30*/  @!P0 ISETP.GE.AND P2, PT, R8, R4.reuse, PT ;  /* 0x000000040800820c */ /* 0x080fe20003f46270 */
[----:B-1----:R-:W-:Y:S01]  /*5d40*/  FFMA.FTZ R6, R11, UR5, R126 ;  /* 0x000000050b067c23 */ /* 0x002fe2000801007e */
[----:B------:R-:W-:Y:S01]  /*5d50*/  I2FP.F32.S32 R11, R7 ;  /* 0x00000007000b7245 */ /* 0x000fe20000201400 */
[--C-:B------:R-:W-:Y:S01]  /*5d60*/  FFMA.FTZ R9, R9, UR16, -R2.reuse ;  /* 0x0000001009097c23 */ /* 0x100fe20008010802 */
[----:B------:R-:W1:Y:S02]  /*5d70*/  MUFU.TANH R111, R17 ;  /* 0x00000011006f7308 */ /* 0x000e640000002400 */
[----:B------:R-:W-:Y:S02]  /*5d80*/  @!P0 FSEL R6, R6, -INF , !P1 ;  /* 0xff80000006068808 */ /* 0x000fe40004800000 */
[-C--:B------:R-:W-:Y:S02]  /*5d90*/  @!P0 ISETP.GE.AND P1, PT, R8, R5.reuse, PT ;  /* 0x000000050800820c */ /* 0x080fe40003f26270 */
[----:B------:R-:W-:Y:S01]  /*5da0*/  IADD3 R8, R0, 0x18, RZ ;  /* 0x0000001800087810 */ /* 0x000fe20007ffe0ff */
[----:B------:R-:W-:Y:S03]  /*5db0*/  FFMA.FTZ R6, R6, UR16, -R2 ;  /* 0x0000001006067c23 */ /* 0x000fe60008010802 */
[----:B------:R2:W-:Y:S10]  /*5dc0*/  MUFU.EX2 R206, R9 ;  /* 0x0000000900ce7308 */ /* 0x0005f40000000800 */
[----:B------:R3:W-:Y:S10]  /*5dd0*/  MUFU.EX2 R205, R6 ;  /* 0x0000000600cd7308 */ /* 0x0007f40000000800 */
[----:B------:R-:W1:Y:S01]  /*5de0*/  MUFU.TANH R122, R18 ;  /* 0x00000012007a7308 */ /* 0x000e620000002400 */
[----:B--2---:R-:W-:Y:S05]  /*5df0*/  FFMA.FTZ R9, R10, UR5, R116 ;  /* 0x000000050a097c23 */ /* 0x004fea0008010074 */
[----:B------:R-:W-:Y:S02]  /*5e00*/  @!P0 FSEL R9, R9, -INF , !P1 ;  /* 0xff80000009098808 */ /* 0x000fe40004800000 */
[----:B------:R-:W-:Y:S01]  /*5e10*/  @!P0 ISETP.GE.AND P1, PT, R7, R5, PT ;  /* 0x000000050700820c */ /* 0x000fe20003f26270 */
[----:B---3--:R-:W-:Y:S01]  /*5e20*/  FFMA.FTZ R6, R11, UR5, R115 ;  /* 0x000000050b067c23 */ /* 0x008fe20008010073 */
[----:B------:R-:W2:Y:S01]  /*5e30*/  MUFU.TANH R121, R19 ;  /* 0x0000001300797308 */ /* 0x000ea20000002400 */
[--C-:B------:R-:W-:Y:S03]  /*5e40*/  FFMA.FTZ R9, R9, UR16, -R3.reuse ;  /* 0x0000001009097c23 */ /* 0x100fe60008010803 */
[----:B------:R-:W-:Y:S02]  /*5e50*/  @!P0 FSEL R6, R6, -INF , !P1 ;  /* 0xff80000006068808 */ /* 0x000fe40004800000 */
[-C--:B------:R-:W-:Y:S04]  /*5e60*/  @!P0 ISETP.GE.AND P1, PT, R7, R4.reuse, PT ;  /* 0x000000040700820c */ /* 0x080fe80003f26270 */
[----:B------:R3:W-:Y:S01]  /*5e70*/  MUFU.EX2 R197, R9 ;  /* 0x0000000900c57308 */ /* 0x0007e20000000800 */
[----:B------:R-:W-:Y:S01]  /*5e80*/  FFMA.FTZ R6, R6, UR16, -R3 ;  /* 0x0000001006067c23 */ /* 0x000fe20008010803 */
[----:B------:R-:W-:Y:S08]  /*5e90*/  IADD3 R7, R0, 0x19, RZ ;  /* 0x0000001900077810 */ /* 0x000ff00007ffe0ff */
[----:B------:R4:W2:Y:S01]  /*5ea0*/  MUFU.EX2 R131, R6 ;  /* 0x0000000600837308 */ /* 0x0008a20000000800 */
[----:B---3--:R-:W-:Y:S01]  /*5eb0*/  FFMA.FTZ R9, R10, UR5, R124 ;  /* 0x000000050a097c23 */ /* 0x008fe2000801007c */
[----:B------:R-:W-:Y:S04]  /*5ec0*/  I2FP.F32.S32 R10, R7 ;  /* 0x00000007000a7245 */ /* 0x000fe80000201400 */
[----:B------:R-:W-:Y:S02]  /*5ed0*/  @!P0 FSEL R9, R9, -INF , !P2 ;  /* 0xff80000009098808 */ /* 0x000fe40005000000 */
[----:B------:R-:W-:Y:S01]  /*5ee0*/  @!P0 ISETP.GE.AND P2, PT, R8, R4, PT ;  /* 0x000000040800820c */ /* 0x000fe20003f46270 */
[----:B----4-:R-:W-:Y:S02]  /*5ef0*/  FFMA.FTZ R6, R11, UR5, R123 ;  /* 0x000000050b067c23 */ /* 0x010fe4000801007b */
[--C-:B------:R-:W-:Y:S01]  /*5f00*/  FFMA.FTZ R0, R9, UR16, -R2.reuse ;  /* 0x0000001009007c23 */ /* 0x100fe20008010802 */
[----:B------:R-:W-:Y:S02]  /*5f10*/  I2FP.F32.S32 R9, R8 ;  /* 0x0000000800097245 */ /* 0x000fe40000201400 */
[----:B------:R-:W-:Y:S01]  /*5f20*/  @!P0 FSEL R6, R6, -INF , !P1 ;  /* 0xff80000006068808 */ /* 0x000fe20004800000 */
[----:B------:R3:W-:Y:S01]  /*5f30*/  MUFU.EX2 R203, R0 ;  /* 0x0000000000cb7308 */ /* 0x0007e20000000800 */
[-C--:B------:R-:W-:Y:S03]  /*5f40*/  @!P0 ISETP.GE.AND P1, PT, R8, R5.reuse, PT ;  /* 0x000000050800820c */ /* 0x080fe60003f26270 */
[----:B------:R-:W-:Y:S06]  /*5f50*/  FFMA.FTZ R6, R6, UR16, -R2 ;  /* 0x0000001006067c23 */ /* 0x000fec0008010802 */
[----:B------:R1:W4:Y:S01]  /*5f60*/  MUFU.EX2 R204, R6 ;  /* 0x0000000600cc7308 */ /* 0x0003220000000800 */
[----:B---3--:R-:W-:Y:S05]  /*5f70*/  FFMA.FTZ R0, R9, UR5, R114 ;  /* 0x0000000509007c23 */ /* 0x008fea0008010072 */
[----:B------:R-:W-:Y:S02]  /*5f80*/  @!P0 FSEL R0, R0, -INF , !P1 ;  /* 0xff80000000008808 */ /* 0x000fe40004800000 */
[----:B------:R-:W-:Y:S01]  /*5f90*/  @!P0 ISETP.GE.AND P1, PT, R7, R5, PT ;  /* 0x000000050700820c */ /* 0x000fe20003f26270 */
[----:B-1----:R-:W-:Y:S01]  /*5fa0*/  FFMA.FTZ R6, R10, UR5, R111 ;  /* 0x000000050a067c23 */ /* 0x002fe2000801006f */
[----:B------:R-:W-:Y:S01]  /*5fb0*/  FFMA.FTZ R5, R9, UR5, R122 ;  /* 0x0000000509057c23 */ /* 0x000fe2000801007a */
[--C-:B------:R-:W-:Y:S03]  /*5fc0*/  FFMA.FTZ R0, R0, UR16, -R3.reuse ;  /* 0x0000001000007c23 */ /* 0x100fe60008010803 */
[----:B------:R-:W-:Y:S01]  /*5fd0*/  @!P0 FSEL R6, R6, -INF , !P1 ;  /* 0xff80000006068808 */ /* 0x000fe20004800000 */
[----:B------:R2:W-:Y:S01]  /*5fe0*/  MUFU.EX2 R130, R0 ;  /* 0x0000000000827308 */ /* 0x0005e20000000800 */
[----:B------:R-:W-:Y:S02]  /*5ff0*/  @!P0 ISETP.GE.AND P1, PT, R7, R4, PT ;  /* 0x000000040700820c */ /* 0x000fe40003f26270 */
[----:B------:R-:W-:Y:S01]  /*6000*/  @!P0 FSEL R5, R5, -INF , !P2 ;  /* 0xff80000005058808 */ /* 0x000fe20005000000 */
[----:B------:R-:W-:Y:S01]  /*6010*/  FFMA.FTZ R3, R6, UR16, -R3 ;  /* 0x0000001006037c23 */ /* 0x000fe20008010803 */
[----:B------:R-:W-:Y:S03]  /*6020*/  F2FP.F16.F32.PACK_AB R4, R199, R200 ;  /* 0x000000c8c704723e */ /* 0x000fe600000000ff */
[--C-:B------:R-:W-:Y:S02]  /*6030*/  FFMA.FTZ R5, R5, UR16, -R2.reuse ;  /* 0x0000001005057c23 */ /* 0x100fe40008010802 */
[----:B------:R1:W3:Y:S01]  /*6040*/  MUFU.EX2 R129, R3 ;  /* 0x0000000300817308 */ /* 0x0002e20000000800 */
[----:B------:R4:W-:Y:S01]  /*6050*/  STS [R244+0x2a000], R4 ;  /* 0x02a00004f4007388 */ /* 0x0009e20000000800 */
[----:B--2---:R-:W-:Y:S08]  /*6060*/  FFMA.FTZ R0, R10, UR5, R121 ;  /* 0x000000050a007c23 */ /* 0x004ff00008010079 */
[----:B------:R2:W-:Y:S01]  /*6070*/  MUFU.EX2 R202, R5 ;  /* 0x0000000500ca7308 */ /* 0x0005e20000000800 */
[----:B------:R-:W-:Y:S02]  /*6080*/  @!P0 FSEL R0, R0, -INF , !P1 ;  /* 0xff80000000008808 */ /* 0x000fe40004800000 */
[----:B------:R-:W-:Y:S02]  /*6090*/  IADD3 R112, P0, R210, UR15, RZ ;  /* 0x0000000fd2707c10 */ /* 0x000fe4000ff1e0ff */
[----:B-1----:R-:W-:Y:S01]  /*60a0*/  F2FP.F16.F32.PACK_AB R3, R207, R208 ;  /* 0x000000d0cf03723e */ /* 0x002fe200000000ff */
[----:B------:R-:W-:Y:S01]  /*60b0*/  FFMA.FTZ R2, R0, UR16, -R2 ;  /* 0x0000001000027c23 */ /* 0x000fe20008010802 */
[----:B------:R-:W-:Y:S02]  /*60c0*/  F2FP.F16.F32.PACK_AB R0, R205, R206 ;  /* 0x000000cecd00723e */ /* 0x000fe400000000ff */
[----:B------:R-:W-:Y:S01]  /*60d0*/  IADD3.X R113, R209, UR14, RZ, P0, !PT ;  /* 0x0000000ed1717c10 */ /* 0x000fe200087fe4ff */
[----:B------:R1:W3:Y:S01]  /*60e0*/  MUFU.EX2 R201, R2 ;  /* 0x0000000200c97308 */ /* 0x0002e20000000800 */
[----:B------:R3:W-:Y:S01]  /*60f0*/  STS [R244+0x2a400], R3 ;  /* 0x02a40003f4007388 */ /* 0x0007e20000000800 */
[----:B------:R-:W-:Y:S02]  /*6100*/  PLOP3.LUT P0, PT, PT, PT, UP0, 0x80, 0x0 ;  /* 0x000000000000781c */ /* 0x000fe40003f0f008 */
[----:B--2---:R-:W-:Y:S02]  /*6110*/  F2FP.F16.F32.PACK_AB R5, R131, R197 ;  /* 0x000000c58305723e */ /* 0x004fe400000000ff */
[----:B------:R2:W-:Y:S01]  /*6120*/  STS [R247+0x2a400], R0 ;  /* 0x02a40000f7007388 */ /* 0x0005e20000000800 */
[----:B----4-:R-:W-:Y:S04]  /*6130*/  F2FP.F16.F32.PACK_AB R4, R204, R203 ;  /* 0x000000cbcc04723e */ /* 0x010fe800000000ff */
[----:B------:R-:W4:Y:S05]  /*6140*/  LDG.E R110, desc[UR6][R112.64] ;  /* 0x00000006706e7981 */ /* 0x000f2a000c1e1900 */
[----:B------:R-:W4:Y:S01]  /*6150*/  LDG.E R109, desc[UR6][R112.64+0x20] ;  /* 0x00002006706d7981 */ /* 0x000f22000c1e1900 */
[----:B-1----:R-:W-:Y:S05]  /*6160*/  F2FP.F16.F32.PACK_AB R2, R196, R198 ;  /* 0x000000c6c402723e */ /* 0x002fea00000000ff */
[----:B------:R1:W-:Y:S05]  /*6170*/  STS [R247+0x2a000], R2 ;  /* 0x02a00002f7007388 */ /* 0x0003ea0000000800 */
[----:B------:R-:W-:Y:S01]  /*6180*/  STS [R245+0x2a000], R5 ;  /* 0x02a00005f5007388 */ /* 0x000fe20000000800 */
[----:B---3--:R-:W-:Y:S04]  /*6190*/  F2FP.F16.F32.PACK_AB R3, R129, R130 ;  /* 0x000000828103723e */ /* 0x008fe800000000ff */
[----:B------:R-:W-:Y:S01]  /*61a0*/  STS [R245+0x2a400], R4 ;  /* 0x02a40004f5007388 */ /* 0x000fe20000000800 */
[----:B--2---:R-:W-:Y:S04]  /*61b0*/  LEA R0, R230, UR4, 0x1 ;  /* 0x00000004e6007c11 */ /* 0x004fe8000f8e08ff */
[----:B------:R2:W-:Y:S01]  /*61c0*/  STS [R246+0x2a000], R3 ;  /* 0x02a00003f6007388 */ /* 0x0005e20000000800 */
[----:B-1----:R-:W-:Y:S05]  /*61d0*/  F2FP.F16.F32.PACK_AB R2, R201, R202 ;  /* 0x000000cac902723e */ /* 0x002fea00000000ff */
[----:B------:R1:W-:Y:S05]  /*61e0*/  STS [R246+0x2a400], R2 ;  /* 0x02a40002f6007388 */ /* 0x0003ea0000000800 */
[----:B------:R-:W-:Y:S01]  /*61f0*/  LDSM.16.M88.4 R16, [R0+0x10000] ;  /* 0x010000000010783b */ /* 0x000fe20000000200 */
[CC--:B--2---:R-:W-:Y:S04]  /*6200*/  IADD3 R3, R224.reuse, R0.reuse, RZ ;  /* 0x00000000e0037210 */ /* 0x0c4fe80007ffe0ff */
[----:B------:R-:W2:Y:S05]  /*6210*/  LDSM.16.M88.4 R8, [R218+UR4+0x20000] ;  /* 0x02000004da08783b */ /* 0x000eaa0008000200 */
[----:B------:R-:W3:Y:S05]  /*6220*/  LDSM.16.M88.4 R84, [R218+UR4+0x20800] ;  /* 0x02080004da54783b */ /* 0x000eea0008000200 */
[----:B------:R-:W-:Y:S05]  /*6230*/  LDSM.16.M88.4 R92, [R217+0x8000] ;  /* 0x00800000d95c783b */ /* 0x000fea0000000200 */
[----:B------:R-:W-:Y:S01]  /*6240*/  LDSM.16.M88.4 R96, [R217+0x8800] ;  /* 0x00880000d960783b */ /* 0x000fe20000000200 */
[----:B-1----:R-:W-:Y:S04]  /*6250*/  IADD3 R2, R225, R0, RZ ;  /* 0x00000000e1027210 */ /* 0x002fe80007ffe0ff */
[----:B------:R-:W-:Y:S01]  /*6260*/  LDSM.16.M88.4 R100, [R220+0x8000] ;  /* 0x00800000dc64783b */ /* 0x000fe20000000200 */
[----:B------:R-:W-:Y:S04]  /*6270*/  IADD3 R108, R224, R2, RZ ;  /* 0x00000002e06c7210 */ /* 0x000fe80007ffe0ff */
[----:B------:R-:W1:Y:S05]  /*6280*/  LDSM.16.M88.4 R88, [R2+0x10000] ;  /* 0x010000000258783b */ /* 0x000e6a0000000200 */
[----:B------:R-:W-:Y:S01]  /*6290*/  LDSM.16.M88.4 R104, [R220+0x8800] ;  /* 0x00880000dc68783b */ /* 0x000fe20000000200 */
[C---:B--2---:R-:W-:Y:S06]  /*62a0*/  HMMA.16816.F32 R4, R16.reuse, R8, RZ ;  /* 0x000000081004723c */ /* 0x044fec00000018ff */
[C---:B------:R-:W-:Y:S06]  /*62b0*/  HMMA.16816.F32 R8, R16.reuse, R10, RZ ;  /* 0x0000000a1008723c */ /* 0x040fec00000018ff */
[C---:B---3--:R-:W-:Y:S06]  /*62c0*/  HMMA.16816.F32 R12, R16.reuse, R84, RZ ;  /* 0x00000054100c723c */ /* 0x048fec00000018ff */
[----:B------:R-:W-:Y:S01]  /*62d0*/  HMMA.16816.F32 R16, R16, R86, RZ ;  /* 0x000000561010723c */ /* 0x000fe200000018ff */
[----:B------:R-:W2:Y:S05]  /*62e0*/  LDSM.16.M88.4 R84, [R3+0x10000] ;  /* 0x010000000354783b */ /* 0x000eaa0000000200 */
[C---:B-1----:R-:W-:Y:S06]  /*62f0*/  HMMA.16816.F32 R4, R88.reuse, R92, R4 ;  /* 0x0000005c5804723c */ /* 0x042fec0000001804 */
[C---:B------:R-:W-:Y:S01]  /*6300*/  HMMA.16816.F32 R8, R88.reuse, R94, R8 ;  /* 0x0000005e5808723c */ /* 0x040fe20000001808 */
[----:B------:R-:W-:Y:S05]  /*6310*/  LDSM.16.M88.4 R92, [R219+0x8000] ;  /* 0x00800000db5c783b */ /* 0x000fea0000000200 */
[C---:B------:R-:W-:Y:S06]  /*6320*/  HMMA.16816.F32 R12, R88.reuse, R96, R12 ;  /* 0x00000060580c723c */ /* 0x040fec000000180c */
[----:B------:R-:W-:Y:S01]  /*6330*/  HMMA.16816.F32 R16, R88, R98, R16 ;  /* 0x000000625810723c */ /* 0x000fe20000001810 */
[----:B------:R-:W1:Y:S05]  /*6340*/  LDSM.16.M88.4 R88, [R108+0x10000] ;  /* 0x010000006c58783b */ /* 0x000e6a0000000200 */
[----:B------:R-:W3:Y:S01]  /*6350*/  LDSM.16.M88.4 R96, [R219+0x8800] ;  /* 0x00880000db60783b */ /* 0x000ee20000000200 */
[C---:B--2---:R-:W-:Y:S06]  /*6360*/  HMMA.16816.F32 R4, R84.reuse, R100, R4 ;  /* 0x000000645404723c */ /* 0x044fec0000001804 */
[C---:B------:R-:W-:Y:S01]  /*6370*/  HMMA.16816.F32 R8, R84.reuse, R102, R8 ;  /* 0x000000665408723c */ /* 0x040fe20000001808 */
[----:B------:R-:W-:Y:S05]  /*6380*/  LDSM.16.M88.4 R100, [R218+UR4+0x22000] ;  /* 0x02200004da64783b */ /* 0x000fea0008000200 */
[C---:B------:R-:W-:Y:S06]  /*6390*/  HMMA.16816.F32 R12, R84.reuse, R104, R12 ;  /* 0x00000068540c723c */ /* 0x040fec000000180c */
[----:B------:R-:W-:Y:S01]  /*63a0*/  HMMA.16816.F32 R16, R84, R106, R16 ;  /* 0x0000006a5410723c */ /* 0x000fe20000001810 */
[----:B------:R-:W2:Y:S05]  /*63b0*/  LDSM.16.M88.4 R84, [R0+0x12000] ;  /* 0x012000000054783b */ /* 0x000eaa0000000200 */
[----:B------:R-:W2:Y:S01]  /*63c0*/  LDSM.16.M88.4 R104, [R218+UR4+0x22800] ;  /* 0x02280004da68783b */ /* 0x000ea20008000200 */
[C---:B-1----:R-:W-:Y:S06]  /*63d0*/  HMMA.16816.F32 R4, R88.reuse, R92, R4 ;  /* 0x0000005c5804723c */ /* 0x042fec0000001804 */
[C---:B------:R-:W-:Y:S01]  /*63e0*/  HMMA.16816.F32 R8, R88.reuse, R94, R8 ;  /* 0x0000005e5808723c */ /* 0x040fe20000001808 */
[----:B------:R-:W-:Y:S05]  /*63f0*/  LDSM.16.M88.4 R92, [R217+0xa000] ;  /* 0x00a00000d95c783b */ /* 0x000fea0000000200 */
[C---:B---3--:R-:W-:Y:S06]  /*6400*/  HMMA.16816.F32 R12, R88.reuse, R96, R12 ;  /* 0x00000060580c723c */ /* 0x048fec000000180c */
[----:B------:R-:W-:Y:S01]  /*6410*/  HMMA.16816.F32 R16, R88, R98, R16 ;  /* 0x000000625810723c */ /* 0x000fe20000001810 */
[----:B------:R-:W1:Y:S05]  /*6420*/  LDSM.16.M88.4 R88, [R2+0x12000] ;  /* 0x012000000258783b */ /* 0x000e6a0000000200 */
[----:B------:R-:W3:Y:S01]  /*6430*/  LDSM.16.M88.4 R96, [R217+0xa800] ;  /* 0x00a80000d960783b */ /* 0x000ee20000000200 */
[C---:B--2---:R-:W-:Y:S06]  /*6440*/  HMMA.16816.F32 R4, R84.reuse, R100, R4 ;  /* 0x000000645404723c */ /* 0x044fec0000001804 */
[C---:B------:R-:W-:Y:S01]  /*6450*/  HMMA.16816.F32 R8, R84.reuse, R102, R8 ;  /* 0x000000665408723c */ /* 0x040fe20000001808 */
[----:B------:R-:W-:Y:S05]  /*6460*/  LDSM.16.M88.4 R100, [R220+0xa000] ;  /* 0x00a00000dc64783b */ /* 0x000fea0000000200 */
[C---:B------:R-:W-:Y:S06]  /*6470*/  HMMA.16816.F32 R12, R84.reuse, R104, R12 ;  /* 0x00000068540c723c */ /* 0x040fec000000180c */
[----:B------:R-:W-:Y:S01]  /*6480*/  HMMA.16816.F32 R16, R84, R106, R16 ;  /* 0x0000006a5410723c */ /* 0x000fe20000001810 */
[----:B------:R-:W2:Y:S05]  /*6490*/  LDSM.16.M88.4 R84, [R3+0x12000] ;  /* 0x012000000354783b */ /* 0x000eaa0000000200 */
[----:B------:R-:W2:Y:S01]  /*64a0*/  LDSM.16.M88.4 R104, [R220+0xa800] ;  /* 0x00a80000dc68783b */ /* 0x000ea20000000200 */
        /* <DEDUP_REMOVED lines=13> */
[----:B------:R-:W-:Y:S01]  /*6580*/  LDSM.16.M88.4 R104, [R219+0xe800] ;  /* 0x00e80000db68783b */ /* 0x000fe20000000200 */
[C---:B-1----:R-:W-:Y:S06]  /*6590*/  HMMA.16816.F32 R4, R88.reuse, R92, R4 ;  /* 0x0000005c5804723c */ /* 0x042fec0000001804 */
[C---:B------:R-:W-:Y:S01]  /*65a0*/  HMMA.16816.F32 R8, R88.reuse, R94, R8 ;  /* 0x0000005e5808723c */ /* 0x040fe20000001808 */
[----:B------:R-:W1:Y:S05]  /*65b0*/  LDSM.16.M88.4 R92, [R218+UR4+0x24800] ;  /* 0x02480004da5c783b */ /* 0x000e6a0008000200 */
[C---:B---3--:R-:W-:Y:S06]  /*65c0*/  HMMA.16816.F32 R12, R88.reuse, R96, R12 ;  /* 0x00000060580c723c */ /* 0x048fec000000180c */
[----:B------:R-:W-:Y:S01]  /*65d0*/  HMMA.16816.F32 R16, R88, R98, R16 ;  /* 0x000000625810723c */ /* 0x000fe20000001810 */
[----:B------:R-:W-:Y:S05]  /*65e0*/  LDSM.16.M88.4 R88, [R2+0x14000] ;  /* 0x014000000258783b */ /* 0x000fea0000000200 */
[----:B------:R-:W3:Y:S01]  /*65f0*/  LDSM.16.M88.4 R96, [R217+0xc000] ;  /* 0x00c00000d960783b */ /* 0x000ee20000000200 */
[C---:B--2---:R-:W-:Y:S06]  /*6600*/  HMMA.16816.F32 R4, R84.reuse, R100, R4 ;  /* 0x000000645404723c */ /* 0x044fec0000001804 */
[C---:B------:R-:W-:Y:S01]  /*6610*/  HMMA.16816.F32 R8, R84.reuse, R102, R8 ;  /* 0x000000665408723c */ /* 0x040fe20000001808 */
[----:B------:R-:W2:Y:S05]  /*6620*/  LDSM.16.M88.4 R100, [R217+0xc800] ;  /* 0x00c80000d964783b */ /* 0x000eaa0000000200 */
[C---:B-1----:R-:W-:Y:S06]  /*6630*/  HMMA.16816.F32 R12, R84.reuse, R92, R12 ;  /* 0x0000005c540c723c */ /* 0x042fec000000180c */
[----:B------:R-:W-:Y:S01]  /*6640*/  HMMA.16816.F32 R16, R84, R94, R16 ;  /* 0x0000005e5410723c */ /* 0x000fe20000001810 */
[----:B------:R-:W-:Y:S05]  /*6650*/  LDSM.16.M88.4 R84, [R3+0x14000] ;  /* 0x014000000354783b */ /* 0x000fea0000000200 */
[----:B------:R-:W1:Y:S01]  /*6660*/  LDSM.16.M88.4 R92, [R220+0xc000] ;  /* 0x00c00000dc5c783b */ /* 0x000e620000000200 */
[C---:B---3--:R-:W-:Y:S06]  /*6670*/  HMMA.16816.F32 R4, R88.reuse, R96, R4 ;  /* 0x000000605804723c */ /* 0x048fec0000001804 */
[C---:B------:R-:W-:Y:S01]  /*6680*/  HMMA.16816.F32 R8, R88.reuse, R98, R8 ;  /* 0x000000625808723c */ /* 0x040fe20000001808 */
[----:B------:R-:W3:Y:S05]  /*6690*/  LDSM.16.M88.4 R96, [R220+0xc800] ;  /* 0x00c80000dc60783b */ /* 0x000eea0000000200 */
[C---:B--2---:R-:W-:Y:S06]  /*66a0*/  HMMA.16816.F32 R12, R88.reuse, R100, R12 ;  /* 0x00000064580c723c */ /* 0x044fec000000180c */
[----:B------:R-:W-:Y:S01]  /*66b0*/  HMMA.16816.F32 R16, R88, R102, R16 ;  /* 0x000000665810723c */ /* 0x000fe20000001810 */
[----:B------:R-:W-:Y:S05]  /*66c0*/  LDSM.16.M88.4 R88, [R108+0x14000] ;  /* 0x014000006c58783b */ /* 0x000fea0000000200 */
[----:B------:R-:W2:Y:S01]  /*66d0*/  LDSM.16.M88.4 R100, [R219+0xc000] ;  /* 0x00c00000db64783b */ /* 0x000ea20000000200 */
[C---:B-1----:R-:W-:Y:S06]  /*66e0*/  HMMA.16816.F32 R4, R84.reuse, R92, R4 ;  /* 0x0000005c5404723c */ /* 0x042fec0000001804 */
[C---:B------:R-:W-:Y:S01]  /*66f0*/  HMMA.16816.F32 R8, R84.reuse, R94, R8 ;  /* 0x0000005e5408723c */ /* 0x040fe20000001808 */
[----:B------:R-:W1:Y:S05]  /*6700*/  LDSM.16.M88.4 R92, [R219+0xc800] ;  /* 0x00c80000db5c783b */ /* 0x000e6a0000000200 */
[C---:B---3--:R-:W-:Y:S06]  /*6710*/  HMMA.16816.F32 R12, R84.reuse, R96, R12 ;  /* 0x00000060540c723c */ /* 0x048fec000000180c */
[----:B------:R-:W-:Y:S01]  /*6720*/  HMMA.16816.F32 R16, R84, R98, R16 ;  /* 0x000000625410723c */ /* 0x000fe20000001810 */
[----:B------:R-:W-:Y:S05]  /*6730*/  LDSM.16.M88.4 R84, [R0+0x16000] ;  /* 0x016000000054783b */ /* 0x000fea0000000200 */
[----:B------:R-:W3:Y:S01]  /*6740*/  LDSM.16.M88.4 R96, [R218+UR4+0x26000] ;  /* 0x02600004da60783b */ /* 0x000ee20008000200 */
[C---:B--2---:R-:W-:Y:S06]  /*6750*/  HMMA.16816.F32 R4, R88.reuse, R100, R4 ;  /* 0x000000645804723c */ /* 0x044fec0000001804 */
[C---:B------:R-:W-:Y:S01]  /*6760*/  HMMA.16816.F32 R8, R88.reuse, R102, R8 ;  /* 0x000000665808723c */ /* 0x040fe20000001808 */
[----:B------:R-:W2:Y:S05]  /*6770*/  LDSM.16.M88.4 R100, [R218+UR4+0x26800] ;  /* 0x02680004da64783b */ /* 0x000eaa0008000200 */
[C---:B-1----:R-:W-:Y:S06]  /*6780*/  HMMA.16816.F32 R12, R88.reuse, R92, R12 ;  /* 0x0000005c580c723c */ /* 0x042fec000000180c */
[----:B------:R-:W-:Y:S01]  /*6790*/  HMMA.16816.F32 R16, R88, R94, R16 ;  /* 0x0000005e5810723c */ /* 0x000fe20000001810 */
[----:B------:R1:W-:Y:S05]  /*67a0*/  LDSM.16.M88.4 R88, [R2+0x16000] ;  /* 0x016000000258783b */ /* 0x0003ea0000000200 */
[----:B------:R-:W4:Y:S01]  /*67b0*/  LDSM.16.M88.4 R92, [R217+0xe000] ;  /* 0x00e00000d95c783b */ /* 0x000f220000000200 */
[C---:B---3--:R-:W-:Y:S06]  /*67c0*/  HMMA.16816.F32 R4, R84.reuse, R96, R4 ;  /* 0x000000605404723c */ /* 0x048fec0000001804 */
[C---:B------:R-:W-:Y:S01]  /*67d0*/  HMMA.16816.F32 R8, R84.reuse, R98, R8 ;  /* 0x000000625408723c */ /* 0x040fe20000001808 */
[----:B------:R-:W3:Y:S04]  /*67e0*/  LDSM.16.M88.4 R96, [R217+0xe800] ;  /* 0x00e80000d960783b */ /* 0x000ee80000000200 */
[----:B-1----:R-:W-:Y:S01]  /*67f0*/  FFMA.FTZ R2, -R119, R119, 1 ;  /* 0x3f80000077027423 */ /* 0x002fe20000010177 */
[C---:B--2---:R-:W-:Y:S05]  /*6800*/  HMMA.16816.F32 R12, R84.reuse, R100, R12 ;  /* 0x00000064540c723c */ /* 0x044fea000000180c */
[----:B------:R-:W-:Y:S01]  /*6810*/  FMUL.FTZ R2, R2, UR9 ;  /* 0x0000000902027c20 */ /* 0x000fe20008410000 */
[----:B------:R-:W-:Y:S01]  /*6820*/  HMMA.16816.F32 R16, R84, R102, R16 ;  /* 0x000000665410723c */ /* 0x000fe20000001810 */
[----:B------:R1:W-:Y:S05]  /*6830*/  LDSM.16.M88.4 R84, [R3+0x16000] ;  /* 0x016000000354783b */ /* 0x0003ea0000000200 */
[----:B------:R-:W2:Y:S01]  /*6840*/  LDSM.16.M88.4 R100, [R220+0xe000] ;  /* 0x00e00000dc64783b */ /* 0x000ea20000000200 */
[C---:B----4-:R-:W-:Y:S06]  /*6850*/  HMMA.16816.F32 R4, R88.reuse, R92, R4 ;  /* 0x0000005c5804723c */ /* 0x050fec0000001804 */
[C---:B------:R-:W-:Y:S01]  /*6860*/  HMMA.16816.F32 R8, R88.reuse, R94, R8 ;  /* 0x0000005e5808723c */ /* 0x040fe20000001808 */
[----:B------:R-:W4:Y:S05]  /*6870*/  LDSM.16.M88.4 R92, [R220+0xe800] ;  /* 0x00e80000dc5c783b */ /* 0x000f2a0000000200 */
[C---:B---3--:R-:W-:Y:S05]  /*6880*/  HMMA.16816.F32 R12, R88.reuse, R96, R12 ;  /* 0x00000060580c723c */ /* 0x048fea000000180c */
[----:B-1----:R-:W-:Y:S01]  /*6890*/  FFMA.FTZ R3, -R120, R120, 1 ;  /* 0x3f80000078037423 */ /* 0x002fe20000010178 */
[----:B------:R-:W-:Y:S01]  /*68a0*/  HMMA.16816.F32 R16, R88, R98, R16 ;  /* 0x000000625810723c */ /* 0x000fe20000001810 */
[----:B------:R-:W-:Y:S04]  /*68b0*/  LDSM.16.M88.4 R88, [R108+0x16000] ;  /* 0x016000006c58783b */ /* 0x000fe80000000200 */
[----:B------:R-:W-:Y:S01]  /*68c0*/  FMUL.FTZ R3, R3, UR9 ;  /* 0x0000000903037c20 */ /* 0x000fe20008410000 */
[----:B------:R-:W1:Y:S01]  /*68d0*/  LDSM.16.M88.4 R96, [R219+0xe000] ;  /* 0x00e00000db60783b */ /* 0x000e620000000200 */
[C---:B--2---:R-:W-:Y:S06]  /*68e0*/  HMMA.16816.F32 R4, R84.reuse, R100, R4 ;  /* 0x000000645404723c */ /* 0x044fec0000001804 */
[C---:B------:R-:W-:Y:S06]  /*68f0*/  HMMA.16816.F32 R8, R84.reuse, R102, R8 ;  /* 0x000000665408723c */ /* 0x040fec0000001808 */
[C---:B----4-:R-:W-:Y:S06]  /*6900*/  HMMA.16816.F32 R12, R84.reuse, R92, R12 ;  /* 0x0000005c540c723c */ /* 0x050fec000000180c */
[----:B------:R-:W-:Y:S07]  /*6910*/  HMMA.16816.F32 R16, R84, R94, R16 ;  /* 0x0000005e5410723c */ /* 0x000fee0000001810 */
[----:B------:R-:W-:Y:S01]  /*6920*/  FFMA.FTZ R85, -R117, R117, 1 ;  /* 0x3f80000075557423 */ /* 0x000fe20000010175 */
[----:B------:R-:W-:Y:S01]  /*6930*/  FFMA.FTZ R84, -R111, R111, 1 ;  /* 0x3f8000006f547423 */ /* 0x000fe2000001016f */
[C---:B-1----:R-:W-:Y:S05]  /*6940*/  HMMA.16816.F32 R4, R88.reuse, R96, R4 ;  /* 0x000000605804723c */ /* 0x042fea0000001804 */
[----:B------:R-:W-:Y:S01]  /*6950*/  FMUL.FTZ R85, R85, UR9 ;  /* 0x0000000955557c20 */ /* 0x000fe20008410000 */
[C---:B------:R-:W-:Y:S05]  /*6960*/  HMMA.16816.F32 R8, R88.reuse, R98, R8 ;  /* 0x000000625808723c */ /* 0x040fea0000001808 */
[----:B------:R-:W-:Y:S01]  /*6970*/  FMUL.FTZ R84, R84, UR9 ;  /* 0x0000000954547c20 */ /* 0x000fe20008410000 */
[C---:B------:R-:W-:Y:S05]  /*6980*/  HMMA.16816.F32 R12, R88.reuse, R104, R12 ;  /* 0x00000068580c723c */ /* 0x040fea000000180c */
[----:B------:R-:W-:Y:S01]  /*6990*/  FFMA.FTZ R87, -R127, R127, 1 ;  /* 0x3f8000007f577423 */ /* 0x000fe2000001017f */
[----:B------:R-:W-:Y:S05]  /*69a0*/  HMMA.16816.F32 R16, R88, R106, R16 ;  /* 0x0000006a5810723c */ /* 0x000fea0000001810 */
[----:B------:R-:W-:Y:S01]  /*69b0*/  FFMA.FTZ R86, -R126, R126, 1 ;  /* 0x3f8000007e567423 */ /* 0x000fe2000001017e */
        /* <DEDUP_REMOVED lines=9> */
[----:B------:R-:W-:Y:S01]  /*6a50*/  FMUL.FTZ R5, R198, R5 ;  /* 0x00000005c6057220 */ /* 0x000fe20000410000 */
[----:B------:R-:W-:Y:S01]  /*6a60*/  FMUL.FTZ R2, R2, R4 ;  /* 0x0000000402027220 */ /* 0x000fe20000410000 */
[----:B------:R-:W-:Y:S01]  /*6a70*/  FADD.FTZ R9, -R110, R12 ;  /* 0x0000000c6e097221 */ /* 0x000fe20000010100 */
[----:B------:R-:W-:Y:S01]  /*6a80*/  FMUL.FTZ R0, R0, UR9 ;  /* 0x0000000900007c20 */ /* 0x000fe20008410000 */
[----:B------:R-:W-:Y:S01]  /*6a90*/  FMUL.FTZ R8, R196, R8 ;  /* 0x00000008c4087220 */ /* 0x000fe20000410000 */
[C---:B------:R-:W-:Y:S01]  /*6aa0*/  FADD.FTZ R12, -R110.reuse, R13 ;  /* 0x0000000d6e0c7221 */ /* 0x040fe20000010100 */
[----:B------:R-:W-:Y:S01]  /*6ab0*/  FMUL.FTZ R9, R197, R9 ;  /* 0x00000009c5097220 */ /* 0x000fe20000410000 */
[C---:B------:R-:W-:Y:S01]  /*6ac0*/  FADD.FTZ R17, -R110.reuse, R17 ;  /* 0x000000116e117221 */ /* 0x040fe20000010100 */
[----:B------:R-:W-:Y:S01]  /*6ad0*/  FADD.FTZ R4, -R110, R16 ;  /* 0x000000106e047221 */ /* 0x000fe20000010100 */
[----:B------:R-:W-:Y:S01]  /*6ae0*/  F2FP.F16.F32.PACK_AB R16, R2, R3 ;  /* 0x000000030210723e */ /* 0x000fe200000000ff */
[----:B------:R-:W-:Y:S01]  /*6af0*/  FMUL.FTZ R0, R0, R5 ;  /* 0x0000000500007220 */ /* 0x000fe20000410000 */
[----:B------:R-:W-:Y:S01]  /*6b00*/  FMUL.FTZ R5, R129, R17 ;  /* 0x0000001181057220 */ /* 0x000fe20000410000 */
[----:B------:R-:W-:Y:S01]  /*6b10*/  FFMA.FTZ R2, -R116, R116, 1 ;  /* 0x3f80000074027423 */ /* 0x000fe20000010174 */
[----:B------:R-:W-:Y:S01]  /*6b20*/  FFMA.FTZ R17, -R115, R115, 1 ;  /* 0x3f80000073117423 */ /* 0x000fe20000010173 */
[----:B------:R-:W-:Y:S01]  /*6b30*/  FFMA.FTZ R3, -R114, R114, 1 ;  /* 0x3f80000072037423 */ /* 0x000fe20000010172 */
[----:B------:R-:W-:Y:S01]  /*6b40*/  FMUL.FTZ R12, R131, R12 ;  /* 0x0000000c830c7220 */ /* 0x000fe20000410000 */
[----:B------:R-:W-:Y:S01]  /*6b50*/  FMUL.FTZ R85, R85, R8 ;  /* 0x0000000855557220 */ /* 0x000fe20000410000 */
[----:B------:R-:W-:Y:S01]  /*6b60*/  FMUL.FTZ R4, R130, R4 ;  /* 0x0000000482047220 */ /* 0x000fe20000410000 */
[----:B------:R-:W-:Y:S01]  /*6b70*/  FMUL.FTZ R2, R2, UR9 ;  /* 0x0000000902027c20 */ /* 0x000fe20008410000 */
        /* <DEDUP_REMOVED lines=8> */
[----:B------:R-:W-:Y:S01]  /*6c00*/  FFMA.FTZ R0, -R128, R128, 1 ;  /* 0x3f80000080007423 */ /* 0x000fe20000010180 */
[----:B------:R-:W-:Y:S01]  /*6c10*/  FFMA.FTZ R5, -R125, R125, 1 ;  /* 0x3f8000007d057423 */ /* 0x000fe2000001017d */
[----:B------:R-:W-:Y:S01]  /*6c20*/  F2FP.F16.F32.PACK_AB R17, R17, R2 ;  /* 0x000000021111723e */ /* 0x000fe200000000ff */
[----:B------:R-:W-:Y:S01]  /*6c30*/  FMUL.FTZ R2, R208, R6 ;  /* 0x00000006d0027220 */ /* 0x000fe20000410000 */
[----:B------:R-:W-:Y:S01]  /*6c40*/  F2FP.F16.F32.PACK_AB R84, R84, R3 ;  /* 0x000000035454723e */ /* 0x000fe200000000ff */
[----:B------:R-:W-:Y:S01]  /*6c50*/  FMUL.FTZ R3, R207, R7 ;  /* 0x00000007cf037220 */ /* 0x000fe20000410000 */
[----:B------:R-:W-:Y:S01]  /*6c60*/  FMUL.FTZ R0, R0, UR9 ;  /* 0x0000000900007c20 */ /* 0x000fe20008410000 */
[----:B------:R-:W-:Y:S01]  /*6c70*/  FMUL.FTZ R5, R5, UR9 ;  /* 0x0000000905057c20 */ /* 0x000fe20008410000 */
[C---:B------:R-:W-:Y:S01]  /*6c80*/  FADD.FTZ R18, -R109.reuse, R18 ;  /* 0x000000126d127221 */ /* 0x040fe20000010100 */
[----:B------:R-:W-:Y:S01]  /*6c90*/  FADD.FTZ R7, -R109, R14 ;  /* 0x0000000e6d077221 */ /* 0x000fe20000010100 */
[----:B------:R-:W-:Y:S01]  /*6ca0*/  FMUL.FTZ R0, R0, R2 ;  /* 0x0000000200007220 */ /* 0x000fe20000410000 */
[----:B------:R-:W-:Y:S01]  /*6cb0*/  FMUL.FTZ R5, R5, R3 ;  /* 0x0000000305057220 */ /* 0x000fe20000410000 */
[C---:B------:R-:W-:Y:S01]  /*6cc0*/  FADD.FTZ R3, -R109.reuse, R15 ;  /* 0x0000000f6d037221 */ /* 0x040fe20000010100 */
[C---:B------:R-:W-:Y:S01]  /*6cd0*/  FADD.FTZ R2, -R109.reuse, R19 ;  /* 0x000000136d027221 */ /* 0x040fe20000010100 */
[C---:B------:R-:W-:Y:S01]  /*6ce0*/  FADD.FTZ R4, -R109.reuse, R10 ;  /* 0x0000000a6d047221 */ /* 0x040fe20000010100 */
[----:B------:R-:W-:Y:S01]  /*6cf0*/  FADD.FTZ R6, -R109, R11 ;  /* 0x0000000b6d067221 */ /* 0x000fe20000010100 */
[----:B------:R-:W-:Y:S01]  /*6d00*/  F2FP.F16.F32.PACK_AB R5, R5, R0 ;  /* 0x000000000505723e */ /* 0x000fe200000000ff */
[----:B------:R-:W-:Y:S01]  /*6d10*/  FMUL.FTZ R0, R202, R18 ;  /* 0x00000012ca007220 */ /* 0x000fe20000410000 */
[----:B------:R-:W-:Y:S01]  /*6d20*/  FFMA.FTZ R15, -R124, R124, 1 ;  /* 0x3f8000007c0f7423 */ /* 0x000fe2000001017c */
        /* <DEDUP_REMOVED lines=116> */
.L_x_992:
        /* <DEDUP_REMOVED lines=175> */
.L_x_993:
        /* <DEDUP_REMOVED lines=630> */
.L_x_995:
        /* <DEDUP_REMOVED lines=23> */
.L_x_996:
        /* <DEDUP_REMOVED lines=62> */
.L_x_998:
[----:B------:R-:W-:Y:S05]  /*ac10*/  BSYNC B0 ;  /* 0x0000000000007941 */ /* 0x000fea0003800000 */
.L_x_997:
        /* <DEDUP_REMOVED lines=21> */
.L_x_1000:
[----:B------:R-:W-:Y:S05]  /*ad70*/  BSYNC B0 ;  /* 0x0000000000007941 */ /* 0x000fea0003800000 */
.L_x_999:
        /* <DEDUP_REMOVED lines=38> */
.L_x_1002:
[----:B------:R-:W-:Y:S05]  /*afe0*/  BSYNC B0 ;  /* 0x0000000000007941 */ /* 0x000fea0003800000 */
.L_x_1001:
        /* <DEDUP_REMOVED lines=21> */
.L_x_973:
[----:B------:R-:W-:Y:S05]  /*b140*/  BSYNC B1 ;  /* 0x0000000000017941 */ /* 0x000fea0003800000 */
.L_x_959:
        /* <DEDUP_REMOVED lines=9> */
.L_x_1003:
[----:B------:R-:W-:Y:S05]  /*b1e0*/  EXIT ;  /* 0x000000000000794d */ /* 0x000fea0003800000 */
.L_x_1005:
        /* <DEDUP_REMOVED lines=9> */
.L_x_1059:


//--------------------- .text._ZN5flash25flash_bwd_dot_do_o_kernelILb0E23Flash_bwd_kernel_traitsILi256ELi64ELi64ELi8ELi4ELi2ELi2ELb0ELb0EN7cutlass6half_tE19Flash_kernel_traitsILi256ELi64ELi64ELi8ES3_EEEEvNS_16Flash_bwd_paramsE --------------------------
	.section	.text._ZN5flash25flash_bwd_dot_do_o_kernelILb0E23Flash_bwd_kernel_traitsILi256ELi64ELi64ELi8ELi4ELi2ELi2ELb0ELb0EN7cutlass6half_tE19Flash_kernel_traitsILi256ELi64ELi64ELi8ES3_EEEEvNS_16Flash_bwd_paramsE,"ax",@progbits
	.align	128
        .global         _ZN5flash25flash_bwd_dot_do_o_kernelILb0E23Flash_bwd_kernel_traitsILi256ELi64ELi64ELi8ELi4ELi2ELi2ELb0ELb0EN7cutlass6half_tE19Flash_kernel_traitsILi256ELi64ELi64ELi8ES3_EEEEvNS_16Flash_bwd_paramsE
        .type           _ZN5flash25flash_bwd_dot_do_o_kernelILb0E23Flash_bwd_kernel_traitsILi256ELi64ELi64ELi8ELi4ELi2ELi2ELb0ELb0EN7cutlass6half_tE19Flash_kernel_traitsILi256ELi64ELi64ELi8ES3_EEEEvNS_16Flash_bwd_paramsE,@function
        .size           _ZN5flash25flash_bwd_dot_do_o_kernelILb0E23Flash_bwd_kernel_traitsILi256ELi64ELi64ELi8ELi4ELi2ELi2ELb0ELb0EN7cutlass6half_tE19Flash_kernel_traitsILi256ELi64ELi64ELi8ES3_EEEEvNS_16Flash_bwd_paramsE,(.L_x_1060 - _ZN5flash25flash_bwd_dot_do_o_kernelILb0E23Flash_bwd_kernel_traitsILi256ELi64ELi64ELi8ELi4ELi2ELi2ELb0ELb0EN7cutlass6half_tE19Flash_kernel_traitsILi256ELi64ELi64ELi8ES3_EEEEvNS_16Flash_bwd_paramsE)
        .other          _ZN5flash25flash_bwd_dot_do_o_kernelILb0E23Flash_bwd_kernel_traitsILi256ELi64ELi64ELi8ELi4ELi2ELi2ELb0ELb0EN7cutlass6half_tE19Flash_kernel_traitsILi256ELi64ELi64ELi8ES3_EEEEvNS_16Flash_bwd_paramsE,@"STO_CUDA_ENTRY STV_DEFAULT"
_ZN5flash25flash_bwd_dot_do_o_kernelILb0E23Flash_bwd_kernel_traitsILi256ELi64ELi64ELi8ELi4ELi2ELi2ELb0ELb0EN7cutlass6half_tE19Flash_kernel_traitsILi256ELi64ELi64ELi8ES3_EEEEvNS_16Flash_bwd_paramsE:
.text._ZN5flash25flash_bwd_dot_do_o_kernelILb0E23Flash_bwd_kernel_traitsILi256ELi64ELi64ELi8ELi4ELi2ELi2ELb0ELb0EN7cutlass6half_tE19Flash_kernel_traitsILi256ELi64ELi64ELi8ES3_EEEEvNS_16Flash_bwd_paramsE:
        /* <DEDUP_REMOVED lines=52> */
.L_x_1006:
[----:B------:R-:W0:Y:S08]  /*0340*/  LDC R54, c[0x0][0x270] ;  /* 0x00009c00ff367b82 */ /* 0x000e300000000800 */
[----:B------:R-:W1:Y:S01]  /*0350*/  LDC R3, c[0x0][0x2d4] ;  /* 0x0000b500ff037b82 */ /* 0x000e620000000800 */
[----:B0-----:R-:W-:-:S04]  /*0360*/  IMAD R54, R7, R54, UR5 ;  /* 0x0000000507367e24 */ /* 0x001fc8000f8e0236 */
[----:B-1----:R-:W-:-:S07]  /*0370*/  IMAD R54, R54, R3, RZ ;  /* 0x0000000336367224 */ /* 0x002fce00078e02ff */
.L_x_1007:
        /* <DEDUP_REMOVED lines=57> */
.L_x_1009:
[----:B------:R-:W-:Y:S05]  /*0710*/  BSYNC B0 ;  /* 0x0000000000007941 */ /* 0x000fea0003800000 */
.L_x_1008:
        /* <DEDUP_REMOVED lines=45> */
.L_x_1011:
[----:B------:R-:W-:Y:S05]  /*09f0*/  BSYNC B0 ;  /* 0x0000000000007941 */ /* 0x000fea0003800000 */
.L_x_1010:
        /* <DEDUP_REMOVED lines=52> */
.L_x_1013:
[----:B------:R-:W-:Y:S05]  /*0d40*/  BSYNC B0 ;  /* 0x0000000000007941 */ /* 0x000fea0003800000 */
.L_x_1012:
        /* <DEDUP_REMOVED lines=38> */
.L_x_1015:
[----:B------:R-:W-:Y:S05]  /*0fb0*/  BSYNC B0 ;  /* 0x0000000000007941 */ /* 0x000fea0003800000 */
.L_x_1014:
        /* <DEDUP_REMOVED lines=218> */
.L_x_1016:
        /* <DEDUP_REMOVED lines=10> */
.L_x_1060:


//--------------------- .text._ZN5flash25flash_bwd_dot_do_o_kernelILb1E23Flash_bwd_kernel_traitsILi256ELi64ELi64ELi8ELi4ELi2ELi2ELb0ELb0EN7cutlass6half_tE19Flash_kernel_traitsILi256ELi64ELi64ELi8ES3_EEEEvNS_16Flash_bwd_paramsE --------------------------
	.section	.text._ZN5flash25flash_bwd_dot_do_o_kernelILb1E23Flash_bwd_kernel_traitsILi256ELi64ELi64ELi8ELi4ELi2ELi2ELb0ELb0EN7cutlass6half_tE19Flash_kernel_traitsILi256ELi64ELi64ELi8ES3_EEEEvNS_16Flash_bwd_paramsE,"ax",@progbits
	.align	128
        .global         _ZN5flash25flash_bwd_dot_do_o_kernelILb1E23Flash_bwd_kernel_traitsILi256ELi64ELi64ELi8ELi4ELi2ELi2ELb0ELb0EN7cutlass6half_tE19Flash_kernel_traitsILi256ELi64ELi64ELi8ES3_EEEEvNS_16Flash_bwd_paramsE
        .type           _ZN5flash25flash_bwd_dot_do_o_kernelILb1E23Flash_bwd_kernel_traitsILi256ELi64ELi64ELi8ELi4ELi2ELi2ELb0ELb0EN7cutlass6half_tE19Flash_kernel_traitsILi256ELi64ELi64ELi8ES3_EEEEvNS_16Flash_bwd_paramsE,@function
        .size           _ZN5flash25flash_bwd_dot_do_o_kernelILb1E23Flash_bwd_kernel_traitsILi256ELi64ELi64ELi8ELi4ELi2ELi2ELb0ELb0EN7cutlass6half_tE19Flash_kernel_traitsILi256ELi64ELi64ELi8ES3_EEEEvNS_16Flash_bwd_paramsE,(.L_x_1061 - _ZN5flash25flash_bwd_dot_do_o_kernelILb1E23Flash_bwd_kernel_traitsILi256ELi64ELi64ELi8ELi4ELi2ELi2ELb0ELb0EN7cutlass6half_tE19Flash_kernel_traitsILi256ELi64ELi64ELi8ES3_EEEEvNS_16Flash_bwd_paramsE)
        .other          _ZN5flash25flash_bwd_dot_do_o_kernelILb1E23Flash_bwd_kernel_traitsILi256ELi64ELi64ELi8ELi4ELi2ELi2ELb0ELb0EN7cutlass6half_tE19Flash_kernel_traitsILi256ELi64ELi64ELi8ES3_EEEEvNS_16Flash_bwd_paramsE,@"STO_CUDA_ENTRY STV_DEFAULT"
_ZN5flash25flash_bwd_dot_do_o_kernelILb1E23Flash_bwd_kernel_traitsILi256ELi64ELi64ELi8ELi4ELi2ELi2ELb0ELb0EN7cutlass6half_tE19Flash_kernel_traitsILi256ELi64ELi64ELi8ES3_EEEEvNS_16Flash_bwd_paramsE:
.text._ZN5flash25flash_bwd_dot_do_o_kernelILb1E23Flash_bwd_kernel_traitsILi256ELi64ELi64ELi8ELi4ELi2ELi2ELb0ELb0EN7cutlass6half_tE19Flash_kernel_traitsILi256ELi64ELi64ELi8ES3_EEEEvNS_16Flash_bwd_paramsE:
        /* <DEDUP_REMOVED lines=62> */
.L_x_1017:
        /* <DEDUP_REMOVED lines=27> */
.L_x_1018:
[----:B------:R-:W-:-:S04]  /*0590*/  IMAD R52, R52, R53, R25 ;  /* 0x0000003534347224 */ /* 0x000fc800078e0219 */
[----:B------:R-:W-:-:S07]  /*05a0*/  IMAD R52, R52, R31, RZ ;  /* 0x0000001f34347224 */ /* 0x000fce00078e02ff */
.L_x_1019:
        /* <DEDUP_REMOVED lines=76> */
.L_x_1021:
[----:B------:R-:W-:Y:S05]  /*0a70*/  BSYNC B0 ;  /* 0x0000000000007941 */ /* 0x000fea0003800000 */
.L_x_1020:
        /* <DEDUP_REMOVED lines=38> */
.L_x_1023:
[----:B------:R-:W-:Y:S05]  /*0ce0*/  BSYNC B0 ;  /* 0x0000000000007941 */ /* 0x000fea0003800000 */
.L_x_1022:
        /* <DEDUP_REMOVED lines=48> */
.L_x_1025:
[----:B------:R-:W-:Y:S05]  /*0ff0*/  BSYNC B0 ;  /* 0x0000000000007941 */ /* 0x000fea0003800000 */
.L_x_1024:
        /* <DEDUP_REMOVED lines=43> */
.L_x_1027:
[----:B------:R-:W-:Y:S05]  /*12b0*/  BSYNC B0 ;  /* 0x0000000000007941 */ /* 0x000fea0003800000 */
.L_x_1026:
        /* <DEDUP_REMOVED lines=242> */
.L_x_1028:
        /* <DEDUP_REMOVED lines=10> */
.L_x_1061:


//--------------------- .nv.shared._ZN5flash27flash_bwd_convert_dq_kernelI23Flash_bwd_kernel_traitsILi256ELi64ELi32ELi8ELi4ELi1ELi2ELb1ELb1EN7cutlass6half_tE19Flash_kernel_traitsILi256ELi64ELi32ELi8ES3_EEEEvNS_16Flash_bwd_paramsEi --------------------------
	.section	.nv.shared._ZN5flash27flash_bwd_convert_dq_kernelI23Flash_bwd_kernel_traitsILi256ELi64ELi32ELi8ELi4ELi1ELi2ELb1ELb1EN7cutlass6half_tE19Flash_kernel_traitsILi256ELi64ELi32ELi8ES3_EEEEvNS_16Flash_bwd_paramsEi,"aw",@nobits
	.sectionflags	@""
	.align	16
	.zero		1024


//--------------------- .nv.shared.reserved.0     --------------------------
	.section	.nv.shared.reserved.0,"aw",@nobits
	.weak		__nv_reservedSMEM_offset_0_alias
	.size		__nv_reservedSMEM_offset_0_alias, 0, 0
	.other		__nv_reservedSMEM_offset_0_alias,@"STO_CUDA_RESERVED_SHARED STV_DEFAULT"
__nv_reservedSMEM_offset_0_alias:
	.zero		0


//--------------------- .nv.global                --------------------------
	.section	.nv.global,"aw",@nobits
.nv.global:
	.type		_ZN73_INTERNAL_b0345897_37_flash_bwd_hdim256_fp16_causal_sm80_cu_d53ad458_28204cute1_E,@object
	.size		_ZN73_INTERNAL_b0345897_37_flash_bwd_hdim256_fp16_causal_sm80_cu_d53ad458_28204cute1_E,(_ZN73_INTERNAL_b0345897_37_flash_bwd_hdim256_fp16_causal_sm80_cu_d53ad458_28204cuda3std3__45__cpo6cbeginE - _ZN73_INTERNAL_b0345897_37_flash_bwd_hdim256_fp16_causal_sm80_cu_d53ad458_28204cute1_E)
_ZN73_INTERNAL_b0345897_37_flash_bwd_hdim256_fp16_causal_sm80_cu_d53ad458_28204cute1_E:
	.zero		1
	.type		_ZN73_INTERNAL_b0345897_37_flash_bwd_hdim256_fp16_causal_sm80_cu_d53ad458_28204cuda3std3__45__cpo6cbeginE,@object
	.size		_ZN73_INTERNAL_b0345897_37_flash_bwd_hdim256_fp16_causal_sm80_cu_d53ad458_28204cuda3std3__45__cpo6cbeginE,(_ZN73_INTERNAL_b0345897_37_flash_bwd_hdim256_fp16_causal_sm80_cu_d53ad458_28204cuda3std3__48in_placeE - _ZN73_INTERNAL_b0345897_37_flash_bwd_hdim256_fp16_causal_sm80_cu_d53ad458_28204cuda3std3__45__cpo6cbeginE)
_ZN73_INTERNAL_b0345897_37_flash_bwd_hdim256_fp16_causal_sm80_cu_d53ad458_28204cuda3std3__45__cpo6cbeginE:
	.zero		1
	.type		_ZN73_INTERNAL_b0345897_37_flash_bwd_hdim256_fp16_causal_sm80_cu_d53ad458_28204cuda3std3__48in_placeE,@object
	.size		_ZN73_INTERNAL_b0345897_37_flash_bwd_hdim256_fp16_causal_sm80_cu_d53ad458_28204cuda3std3__48in_placeE,(_ZN73_INTERNAL_b0345897_37_flash_bwd_hdim256_fp16_causal_sm80_cu_d53ad458_28204cuda3std6ranges3__45__cpo9iter_moveE - _ZN73_INTERNAL_b0345897_37_flash_bwd_hdim256_fp16_causal_sm80_cu_d53ad458_28204cuda3std3__48in_placeE)
_ZN73_INTERNAL_b0345897_37_flash_bwd_hdim256_fp16_causal_sm80_cu_d53ad458_28204cuda3std3__48in_placeE:
	.zero		1
	.type		_ZN73_INTERNAL_b0345897_37_flash_bwd_hdim256_fp16_causal_sm80_cu_d53ad458_28204cuda3std6ranges3__45__cpo9iter_moveE,@object
	.size		_ZN73_INTERNAL_b0345897_37_flash_bwd_hdim256_fp16_causal_sm80_cu_d53ad458_28204cuda3std6ranges3__45__cpo9iter_moveE,(_ZN73_INTERNAL_b0345897_37_flash_bwd_hdim256_fp16_causal_sm80_cu_d53ad458_28204cuda3std3__45__cpo5beginE - _ZN73_INTERNAL_b0345897_37_flash_bwd_hdim256_fp16_causal_sm80_cu_d53ad458_28204cuda3std6ranges3__45__cpo9iter_moveE)
_ZN73_INTERNAL_b0345897_37_flash_bwd_hdim256_fp16_causal_sm80_cu_d53ad458_28204cuda3std6ranges3__45__cpo9iter_moveE:
	.zero		1
	.type		_ZN73_INTERNAL_b0345897_37_flash_bwd_hdim256_fp16_causal_sm80_cu_d53ad458_28204cuda3std3__45__cpo5beginE,@object
	.size		_ZN73_INTERNAL_b0345897_37_flash_bwd_hdim256_fp16_causal_sm80_cu_d53ad458_28204cuda3std3__45__cpo5beginE,(_ZN73_INTERNAL_b0345897_37_flash_bwd_hdim256_fp16_causal_sm80_cu_d53ad458_28204cuda3std3__475_GLOBAL__N__b0345897_37_flash_bwd_hdim256_fp16_causal_sm80_cu_d53ad458_28206ignoreE - _ZN73_INTERNAL_b0345897_37_flash_bwd_hdim256_fp16_causal_sm80_cu_d53ad458_28204cuda3std3__45__cpo5beginE)
_ZN73_INTERNAL_b0345897_37_flash_bwd_hdim256_fp16_causal_sm80_cu_d53ad458_28204cuda3std3__45__cpo5beginE:
	.zero		1
	.type		_ZN73_INTERNAL_b0345897_37_flash_bwd_hdim256_fp16_causal_sm80_cu_d53ad458_28204cuda3std3__475_GLOBAL__N__b0345897_37_flash_bwd_hdim256_fp16_causal_sm80_cu_d53ad458_28206ignoreE,@object
	.size		_ZN73_INTERNAL_b0345897_37_flash_bwd_hdim256_fp16_causal_sm80_cu_d53ad458_28204cuda3std3__475_GLOBAL__N__b0345897_37_flash_bwd_hdim256_fp16_causal_sm80_cu_d53ad458_28206ignoreE,(_ZN73_INTERNAL_b0345897_37_flash_bwd_hdim256_fp16_causal_sm80_cu_d53ad458_28204cute7productE - _ZN73_INTERNAL_b0345897_37_flash_bwd_hdim256_fp16_causal_sm80_cu_d53ad458_28204cuda3std3__475_GLOBAL__N__b0345897_37_flash_bwd_hdim256_fp16_causal_sm80_cu_d53ad458_28206ignoreE)
_ZN73_INTERNAL_b0345897_37_flash_bwd_hdim256_fp16_causal_sm80_cu_d53ad458_28204cuda3std3__475_GLOBAL__N__b0345897_37_flash_bwd_hdim256_fp16_causal_sm80_cu_d53ad458_28206ignoreE:
	.zero		1
	.type		_ZN73_INTERNAL_b0345897_37_flash_bwd_hdim256_fp16_causal_sm80_cu_d53ad458_28204cute7productE,@object
	.size		_ZN73_INTERNAL_b0345897_37_flash_bwd_hdim256_fp16_causal_sm80_cu_d53ad458_28204cute7productE,(_ZN73_INTERNAL_b0345897_37_flash_bwd_hdim256_fp16_causal_sm80_cu_d53ad458_28204cuda3std3__45__cpo3endE - _ZN73_INTERNAL_b0345897_37_flash_bwd_hdim256_fp16_causal_sm80_cu_d53ad458_28204cute7productE)
_ZN73_INTERNAL_b0345897_37_flash_bwd_hdim256_fp16_causal_sm80_cu_d53ad458_28204cute7productE:
	.zero		1
	.type		_ZN73_INTERNAL_b0345897_37_flash_bwd_hdim256_fp16_causal_sm80_cu_d53ad458_28204cuda3std3__45__cpo3endE,@object
	.size		_ZN73_INTERNAL_b0345897_37_flash_bwd_hdim256_fp16_causal_sm80_cu_d53ad458_28204cuda3std3__45__cpo3endE,(_ZN73_INTERNAL_b0345897_37_flash_bwd_hdim256_fp16_causal_sm80_cu_d53ad458_28204cuda3std3__419piecewise_constructE - _ZN73_INTERNAL_b0345897_37_flash_bwd_hdim256_fp16_causal_sm80_cu_d53ad458_28204cuda3std3__45__cpo3endE)
_ZN73_INTERNAL_b0345897_37_flash_bwd_hdim256_fp16_causal_sm80_cu_d53ad458_28204cuda3std3__45__cpo3endE:
	.zero		1
	.type		_ZN73_INTERNAL_b0345897_37_flash_bwd_hdim256_fp16_causal_sm80_cu_d53ad458_28204cuda3std3__419piecewise_constructE,@object
	.size		_ZN73_INTERNAL_b0345897_37_flash_bwd_hdim256_fp16_causal_sm80_cu_d53ad458_28204cuda3std3__419piecewise_constructE,(_ZN73_INTERNAL_b0345897_37_flash_bwd_hdim256_fp16_causal_sm80_cu_d53ad458_28204cuda3std3__45__cpo4cendE - _ZN73_INTERNAL_b0345897_37_flash_bwd_hdim256_fp16_causal_sm80_cu_d53ad458_28204cuda3std3__419piecewise_constructE)
_ZN73_INTERNAL_b0345897_37_flash_bwd_hdim256_fp16_causal_sm80_cu_d53ad458_28204cuda3std3__419piecewise_constructE:
	.zero		1
	.type		_ZN73_INTERNAL_b0345897_37_flash_bwd_hdim256_fp16_causal_sm80_cu_d53ad458_28204cuda3std3__45__cpo4cendE,@object
	.size		_ZN73_INTERNAL_b0345897_37_flash_bwd_hdim256_fp16_causal_sm80_cu_d53ad458_28204cuda3std3__45__cpo4cendE,(_ZN73_INTERNAL_b0345897_37_flash_bwd_hdim256_fp16_causal_sm80_cu_d53ad458_28204cuda3std6ranges3__45__cpo4swapE - _ZN73_INTERNAL_b0345897_37_flash_bwd_hdim256_fp16_causal_sm80_cu_d53ad458_28204cuda3std3__45__cpo4cendE)
_ZN73_INTERNAL_b0345897_37_flash_bwd_hdim256_fp16_causal_sm80_cu_d53ad458_28204cuda3std3__45__cpo4cendE:
	.zero		1
	.type		_ZN73_INTERNAL_b0345897_37_flash_bwd_hdim256_fp16_causal_sm80_cu_d53ad458_28204cuda3std6ranges3__45__cpo4swapE,@object
	.size		_ZN73_INTERNAL_b0345897_37_flash_bwd_hdim256_fp16_causal_sm80_cu_d53ad458_28204cuda3std6ranges3__45__cpo4swapE,(.L_7 - _ZN73_INTERNAL_b0345897_37_flash_bwd_hdim256_fp16_causal_sm80_cu_d53ad458_28204cuda3std6ranges3__45__cpo4swapE)
_ZN73_INTERNAL_b0345897_37_flash_bwd_hdim256_fp16_causal_sm80_cu_d53ad458_28204cuda3std6ranges3__45__cpo4swapE:
	.zero		1
.L_7:


//--------------------- .nv.shared._ZN5flash44flash_bwd_dq_dk_dv_loop_seqk_parallel_kernelI23Flash_bwd_kernel_traitsILi256ELi64ELi32ELi8ELi4ELi1ELi2ELb1ELb1EN7cutlass6half_tE19Flash_kernel_traitsILi256ELi64ELi32ELi8ES3_EELb0ELb1ELb0ELb0ELb0ELb0ELb0EEEvNS_16Flash_bwd_paramsE --------------------------
	.section	.nv.shared._ZN5flash44flash_bwd_dq_dk_dv_loop_seqk_parallel_kernelI23Flash_bwd_kernel_traitsILi256ELi64ELi32ELi8ELi4ELi1ELi2ELb1ELb1EN7cutlass6half_tE19Flash_kernel_traitsILi256ELi64ELi32ELi8ES3_EELb0ELb1ELb0ELb0ELb0ELb0ELb0EEEvNS_16Flash_bwd_paramsE,"aw",@nobits
	.sectionflags	@""
	.align	16
	.zero		1024


//--------------------- .nv.shared._ZN5flash44flash_bwd_dq_dk_dv_loop_seqk_parallel_kernelI23Flash_bwd_kernel_traitsILi256ELi64ELi32ELi8ELi4ELi1ELi2ELb1ELb1EN7cutlass6half_tE19Flash_kernel_traitsILi256ELi64ELi32ELi8ES3_EELb0ELb1ELb0ELb0ELb0ELb0ELb1EEEvNS_16Flash_bwd_paramsE --------------------------
	.section	.nv.shared._ZN5flash44flash_bwd_dq_dk_dv_loop_seqk_parallel_kernelI23Flash_bwd_kernel_traitsILi256ELi64ELi32ELi8ELi4ELi1ELi2ELb1ELb1EN7cutlass6half_tE19Flash_kernel_traitsILi256ELi64ELi32ELi8ES3_EELb0ELb1ELb0ELb0ELb0ELb0ELb1EEEvNS_16Flash_bwd_paramsE,"aw",@nobits
	.sectionflags	@""
	.align	16
	.zero		1024


//--------------------- .nv.shared._ZN5flash44flash_bwd_dq_dk_dv_loop_seqk_parallel_kernelI23Flash_bwd_kernel_traitsILi256ELi64ELi32ELi8ELi4ELi1ELi2ELb1ELb1EN7cutlass6half_tE19Flash_kernel_traitsILi256ELi64ELi32ELi8ES3_EELb0ELb1ELb0ELb0ELb0ELb1ELb0EEEvNS_16Flash_bwd_paramsE --------------------------
	.section	.nv.shared._ZN5flash44flash_bwd_dq_dk_dv_loop_seqk_parallel_kernelI23Flash_bwd_kernel_traitsILi256ELi64ELi32ELi8ELi4ELi1ELi2ELb1ELb1EN7cutlass6half_tE19Flash_kernel_traitsILi256ELi64ELi32ELi8ES3_EELb0ELb1ELb0ELb0ELb0ELb1ELb0EEEvNS_16Flash_bwd_paramsE,"aw",@nobits
	.sectionflags	@""
	.align	16
	.zero		1024


//--------------------- .nv.shared._ZN5flash44flash_bwd_dq_dk_dv_loop_seqk_parallel_kernelI23Flash_bwd_kernel_traitsILi256ELi64ELi32ELi8ELi4ELi1ELi2ELb1ELb1EN7cutlass6half_tE19Flash_kernel_traitsILi256ELi64ELi32ELi8ES3_EELb0ELb1ELb0ELb0ELb0ELb1ELb1EEEvNS_16Flash_bwd_paramsE --------------------------
	.section	.nv.shared._ZN5flash44flash_bwd_dq_dk_dv_loop_seqk_parallel_kernelI23Flash_bwd_kernel_traitsILi256ELi64ELi32ELi8ELi4ELi1ELi2ELb1ELb1EN7cutlass6half_tE19Flash_kernel_traitsILi256ELi64ELi32ELi8ES3_EELb0ELb1ELb0ELb0ELb0ELb1ELb1EEEvNS_16Flash_bwd_paramsE,"aw",@nobits
	.sectionflags	@""
	.align	16
	.zero		1024


//--------------------- .nv.shared._ZN5flash44flash_bwd_dq_dk_dv_loop_seqk_parallel_kernelI23Flash_bwd_kernel_traitsILi256ELi64ELi32ELi8ELi4ELi1ELi2ELb1ELb1EN7cutlass6half_tE19Flash_kernel_traitsILi256ELi64ELi32ELi8ES3_EELb0ELb1ELb0ELb1ELb0ELb0ELb0EEEvNS_16Flash_bwd_paramsE --------------------------
	.section	.nv.shared._ZN5flash44flash_bwd_dq_dk_dv_loop_seqk_parallel_kernelI23Flash_bwd_kernel_traitsILi256ELi64ELi32ELi8ELi4ELi1ELi2ELb1ELb1EN7cutlass6half_tE19Flash_kernel_traitsILi256ELi64ELi32ELi8ES3_EELb0ELb1ELb0ELb1ELb0ELb0ELb0EEEvNS_16Flash_bwd_paramsE,"aw",@nobits
	.sectionflags	@""
	.align	16
	.zero		1024


//--------------------- .nv.shared._ZN5flash44flash_bwd_dq_dk_dv_loop_seqk_parallel_kernelI23Flash_bwd_kernel_traitsILi256ELi64ELi32ELi8ELi4ELi1ELi2ELb1ELb1EN7cutlass6half_tE19Flash_kernel_traitsILi256ELi64ELi32ELi8ES3_EELb0ELb1ELb0ELb1ELb0ELb0ELb1EEEvNS_16Flash_bwd_paramsE --------------------------
	.section	.nv.shared._ZN5flash44flash_bwd_dq_dk_dv_loop_seqk_parallel_kernelI23Flash_bwd_kernel_traitsILi256ELi64ELi32ELi8ELi4ELi1ELi2ELb1ELb1EN7cutlass6half_tE19Flash_kernel_traitsILi256ELi64ELi32ELi8ES3_EELb0ELb1ELb0ELb1ELb0ELb0ELb1EEEvNS_16Flash_bwd_paramsE,"aw",@nobits
	.sectionflags	@""
	.align	16
	.zero		1024


//--------------------- .nv.shared._ZN5flash25flash_bwd_dot_do_o_kernelILb0E23Flash_bwd_kernel_traitsILi256ELi64ELi32ELi8ELi4ELi1ELi2ELb1ELb1EN7cutlass6half_tE19Flash_kernel_traitsILi256ELi64ELi32ELi8ES3_EEEEvNS_16Flash_bwd_paramsE --------------------------
	.section	.nv.shared._ZN5flash25flash_bwd_dot_do_o_kernelILb0E23Flash_bwd_kernel_traitsILi256ELi64ELi32ELi8ELi4ELi1ELi2ELb1ELb1EN7cutlass6half_tE19Flash_kernel_traitsILi256ELi64ELi32ELi8ES3_EEEEvNS_16Flash_bwd_paramsE,"aw",@nobits
	.sectionflags	@""
	.align	16
	.zero		1024


//--------------------- .nv.shared._ZN5flash25flash_bwd_dot_do_o_kernelILb1E23Flash_bwd_kernel_traitsILi256ELi64ELi32ELi8ELi4ELi1ELi2ELb1ELb1EN7cutlass6half_tE19Flash_kernel_traitsILi256ELi64ELi32ELi8ES3_EEEEvNS_16Flash_bwd_paramsE --------------------------
	.section	.nv.shared._ZN5flash25flash_bwd_dot_do_o_kernelILb1E23Flash_bwd_kernel_traitsILi256ELi64ELi32ELi8ELi4ELi1ELi2ELb1ELb1EN7cutlass6half_tE19Flash_kernel_traitsILi256ELi64ELi32ELi8ES3_EEEEvNS_16Flash_bwd_paramsE,"aw",@nobits
	.sectionflags	@""
	.align	16
	.zero		1024


//--------------------- .nv.shared._ZN5flash44flash_bwd_dq_dk_dv_loop_seqk_parallel_kernelI23Flash_bwd_kernel_traitsILi256ELi64ELi64ELi8ELi4ELi2ELi2ELb0ELb1EN7cutlass6half_tE19Flash_kernel_traitsILi256ELi64ELi64ELi8ES3_EELb0ELb1ELb0ELb0ELb0ELb0ELb0EEEvNS_16Flash_bwd_paramsE --------------------------
	.section	.nv.shared._ZN5flash44flash_bwd_dq_dk_dv_loop_seqk_parallel_kernelI23Flash_bwd_kernel_traitsILi256ELi64ELi64ELi8ELi4ELi2ELi2ELb0ELb1EN7cutlass6half_tE19Flash_kernel_traitsILi256ELi64ELi64ELi8ES3_EELb0ELb1ELb0ELb0ELb0ELb0ELb0EEEvNS_16Flash_bwd_paramsE,"aw",@nobits
	.sectionflags	@""
	.align	16
	.zero		1024


//--------------------- .nv.shared._ZN5flash44flash_bwd_dq_dk_dv_loop_seqk_parallel_kernelI23Flash_bwd_kernel_traitsILi256ELi64ELi64ELi8ELi4ELi2ELi2ELb0ELb1EN7cutlass6half_tE19Flash_kernel_traitsILi256ELi64ELi64ELi8ES3_EELb0ELb1ELb0ELb0ELb0ELb1ELb0EEEvNS_16Flash_bwd_paramsE --------------------------
	.section	.nv.shared._ZN5flash44flash_bwd_dq_dk_dv_loop_seqk_parallel_kernelI23Flash_bwd_kernel_traitsILi256ELi64ELi64ELi8ELi4ELi2ELi2ELb0ELb1EN7cutlass6half_tE19Flash_kernel_traitsILi256ELi64ELi64ELi8ES3_EELb0ELb1ELb0ELb0ELb0ELb1ELb0EEEvNS_16Flash_bwd_paramsE,"aw",@nobits
	.sectionflags	@""
	.align	16
	.zero		1024


//--------------------- .nv.shared._ZN5flash44flash_bwd_dq_dk_dv_loop_seqk_parallel_kernelI23Flash_bwd_kernel_traitsILi256ELi64ELi64ELi8ELi4ELi2ELi2ELb0ELb1EN7cutlass6half_tE19Flash_kernel_traitsILi256ELi64ELi64ELi8ES3_EELb0ELb1ELb0ELb1ELb0ELb0ELb0EEEvNS_16Flash_bwd_paramsE --------------------------
	.section	.nv.shared._ZN5flash44flash_bwd_dq_dk_dv_loop_seqk_parallel_kernelI23Flash_bwd_kernel_traitsILi256ELi64ELi64ELi8ELi4ELi2ELi2ELb0ELb1EN7cutlass6half_tE19Flash_kernel_traitsILi256ELi64ELi64ELi8ES3_EELb0ELb1ELb0ELb1ELb0ELb0ELb0EEEvNS_16Flash_bwd_paramsE,"aw",@nobits
	.sectionflags	@""
	.align	16
	.zero		1024


//--------------------- .nv.shared._ZN5flash44flash_bwd_dq_dk_dv_loop_seqk_parallel_kernelI23Flash_bwd_kernel_traitsILi256ELi64ELi64ELi8ELi4ELi2ELi2ELb0ELb0EN7cutlass6half_tE19Flash_kernel_traitsILi256ELi64ELi64ELi8ES3_EELb0ELb1ELb0ELb0ELb0ELb0ELb0EEEvNS_16Flash_bwd_paramsE --------------------------
	.section	.nv.shared._ZN5flash44flash_bwd_dq_dk_dv_loop_seqk_parallel_kernelI23Flash_bwd_kernel_traitsILi256ELi64ELi64ELi8ELi4ELi2ELi2ELb0ELb0EN7cutlass6half_tE19Flash_kernel_traitsILi256ELi64ELi64ELi8ES3_EELb0ELb1ELb0ELb0ELb0ELb0ELb0EEEvNS_16Flash_bwd_paramsE,"aw",@nobits
	.sectionflags	@""
	.align	16
	.zero		1024


//--------------------- .nv.shared._ZN5flash44flash_bwd_dq_dk_dv_loop_seqk_parallel_kernelI23Flash_bwd_kernel_traitsILi256ELi64ELi64ELi8ELi4ELi2ELi2ELb0ELb0EN7cutlass6half_tE19Flash_kernel_traitsILi256ELi64ELi64ELi8ES3_EELb0ELb1ELb0ELb0ELb0ELb1ELb0EEEvNS_16Flash_bwd_paramsE --------------------------
	.section	.nv.shared._ZN5flash44flash_bwd_dq_dk_dv_loop_seqk_parallel_kernelI23Flash_bwd_kernel_traitsILi256ELi64ELi64ELi8ELi4ELi2ELi2ELb0ELb0EN7cutlass6half_tE19Flash_kernel_traitsILi256ELi64ELi64ELi8ES3_EELb0ELb1ELb0ELb0ELb0ELb1ELb0EEEvNS_16Flash_bwd_paramsE,"aw",@nobits
	.sectionflags	@""
	.align	16
	.zero		1024


//--------------------- .nv.shared._ZN5flash44flash_bwd_dq_dk_dv_loop_seqk_parallel_kernelI23Flash_bwd_kernel_traitsILi256ELi64ELi64ELi8ELi4ELi2ELi2ELb0ELb0EN7cutlass6half_tE19Flash_kernel_traitsILi256ELi64ELi64ELi8ES3_EELb0ELb1ELb0ELb1ELb0ELb0ELb0EEEvNS_16Flash_bwd_paramsE --------------------------
	.section	.nv.shared._ZN5flash44flash_bwd_dq_dk_dv_loop_seqk_parallel_kernelI23Flash_bwd_kernel_traitsILi256ELi64ELi64ELi8ELi4ELi2ELi2ELb0ELb0EN7cutlass6half_tE19Flash_kernel_traitsILi256ELi64ELi64ELi8ES3_EELb0ELb1ELb0ELb1ELb0ELb0ELb0EEEvNS_16Flash_bwd_paramsE,"aw",@nobits
	.sectionflags	@""
	.align	16
	.zero		1024


//--------------------- .nv.shared._ZN5flash27flash_bwd_convert_dq_kernelI23Flash_bwd_kernel_traitsILi256ELi64ELi64ELi8ELi4ELi2ELi2ELb0ELb1EN7cutlass6half_tE19Flash_kernel_traitsILi256ELi64ELi64ELi8ES3_EEEEvNS_16Flash_bwd_paramsEi --------------------------
	.section	.nv.shared._ZN5flash27flash_bwd_convert_dq_kernelI23Flash_bwd_kernel_traitsILi256ELi64ELi64ELi8ELi4ELi2ELi2ELb0ELb1EN7cutlass6half_tE19Flash_kernel_traitsILi256ELi64ELi64ELi8ES3_EEEEvNS_16Flash_bwd_paramsEi,"aw",@nobits
	.sectionflags	@""
	.align	16
	.zero		1024


//--------------------- .nv.shared._ZN5flash44flash_bwd_dq_dk_dv_loop_seqk_parallel_kernelI23Flash_bwd_kernel_traitsILi256ELi64ELi64ELi8ELi4ELi2ELi2ELb0ELb1EN7cutlass6half_tE19Flash_kernel_traitsILi256ELi64ELi64ELi8ES3_EELb1ELb1ELb0ELb0ELb0ELb0ELb0EEEvNS_16Flash_bwd_paramsE --------------------------
	.section	.nv.shared._ZN5flash44flash_bwd_dq_dk_dv_loop_seqk_parallel_kernelI23Flash_bwd_kernel_traitsILi256ELi64ELi64ELi8ELi4ELi2ELi2ELb0ELb1EN7cutlass6half_tE19Flash_kernel_traitsILi256ELi64ELi64ELi8ES3_EELb1ELb1ELb0ELb0ELb0ELb0ELb0EEEvNS_16Flash_bwd_paramsE,"aw",@nobits
	.sectionflags	@""
	.align	16
	.zero		1024


//--------------------- .nv.shared._ZN5flash44flash_bwd_dq_dk_dv_loop_seqk_parallel_kernelI23Flash_bwd_kernel_traitsILi256ELi64ELi64ELi8ELi4ELi2ELi2ELb0ELb1EN7cutlass6half_tE19Flash_kernel_traitsILi256ELi64ELi64ELi8ES3_EELb0ELb1ELb0ELb0ELb0ELb0ELb1EEEvNS_16Flash_bwd_paramsE --------------------------
	.section	.nv.shared._ZN5flash44flash_bwd_dq_dk_dv_loop_seqk_parallel_kernelI23Flash_bwd_kernel_traitsILi256ELi64ELi64ELi8ELi4ELi2ELi2ELb0ELb1EN7cutlass6half_tE19Flash_kernel_traitsILi256ELi64ELi64ELi8ES3_EELb0ELb1ELb0ELb0ELb0ELb0ELb1EEEvNS_16Flash_bwd_paramsE,"aw",@nobits
	.sectionflags	@""
	.align	16
	.zero		1024


//--------------------- .nv.shared._ZN5flash44flash_bwd_dq_dk_dv_loop_seqk_parallel_kernelI23Flash_bwd_kernel_traitsILi256ELi64ELi64ELi8ELi4ELi2ELi2ELb0ELb1EN7cutlass6half_tE19Flash_kernel_traitsILi256ELi64ELi64ELi8ES3_EELb1ELb1ELb0ELb0ELb0ELb1ELb0EEEvNS_16Flash_bwd_paramsE --------------------------
	.section	.nv.shared._ZN5flash44flash_bwd_dq_dk_dv_loop_seqk_parallel_kernelI23Flash_bwd_kernel_traitsILi256ELi64ELi64ELi8ELi4ELi2ELi2ELb0ELb1EN7cutlass6half_tE19Flash_kernel_traitsILi256ELi64ELi64ELi8ES3_EELb1ELb1ELb0ELb0ELb0ELb1ELb0EEEvNS_16Flash_bwd_paramsE,"aw",@nobits
	.sectionflags	@""
	.align	16
	.zero		1024


//--------------------- .nv.shared._ZN5flash44flash_bwd_dq_dk_dv_loop_seqk_parallel_kernelI23Flash_bwd_kernel_traitsILi256ELi64ELi64ELi8ELi4ELi2ELi2ELb0ELb1EN7cutlass6half_tE19Flash_kernel_traitsILi256ELi64ELi64ELi8ES3_EELb0ELb1ELb0ELb0ELb0ELb1ELb1EEEvNS_16Flash_bwd_paramsE --------------------------
	.section	.nv.shared._ZN5flash44flash_bwd_dq_dk_dv_loop_seqk_parallel_kernelI23Flash_bwd_kernel_traitsILi256ELi64ELi64ELi8ELi4ELi2ELi2ELb0ELb1EN7cutlass6half_tE19Flash_kernel_traitsILi256ELi64ELi64ELi8ES3_EELb0ELb1ELb0ELb0ELb0ELb1ELb1EEEvNS_16Flash_bwd_paramsE,"aw",@nobits
	.sectionflags	@""
	.align	16
	.zero		1024


//--------------------- .nv.shared._ZN5flash44flash_bwd_dq_dk_dv_loop_seqk_parallel_kernelI23Flash_bwd_kernel_traitsILi256ELi64ELi64ELi8ELi4ELi2ELi2ELb0ELb1EN7cutlass6half_tE19Flash_kernel_traitsILi256ELi64ELi64ELi8ES3_EELb1ELb1ELb0ELb1ELb0ELb0ELb0EEEvNS_16Flash_bwd_paramsE --------------------------
	.section	.nv.shared._ZN5flash44flash_bwd_dq_dk_dv_loop_seqk_parallel_kernelI23Flash_bwd_kernel_traitsILi256ELi64ELi64ELi8ELi4ELi2ELi2ELb0ELb1EN7cutlass6half_tE19Flash_kernel_traitsILi256ELi64ELi64ELi8ES3_EELb1ELb1ELb0ELb1ELb0ELb0ELb0EEEvNS_16Flash_bwd_paramsE,"aw",@nobits
	.sectionflags	@""
	.align	16
	.zero		1024


//--------------------- .nv.shared._ZN5flash44flash_bwd_dq_dk_dv_loop_seqk_parallel_kernelI23Flash_bwd_kernel_traitsILi256ELi64ELi64ELi8ELi4ELi2ELi2ELb0ELb1EN7cutlass6half_tE19Flash_kernel_traitsILi256ELi64ELi64ELi8ES3_EELb0ELb1ELb0ELb1ELb0ELb0ELb1EEEvNS_16Flash_bwd_paramsE --------------------------
	.section	.nv.shared._ZN5flash44flash_bwd_dq_dk_dv_loop_seqk_parallel_kernelI23Flash_bwd_kernel_traitsILi256ELi64ELi64ELi8ELi4ELi2ELi2ELb0ELb1EN7cutlass6half_tE19Flash_kernel_traitsILi256ELi64ELi64ELi8ES3_EELb0ELb1ELb0ELb1ELb0ELb0ELb1EEEvNS_16Flash_bwd_paramsE,"aw",@nobits
	.sectionflags	@""
	.align	16
	.zero		1024


//--------------------- .nv.shared._ZN5flash25flash_bwd_dot_do_o_kernelILb0E23Flash_bwd_kernel_traitsILi256ELi64ELi64ELi8ELi4ELi2ELi2ELb0ELb1EN7cutlass6half_tE19Flash_kernel_traitsILi256ELi64ELi64ELi8ES3_EEEEvNS_16Flash_bwd_paramsE --------------------------
	.section	.nv.shared._ZN5flash25flash_bwd_dot_do_o_kernelILb0E23Flash_bwd_kernel_traitsILi256ELi64ELi64ELi8ELi4ELi2ELi2ELb0ELb1EN7cutlass6half_tE19Flash_kernel_traitsILi256ELi64ELi64ELi8ES3_EEEEvNS_16Flash_bwd_paramsE,"aw",@nobits
	.sectionflags	@""
	.align	16
	.zero		1024


//--------------------- .nv.shared._ZN5flash25flash_bwd_dot_do_o_kernelILb1E23Flash_bwd_kernel_traitsILi256ELi64ELi64ELi8ELi4ELi2ELi2ELb0ELb1EN7cutlass6half_tE19Flash_kernel_traitsILi256ELi64ELi64ELi8ES3_EEEEvNS_16Flash_bwd_paramsE --------------------------
	.section	.nv.shared._ZN5flash25flash_bwd_dot_do_o_kernelILb1E23Flash_bwd_kernel_traitsILi256ELi64ELi64ELi8ELi4ELi2ELi2ELb0ELb1EN7cutlass6half_tE19Flash_kernel_traitsILi256ELi64ELi64ELi8ES3_EEEEvNS_16Flash_bwd_paramsE,"aw",@nobits
	.sectionflags	@""
	.align	16
	.zero		1024


//--------------------- .nv.shared._ZN5flash27flash_bwd_convert_dq_kernelI23Flash_bwd_kernel_traitsILi256ELi64ELi64ELi8ELi4ELi2ELi2ELb0ELb0EN7cutlass6half_tE19Flash_kernel_traitsILi256ELi64ELi64ELi8ES3_EEEEvNS_16Flash_bwd_paramsEi --------------------------
	.section	.nv.shared._ZN5flash27flash_bwd_convert_dq_kernelI23Flash_bwd_kernel_traitsILi256ELi64ELi64ELi8ELi4ELi2ELi2ELb0ELb0EN7cutlass6half_tE19Flash_kernel_traitsILi256ELi64ELi64ELi8ES3_EEEEvNS_16Flash_bwd_paramsEi,"aw",@nobits
	.sectionflags	@""
	.align	16
	.zero		1024


//--------------------- .nv.shared._ZN5flash44flash_bwd_dq_dk_dv_loop_seqk_parallel_kernelI23Flash_bwd_kernel_traitsILi256ELi64ELi64ELi8ELi4ELi2ELi2ELb0ELb0EN7cutlass6half_tE19Flash_kernel_traitsILi256ELi64ELi64ELi8ES3_EELb1ELb1ELb0ELb0ELb0ELb0ELb0EEEvNS_16Flash_bwd_paramsE --------------------------
	.section	.nv.shared._ZN5flash44flash_bwd_dq_dk_dv_loop_seqk_parallel_kernelI23Flash_bwd_kernel_traitsILi256ELi64ELi64ELi8ELi4ELi2ELi2ELb0ELb0EN7cutlass6half_tE19Flash_kernel_traitsILi256ELi64ELi64ELi8ES3_EELb1ELb1ELb0ELb0ELb0ELb0ELb0EEEvNS_16Flash_bwd_paramsE,"aw",@nobits
	.sectionflags	@""
	.align	16
	.zero		1024


//--------------------- .nv.shared._ZN5flash44flash_bwd_dq_dk_dv_loop_seqk_parallel_kernelI23Flash_bwd_kernel_traitsILi256ELi64ELi64ELi8ELi4ELi2ELi2ELb0ELb0EN7cutlass6half_tE19Flash_kernel_traitsILi256ELi64ELi64ELi8ES3_EELb0ELb1ELb0ELb0ELb0ELb0ELb1EEEvNS_16Flash_bwd_paramsE --------------------------
	.section	.nv.shared._ZN5flash44flash_bwd_dq_dk_dv_loop_seqk_parallel_kernelI23Flash_bwd_kernel_traitsILi256ELi64ELi64ELi8ELi4ELi2ELi2ELb0ELb0EN7cutlass6half_tE19Flash_kernel_traitsILi256ELi64ELi64ELi8ES3_EELb0ELb1ELb0ELb0ELb0ELb0ELb1EEEvNS_16Flash_bwd_paramsE,"aw",@nobits
	.sectionflags	@""
	.align	16
	.zero		1024


//--------------------- .nv.shared._ZN5flash44flash_bwd_dq_dk_dv_loop_seqk_parallel_kernelI23Flash_bwd_kernel_traitsILi256ELi64ELi64ELi8ELi4ELi2ELi2ELb0ELb0EN7cutlass6half_tE19Flash_kernel_traitsILi256ELi64ELi64ELi8ES3_EELb1ELb1ELb0ELb0ELb0ELb1ELb0EEEvNS_16Flash_bwd_paramsE --------------------------
	.section	.nv.shared._ZN5flash44flash_bwd_dq_dk_dv_loop_seqk_parallel_kernelI23Flash_bwd_kernel_traitsILi256ELi64ELi64ELi8ELi4ELi2ELi2ELb0ELb0EN7cutlass6half_tE19Flash_kernel_traitsILi256ELi64ELi64ELi8ES3_EELb1ELb1ELb0ELb0ELb0ELb1ELb0EEEvNS_16Flash_bwd_paramsE,"aw",@nobits
	.sectionflags	@""
	.align	16
	.zero		1024


//--------------------- .nv.shared._ZN5flash44flash_bwd_dq_dk_dv_loop_seqk_parallel_kernelI23Flash_bwd_kernel_traitsILi256ELi64ELi64ELi8ELi4ELi2ELi2ELb0ELb0EN7cutlass6half_tE19Flash_kernel_traitsILi256ELi64ELi64ELi8ES3_EELb0ELb1ELb0ELb0ELb0ELb1ELb1EEEvNS_16Flash_bwd_paramsE --------------------------
	.section	.nv.shared._ZN5flash44flash_bwd_dq_dk_dv_loop_seqk_parallel_kernelI23Flash_bwd_kernel_traitsILi256ELi64ELi64ELi8ELi4ELi2ELi2ELb0ELb0EN7cutlass6half_tE19Flash_kernel_traitsILi256ELi64ELi64ELi8ES3_EELb0ELb1ELb0ELb0ELb0ELb1ELb1EEEvNS_16Flash_bwd_paramsE,"aw",@nobits
	.sectionflags	@""
	.align	16
	.zero		1024


//--------------------- .nv.shared._ZN5flash44flash_bwd_dq_dk_dv_loop_seqk_parallel_kernelI23Flash_bwd_kernel_traitsILi256ELi64ELi64ELi8ELi4ELi2ELi2ELb0ELb0EN7cutlass6half_tE19Flash_kernel_traitsILi256ELi64ELi64ELi8ES3_EELb1ELb1ELb0ELb1ELb0ELb0ELb0EEEvNS_16Flash_bwd_paramsE --------------------------
	.section	.nv.shared._ZN5flash44flash_bwd_dq_dk_dv_loop_seqk_parallel_kernelI23Flash_bwd_kernel_traitsILi256ELi64ELi64ELi8ELi4ELi2ELi2ELb0ELb0EN7cutlass6half_tE19Flash_kernel_traitsILi256ELi64ELi64ELi8ES3_EELb1ELb1ELb0ELb1ELb0ELb0ELb0EEEvNS_16Flash_bwd_paramsE,"aw",@nobits
	.sectionflags	@""
	.align	16
	.zero		1024


//--------------------- .nv.shared._ZN5flash44flash_bwd_dq_dk_dv_loop_seqk_parallel_kernelI23Flash_bwd_kernel_traitsILi256ELi64ELi64ELi8ELi4ELi2ELi2ELb0ELb0EN7cutlass6half_tE19Flash_kernel_traitsILi256ELi64ELi64ELi8ES3_EELb0ELb1ELb0ELb1ELb0ELb0ELb1EEEvNS_16Flash_bwd_paramsE --------------------------
	.section	.nv.shared._ZN5flash44flash_bwd_dq_dk_dv_loop_seqk_parallel_kernelI23Flash_bwd_kernel_traitsILi256ELi64ELi64ELi8ELi4ELi2ELi2ELb0ELb0EN7cutlass6half_tE19Flash_kernel_traitsILi256ELi64ELi64ELi8ES3_EELb0ELb1ELb0ELb1ELb0ELb0ELb1EEEvNS_16Flash_bwd_paramsE,"aw",@nobits
	.sectionflags	@""
	.align	16
	.zero		1024


//--------------------- .nv.shared._ZN5flash25flash_bwd_dot_do_o_kernelILb0E23Flash_bwd_kernel_traitsILi256ELi64ELi64ELi8ELi4ELi2ELi2ELb0ELb0EN7cutlass6half_tE19Flash_kernel_traitsILi256ELi64ELi64ELi8ES3_EEEEvNS_16Flash_bwd_paramsE --------------------------
	.section	.nv.shared._ZN5flash25flash_bwd_dot_do_o_kernelILb0E23Flash_bwd_kernel_traitsILi256ELi64ELi64ELi8ELi4ELi2ELi2ELb0ELb0EN7cutlass6half_tE19Flash_kernel_traitsILi256ELi64ELi64ELi8ES3_EEEEvNS_16Flash_bwd_paramsE,"aw",@nobits
	.sectionflags	@""
	.align	16
	.zero		1024


//--------------------- .nv.shared._ZN5flash25flash_bwd_dot_do_o_kernelILb1E23Flash_bwd_kernel_traitsILi256ELi64ELi64ELi8ELi4ELi2ELi2ELb0ELb0EN7cutlass6half_tE19Flash_kernel_traitsILi256ELi64ELi64ELi8ES3_EEEEvNS_16Flash_bwd_paramsE --------------------------
	.section	.nv.shared._ZN5flash25flash_bwd_dot_do_o_kernelILb1E23Flash_bwd_kernel_traitsILi256ELi64ELi64ELi8ELi4ELi2ELi2ELb0ELb0EN7cutlass6half_tE19Flash_kernel_traitsILi256ELi64ELi64ELi8ES3_EEEEvNS_16Flash_bwd_paramsE,"aw",@nobits
	.sectionflags	@""
	.align	16
	.zero		1024


//--------------------- .nv.constant0._ZN5flash27flash_bwd_convert_dq_kernelI23Flash_bwd_kernel_traitsILi256ELi64ELi32ELi8ELi4ELi1ELi2ELb1ELb1EN7cutlass6half_tE19Flash_kernel_traitsILi256ELi64ELi32ELi8ES3_EEEEvNS_16Flash_bwd_paramsEi --------------------------
	.section	.nv.constant0._ZN5flash27flash_bwd_convert_dq_kernelI23Flash_bwd_kernel_traitsILi256ELi64ELi32ELi8ELi4ELi1ELi2ELb1ELb1EN7cutlass6half_tE19Flash_kernel_traitsILi256ELi64ELi32ELi8ES3_EEEEvNS_16Flash_bwd_paramsEi,"a",@progbits
	.sectionflags	@""
	.align	4
.nv.constant0._ZN5flash27flash_bwd_convert_dq_kernelI23Flash_bwd_kernel_traitsILi256ELi64ELi32ELi8ELi4ELi1ELi2ELb1ELb1EN7cutlass6half_tE19Flash_kernel_traitsILi256ELi64ELi32ELi8ES3_EEEEvNS_16Flash_bwd_paramsEi:
	.zero		1172


//--------------------- .nv.constant0._ZN5flash44flash_bwd_dq_dk_dv_loop_seqk_parallel_kernelI23Flash_bwd_kernel_traitsILi256ELi64ELi32ELi8ELi4ELi1ELi2ELb1ELb1EN7cutlass6half_tE19Flash_kernel_traitsILi256ELi64ELi32ELi8ES3_EELb0ELb1ELb0ELb0ELb0ELb0ELb0EEEvNS_16Flash_bwd_paramsE --------------------------
	.section	.nv.constant0._ZN5flash44flash_bwd_dq_dk_dv_loop_seqk_parallel_kernelI23Flash_bwd_kernel_traitsILi256ELi64ELi32ELi8ELi4ELi1ELi2ELb1ELb1EN7cutlass6half_tE19Flash_kernel_traitsILi256ELi64ELi32ELi8ES3_EELb0ELb1ELb0ELb0ELb0ELb0ELb0EEEvNS_16Flash_bwd_paramsE,"a",@progbits
	.sectionflags	@""
	.align	4
.nv.constant0._ZN5flash44flash_bwd_dq_dk_dv_loop_seqk_parallel_kernelI23Flash_bwd_kernel_traitsILi256ELi64ELi32ELi8ELi4ELi1ELi2ELb1ELb1EN7cutlass6half_tE19Flash_kernel_traitsILi256ELi64ELi32ELi8ES3_EELb0ELb1ELb0ELb0ELb0ELb0ELb0EEEvNS_16Flash_bwd_paramsE:
	.zero		1168


//--------------------- .nv.constant0._ZN5flash44flash_bwd_dq_dk_dv_loop_seqk_parallel_kernelI23Flash_bwd_kernel_traitsILi256ELi64ELi32ELi8ELi4ELi1ELi2ELb1ELb1EN7cutlass6half_tE19Flash_kernel_traitsILi256ELi64ELi32ELi8ES3_EELb0ELb1ELb0ELb0ELb0ELb0ELb1EEEvNS_16Flash_bwd_paramsE --------------------------
	.section	.nv.constant0._ZN5flash44flash_bwd_dq_dk_dv_loop_seqk_parallel_kernelI23Flash_bwd_kernel_traitsILi256ELi64ELi32ELi8ELi4ELi1ELi2ELb1ELb1EN7cutlass6half_tE19Flash_kernel_traitsILi256ELi64ELi32ELi8ES3_EELb0ELb1ELb0ELb0ELb0ELb0ELb1EEEvNS_16Flash_bwd_paramsE,"a",@progbits
	.sectionflags	@""
	.align	4
.nv.constant0._ZN5flash44flash_bwd_dq_dk_dv_loop_seqk_parallel_kernelI23Flash_bwd_kernel_traitsILi256ELi64ELi32ELi8ELi4ELi1ELi2ELb1ELb1EN7cutlass6half_tE19Flash_kernel_traitsILi256ELi64ELi32ELi8ES3_EELb0ELb1ELb0ELb0ELb0ELb0ELb1EEEvNS_16Flash_bwd_paramsE:
	.zero		1168


//--------------------- .nv.constant0._ZN5flash44flash_bwd_dq_dk_dv_loop_seqk_parallel_kernelI23Flash_bwd_kernel_traitsILi256ELi64ELi32ELi8ELi4ELi1ELi2ELb1ELb1EN7cutlass6half_tE19Flash_kernel_traitsILi256ELi64ELi32ELi8ES3_EELb0ELb1ELb0ELb0ELb0ELb1ELb0EEEvNS_16Flash_bwd_paramsE --------------------------
	.section	.nv.constant0._ZN5flash44flash_bwd_dq_dk_dv_loop_seqk_parallel_kernelI23Flash_bwd_kernel_traitsILi256ELi64ELi32ELi8ELi4ELi1ELi2ELb1ELb1EN7cutlass6half_tE19Flash_kernel_traitsILi256ELi64ELi32ELi8ES3_EELb0ELb1ELb0ELb0ELb0ELb1ELb0EEEvNS_16Flash_bwd_paramsE,"a",@progbits
	.sectionflags	@""
	.align	4
.nv.constant0._ZN5flash44flash_bwd_dq_dk_dv_loop_seqk_parallel_kernelI23Flash_bwd_kernel_traitsILi256ELi64ELi32ELi8ELi4ELi1ELi2ELb1ELb1EN7cutlass6half_tE19Flash_kernel_traitsILi256ELi64ELi32ELi8ES3_EELb0ELb1ELb0ELb0ELb0ELb1ELb0EEEvNS_16Flash_bwd_paramsE:
	.zero		1168


//--------------------- .nv.constant0._ZN5flash44flash_bwd_dq_dk_dv_loop_seqk_parallel_kernelI23Flash_bwd_kernel_traitsILi256ELi64ELi32ELi8ELi4ELi1ELi2ELb1ELb1EN7cutlass6half_tE19Flash_kernel_traitsILi256ELi64ELi32ELi8ES3_EELb0ELb1ELb0ELb0ELb0ELb1ELb1EEEvNS_16Flash_bwd_paramsE --------------------------
	.section	.nv.constant0._ZN5flash44flash_bwd_dq_dk_dv_loop_seqk_parallel_kernelI23Flash_bwd_kernel_traitsILi256ELi64ELi32ELi8ELi4ELi1ELi2ELb1ELb1EN7cutlass6half_tE19Flash_kernel_traitsILi256ELi64ELi32ELi8ES3_EELb0ELb1ELb0ELb0ELb0ELb1ELb1EEEvNS_16Flash_bwd_paramsE,"a",@progbits
	.sectionflags	@""
	.align	4
.nv.constant0._ZN5flash44flash_bwd_dq_dk_dv_loop_seqk_parallel_kernelI23Flash_bwd_kernel_traitsILi256ELi64ELi32ELi8ELi4ELi1ELi2ELb1ELb1EN7cutlass6half_tE19Flash_kernel_traitsILi256ELi64ELi32ELi8ES3_EELb0ELb1ELb0ELb0ELb0ELb1ELb1EEEvNS_16Flash_bwd_paramsE:
	.zero		1168


//--------------------- .nv.constant0._ZN5flash44flash_bwd_dq_dk_dv_loop_seqk_parallel_kernelI23Flash_bwd_kernel_traitsILi256ELi64ELi32ELi8ELi4ELi1ELi2ELb1ELb1EN7cutlass6half_tE19Flash_kernel_traitsILi256ELi64ELi32ELi8ES3_EELb0ELb1ELb0ELb1ELb0ELb0ELb0EEEvNS_16Flash_bwd_paramsE --------------------------
	.section	.nv.constant0._ZN5flash44flash_bwd_dq_dk_dv_loop_seqk_parallel_kernelI23Flash_bwd_kernel_traitsILi256ELi64ELi32ELi8ELi4ELi1ELi2ELb1ELb1EN7cutlass6half_tE19Flash_kernel_traitsILi256ELi64ELi32ELi8ES3_EELb0ELb1ELb0ELb1ELb0ELb0ELb0EEEvNS_16Flash_bwd_paramsE,"a",@progbits
	.sectionflags	@""
	.align	4
.nv.constant0._ZN5flash44flash_bwd_dq_dk_dv_loop_seqk_parallel_kernelI23Flash_bwd_kernel_traitsILi256ELi64ELi32ELi8ELi4ELi1ELi2ELb1ELb1EN7cutlass6half_tE19Flash_kernel_traitsILi256ELi64ELi32ELi8ES3_EELb0ELb1ELb0ELb1ELb0ELb0ELb0EEEvNS_16Flash_bwd_paramsE:
	.zero		1168


//--------------------- .nv.constant0._ZN5flash44flash_bwd_dq_dk_dv_loop_seqk_parallel_kernelI23Flash_bwd_kernel_traitsILi256ELi64ELi32ELi8ELi4ELi1ELi2ELb1ELb1EN7cutlass6half_tE19Flash_kernel_traitsILi256ELi64ELi32ELi8ES3_EELb0ELb1ELb0ELb1ELb0ELb0ELb1EEEvNS_16Flash_bwd_paramsE --------------------------
	.section	.nv.constant0._ZN5flash44flash_bwd_dq_dk_dv_loop_seqk_parallel_kernelI23Flash_bwd_kernel_traitsILi256ELi64ELi32ELi8ELi4ELi1ELi2ELb1ELb1EN7cutlass6half_tE19Flash_kernel_traitsILi256ELi64ELi32ELi8ES3_EELb0ELb1ELb0ELb1ELb0ELb0ELb1EEEvNS_16Flash_bwd_paramsE,"a",@progbits
	.sectionflags	@""
	.align	4
.nv.constant0._ZN5flash44flash_bwd_dq_dk_dv_loop_seqk_parallel_kernelI23Flash_bwd_kernel_traitsILi256ELi64ELi32ELi8ELi4ELi1ELi2ELb1ELb1EN7cutlass6half_tE19Flash_kernel_traitsILi256ELi64ELi32ELi8ES3_EELb0ELb1ELb0ELb1ELb0ELb0ELb1EEEvNS_16Flash_bwd_paramsE:
	.zero		1168


//--------------------- .nv.constant0._ZN5flash25flash_bwd_dot_do_o_kernelILb0E23Flash_bwd_kernel_traitsILi256ELi64ELi32ELi8ELi4ELi1ELi2ELb1ELb1EN7cutlass6half_tE19Flash_kernel_traitsILi256ELi64ELi32ELi8ES3_EEEEvNS_16Flash_bwd_paramsE --------------------------
	.section	.nv.constant0._ZN5flash25flash_bwd_dot_do_o_kernelILb0E23Flash_bwd_kernel_traitsILi256ELi64ELi32ELi8ELi4ELi1ELi2ELb1ELb1EN7cutlass6half_tE19Flash_kernel_traitsILi256ELi64ELi32ELi8ES3_EEEEvNS_16Flash_bwd_paramsE,"a",@progbits
	.sectionflags	@""
	.align	4
.nv.constant0._ZN5flash25flash_bwd_dot_do_o_kernelILb0E23Flash_bwd_kernel_traitsILi256ELi64ELi32ELi8ELi4ELi1ELi2ELb1ELb1EN7cutlass6half_tE19Flash_kernel_traitsILi256ELi64ELi32ELi8ES3_EEEEvNS_16Flash_bwd_paramsE:
	.zero		1168


//--------------------- .nv.constant0._ZN5flash25flash_bwd_dot_do_o_kernelILb1E23Flash_bwd_kernel_traitsILi256ELi64ELi32ELi8ELi4ELi1ELi2ELb1ELb1EN7cutlass6half_tE19Flash_kernel_traitsILi256ELi64ELi32ELi8ES3_EEEEvNS_16Flash_bwd_paramsE --------------------------
	.section	.nv.constant0._ZN5flash25flash_bwd_dot_do_o_kernelILb1E23Flash_bwd_kernel_traitsILi256ELi64ELi32ELi8ELi4ELi1ELi2ELb1ELb1EN7cutlass6half_tE19Flash_kernel_traitsILi256ELi64ELi32ELi8ES3_EEEEvNS_16Flash_bwd_paramsE,"a",@progbits
	.sectionflags	@""
	.align	4
.nv.constant0._ZN5flash25flash_bwd_dot_do_o_kernelILb1E23Flash_bwd_kernel_traitsILi256ELi64ELi32ELi8ELi4ELi1ELi2ELb1ELb1EN7cutlass6half_tE19Flash_kernel_traitsILi256ELi64ELi32ELi8ES3_EEEEvNS_16Flash_bwd_paramsE:
	.zero		1168


//--------------------- .nv.constant0._ZN5flash44flash_bwd_dq_dk_dv_loop_seqk_parallel_kernelI23Flash_bwd_kernel_traitsILi256ELi64ELi64ELi8ELi4ELi2ELi2ELb0ELb1EN7cutlass6half_tE19Flash_kernel_traitsILi256ELi64ELi64ELi8ES3_EELb0ELb1ELb0ELb0ELb0ELb0ELb0EEEvNS_16Flash_bwd_paramsE --------------------------
	.section	.nv.constant0._ZN5flash44flash_bwd_dq_dk_dv_loop_seqk_parallel_kernelI23Flash_bwd_kernel_traitsILi256ELi64ELi64ELi8ELi4ELi2ELi2ELb0ELb1EN7cutlass6half_tE19Flash_kernel_traitsILi256ELi64ELi64ELi8ES3_EELb0ELb1ELb0ELb0ELb0ELb0ELb0EEEvNS_16Flash_bwd_paramsE,"a",@progbits
	.sectionflags	@""
	.align	4
.nv.constant0._ZN5flash44flash_bwd_dq_dk_dv_loop_seqk_parallel_kernelI23Flash_bwd_kernel_traitsILi256ELi64ELi64ELi8ELi4ELi2ELi2ELb0ELb1EN7cutlass6half_tE19Flash_kernel_traitsILi256ELi64ELi64ELi8ES3_EELb0ELb1ELb0ELb0ELb0ELb0ELb0EEEvNS_16Flash_bwd_paramsE:
	.zero		1168


//--------------------- .nv.constant0._ZN5flash44flash_bwd_dq_dk_dv_loop_seqk_parallel_kernelI23Flash_bwd_kernel_traitsILi256ELi64ELi64ELi8ELi4ELi2ELi2ELb0ELb1EN7cutlass6half_tE19Flash_kernel_traitsILi256ELi64ELi64ELi8ES3_EELb0ELb1ELb0ELb0ELb0ELb1ELb0EEEvNS_16Flash_bwd_paramsE --------------------------
	.section	.nv.constant0._ZN5flash44flash_bwd_dq_dk_dv_loop_seqk_parallel_kernelI23Flash_bwd_kernel_traitsILi256ELi64ELi64ELi8ELi4ELi2ELi2ELb0ELb1EN7cutlass6half_tE19Flash_kernel_traitsILi256ELi64ELi64ELi8ES3_EELb0ELb1ELb0ELb0ELb0ELb1ELb0EEEvNS_16Flash_bwd_paramsE,"a",@progbits
	.sectionflags	@""
	.align	4
.nv.constant0._ZN5flash44flash_bwd_dq_dk_dv_loop_seqk_parallel_kernelI23Flash_bwd_kernel_traitsILi256ELi64ELi64ELi8ELi4ELi2ELi2ELb0ELb1EN7cutlass6half_tE19Flash_kernel_traitsILi256ELi64ELi64ELi8ES3_EELb0ELb1ELb0ELb0ELb0ELb1ELb0EEEvNS_16Flash_bwd_paramsE:
	.zero		1168


//--------------------- .nv.constant0._ZN5flash44flash_bwd_dq_dk_dv_loop_seqk_parallel_kernelI23Flash_bwd_kernel_traitsILi256ELi64ELi64ELi8ELi4ELi2ELi2ELb0ELb1EN7cutlass6half_tE19Flash_kernel_traitsILi256ELi64ELi64ELi8ES3_EELb0ELb1ELb0ELb1ELb0ELb0ELb0EEEvNS_16Flash_bwd_paramsE --------------------------
	.section	.nv.constant0._ZN5flash44flash_bwd_dq_dk_dv_loop_seqk_parallel_kernelI23Flash_bwd_kernel_traitsILi256ELi64ELi64ELi8ELi4ELi2ELi2ELb0ELb1EN7cutlass6half_tE19Flash_kernel_traitsILi256ELi64ELi64ELi8ES3_EELb0ELb1ELb0ELb1ELb0ELb0ELb0EEEvNS_16Flash_bwd_paramsE,"a",@progbits
	.sectionflags	@""
	.align	4
.nv.constant0._ZN5flash44flash_bwd_dq_dk_dv_loop_seqk_parallel_kernelI23Flash_bwd_kernel_traitsILi256ELi64ELi64ELi8ELi4ELi2ELi2ELb0ELb1EN7cutlass6half_tE19Flash_kernel_traitsILi256ELi64ELi64ELi8ES3_EELb0ELb1ELb0ELb1ELb0ELb0ELb0EEEvNS_16Flash_bwd_paramsE:
	.zero		1168


//--------------------- .nv.constant0._ZN5flash44flash_bwd_dq_dk_dv_loop_seqk_parallel_kernelI23Flash_bwd_kernel_traitsILi256ELi64ELi64ELi8ELi4ELi2ELi2ELb0ELb0EN7cutlass6half_tE19Flash_kernel_traitsILi256ELi64ELi64ELi8ES3_EELb0ELb1ELb0ELb0ELb0ELb0ELb0EEEvNS_16Flash_bwd_paramsE --------------------------
	.section	.nv.constant0._ZN5flash44flash_bwd_dq_dk_dv_loop_seqk_parallel_kernelI23Flash_bwd_kernel_traitsILi256ELi64ELi64ELi8ELi4ELi2ELi2ELb0ELb0EN7cutlass6half_tE19Flash_kernel_traitsILi256ELi64ELi64ELi8ES3_EELb0ELb1ELb0ELb0ELb0ELb0ELb0EEEvNS_16Flash_bwd_paramsE,"a",@progbits
	.sectionflags	@""
	.align	4
.nv.constant0._ZN5flash44flash_bwd_dq_dk_dv_loop_seqk_parallel_kernelI23Flash_bwd_kernel_traitsILi256ELi64ELi64ELi8ELi4ELi2ELi2ELb0ELb0EN7cutlass6half_tE19Flash_kernel_traitsILi256ELi64ELi64ELi8ES3_EELb0ELb1ELb0ELb0ELb0ELb0ELb0EEEvNS_16Flash_bwd_paramsE:
	.zero		1168


//--------------------- .nv.constant0._ZN5flash44flash_bwd_dq_dk_dv_loop_seqk_parallel_kernelI23Flash_bwd_kernel_traitsILi256ELi64ELi64ELi8ELi4ELi2ELi2ELb0ELb0EN7cutlass6half_tE19Flash_kernel_traitsILi256ELi64ELi64ELi8ES3_EELb0ELb1ELb0ELb0ELb0ELb1ELb0EEEvNS_16Flash_bwd_paramsE --------------------------
	.section	.nv.constant0._ZN5flash44flash_bwd_dq_dk_dv_loop_seqk_parallel_kernelI23Flash_bwd_kernel_traitsILi256ELi64ELi64ELi8ELi4ELi2ELi2ELb0ELb0EN7cutlass6half_tE19Flash_kernel_traitsILi256ELi64ELi64ELi8ES3_EELb0ELb1ELb0ELb0ELb0ELb1ELb0EEEvNS_16Flash_bwd_paramsE,"a",@progbits
	.sectionflags	@""
	.align	4
.nv.constant0._ZN5flash44flash_bwd_dq_dk_dv_loop_seqk_parallel_kernelI23Flash_bwd_kernel_traitsILi256ELi64ELi64ELi8ELi4ELi2ELi2ELb0ELb0EN7cutlass6half_tE19Flash_kernel_traitsILi256ELi64ELi64ELi8ES3_EELb0ELb1ELb0ELb0ELb0ELb1ELb0EEEvNS_16Flash_bwd_paramsE:
	.zero		1168


//--------------------- .nv.constant0._ZN5flash44flash_bwd_dq_dk_dv_loop_seqk_parallel_kernelI23Flash_bwd_kernel_traitsILi256ELi64ELi64ELi8ELi4ELi2ELi2ELb0ELb0EN7cutlass6half_tE19Flash_kernel_traitsILi256ELi64ELi64ELi8ES3_EELb0ELb1ELb0ELb1ELb0ELb0ELb0EEEvNS_16Flash_bwd_paramsE --------------------------
	.section	.nv.constant0._ZN5flash44flash_bwd_dq_dk_dv_loop_seqk_parallel_kernelI23Flash_bwd_kernel_traitsILi256ELi64ELi64ELi8ELi4ELi2ELi2ELb0ELb0EN7cutlass6half_tE19Flash_kernel_traitsILi256ELi64ELi64ELi8ES3_EELb0ELb1ELb0ELb1ELb0ELb0ELb0EEEvNS_16Flash_bwd_paramsE,"a",@progbits
	.sectionflags	@""
	.align	4
.nv.constant0._ZN5flash44flash_bwd_dq_dk_dv_loop_seqk_parallel_kernelI23Flash_bwd_kernel_traitsILi256ELi64ELi64ELi8ELi4ELi2ELi2ELb0ELb0EN7cutlass6half_tE19Flash_kernel_traitsILi256ELi64ELi64ELi8ES3_EELb0ELb1ELb0ELb1ELb0ELb0ELb0EEEvNS_16Flash_bwd_paramsE:
	.zero		1168


//--------------------- .nv.constant0._ZN5flash27flash_bwd_convert_dq_kernelI23Flash_bwd_kernel_traitsILi256ELi64ELi64ELi8ELi4ELi2ELi2ELb0ELb1EN7cutlass6half_tE19Flash_kernel_traitsILi256ELi64ELi64ELi8ES3_EEEEvNS_16Flash_bwd_paramsEi --------------------------
	.section	.nv.constant0._ZN5flash27flash_bwd_convert_dq_kernelI23Flash_bwd_kernel_traitsILi256ELi64ELi64ELi8ELi4ELi2ELi2ELb0ELb1EN7cutlass6half_tE19Flash_kernel_traitsILi256ELi64ELi64ELi8ES3_EEEEvNS_16Flash_bwd_paramsEi,"a",@progbits
	.sectionflags	@""
	.align	4
.nv.constant0._ZN5flash27flash_bwd_convert_dq_kernelI23Flash_bwd_kernel_traitsILi256ELi64ELi64ELi8ELi4ELi2ELi2ELb0ELb1EN7cutlass6half_tE19Flash_kernel_traitsILi256ELi64ELi64ELi8ES3_EEEEvNS_16Flash_bwd_paramsEi:
	.zero		1172


//--------------------- .nv.constant0._ZN5flash44flash_bwd_dq_dk_dv_loop_seqk_parallel_kernelI23Flash_bwd_kernel_traitsILi256ELi64ELi64ELi8ELi4ELi2ELi2ELb0ELb1EN7cutlass6half_tE19Flash_kernel_traitsILi256ELi64ELi64ELi8ES3_EELb1ELb1ELb0ELb0ELb0ELb0ELb0EEEvNS_16Flash_bwd_paramsE --------------------------
	.section	.nv.constant0._ZN5flash44flash_bwd_dq_dk_dv_loop_seqk_parallel_kernelI23Flash_bwd_kernel_traitsILi256ELi64ELi64ELi8ELi4ELi2ELi2ELb0ELb1EN7cutlass6half_tE19Flash_kernel_traitsILi256ELi64ELi64ELi8ES3_EELb1ELb1ELb0ELb0ELb0ELb0ELb0EEEvNS_16Flash_bwd_paramsE,"a",@progbits
	.sectionflags	@""
	.align	4
.nv.constant0._ZN5flash44flash_bwd_dq_dk_dv_loop_seqk_parallel_kernelI23Flash_bwd_kernel_traitsILi256ELi64ELi64ELi8ELi4ELi2ELi2ELb0ELb1EN7cutlass6half_tE19Flash_kernel_traitsILi256ELi64ELi64ELi8ES3_EELb1ELb1ELb0ELb0ELb0ELb0ELb0EEEvNS_16Flash_bwd_paramsE:
	.zero		1168


//--------------------- .nv.constant0._ZN5flash44flash_bwd_dq_dk_dv_loop_seqk_parallel_kernelI23Flash_bwd_kernel_traitsILi256ELi64ELi64ELi8ELi4ELi2ELi2ELb0ELb1EN7cutlass6half_tE19Flash_kernel_traitsILi256ELi64ELi64ELi8ES3_EELb0ELb1ELb0ELb0ELb0ELb0ELb1EEEvNS_16Flash_bwd_paramsE --------------------------
	.section	.nv.constant0._ZN5flash44flash_bwd_dq_dk_dv_loop_seqk_parallel_kernelI23Flash_bwd_kernel_traitsILi256ELi64ELi64ELi8ELi4ELi2ELi2ELb0ELb1EN7cutlass6half_tE19Flash_kernel_traitsILi256ELi64ELi64ELi8ES3_EELb0ELb1ELb0ELb0ELb0ELb0ELb1EEEvNS_16Flash_bwd_paramsE,"a",@progbits
	.sectionflags	@""
	.align	4
.nv.constant0._ZN5flash44flash_bwd_dq_dk_dv_loop_seqk_parallel_kernelI23Flash_bwd_kernel_traitsILi256ELi64ELi64ELi8ELi4ELi2ELi2ELb0ELb1EN7cutlass6half_tE19Flash_kernel_traitsILi256ELi64ELi64ELi8ES3_EELb0ELb1ELb0ELb0ELb0ELb0ELb1EEEvNS_16Flash_bwd_paramsE:
	.zero		1168


//--------------------- .nv.constant0._ZN5flash44flash_bwd_dq_dk_dv_loop_seqk_parallel_kernelI23Flash_bwd_kernel_traitsILi256ELi64ELi64ELi8ELi4ELi2ELi2ELb0ELb1EN7cutlass6half_tE19Flash_kernel_traitsILi256ELi64ELi64ELi8ES3_EELb1ELb1ELb0ELb0ELb0ELb1ELb0EEEvNS_16Flash_bwd_paramsE --------------------------
	.section	.nv.constant0._ZN5flash44flash_bwd_dq_dk_dv_loop_seqk_parallel_kernelI23Flash_bwd_kernel_traitsILi256ELi64ELi64ELi8ELi4ELi2ELi2ELb0ELb1EN7cutlass6half_tE19Flash_kernel_traitsILi256ELi64ELi64ELi8ES3_EELb1ELb1ELb0ELb0ELb0ELb1ELb0EEEvNS_16Flash_bwd_paramsE,"a",@progbits
	.sectionflags	@""
	.align	4
.nv.constant0._ZN5flash44flash_bwd_dq_dk_dv_loop_seqk_parallel_kernelI23Flash_bwd_kernel_traitsILi256ELi64ELi64ELi8ELi4ELi2ELi2ELb0ELb1EN7cutlass6half_tE19Flash_kernel_traitsILi256ELi64ELi64ELi8ES3_EELb1ELb1ELb0ELb0ELb0ELb1ELb0EEEvNS_16Flash_bwd_paramsE:
	.zero		1168


//--------------------- .nv.constant0._ZN5flash44flash_bwd_dq_dk_dv_loop_seqk_parallel_kernelI23Flash_bwd_kernel_traitsILi256ELi64ELi64ELi8ELi4ELi2ELi2ELb0ELb1EN7cutlass6half_tE19Flash_kernel_traitsILi256ELi64ELi64ELi8ES3_EELb0ELb1ELb0ELb0ELb0ELb1ELb1EEEvNS_16Flash_bwd_paramsE --------------------------
	.section	.nv.constant0._ZN5flash44flash_bwd_dq_dk_dv_loop_seqk_parallel_kernelI23Flash_bwd_kernel_traitsILi256ELi64ELi64ELi8ELi4ELi2ELi2ELb0ELb1EN7cutlass6half_tE19Flash_kernel_traitsILi256ELi64ELi64ELi8ES3_EELb0ELb1ELb0ELb0ELb0ELb1ELb1EEEvNS_16Flash_bwd_paramsE,"a",@progbits
	.sectionflags	@""
	.align	4
.nv.constant0._ZN5flash44flash_bwd_dq_dk_dv_loop_seqk_parallel_kernelI23Flash_bwd_kernel_traitsILi256ELi64ELi64ELi8ELi4ELi2ELi2ELb0ELb1EN7cutlass6half_tE19Flash_kernel_traitsILi256ELi64ELi64ELi8ES3_EELb0ELb1ELb0ELb0ELb0ELb1ELb1EEEvNS_16Flash_bwd_paramsE:
	.zero		1168


//--------------------- .nv.constant0._ZN5flash44flash_bwd_dq_dk_dv_loop_seqk_parallel_kernelI23Flash_bwd_kernel_traitsILi256ELi64ELi64ELi8ELi4ELi2ELi2ELb0ELb1EN7cutlass6half_tE19Flash_kernel_traitsILi256ELi64ELi64ELi8ES3_EELb1ELb1ELb0ELb1ELb0ELb0ELb0EEEvNS_16Flash_bwd_paramsE --------------------------
	.section	.nv.constant0._ZN5flash44flash_bwd_dq_dk_dv_loop_seqk_parallel_kernelI23Flash_bwd_kernel_traitsILi256ELi64ELi64ELi8ELi4ELi2ELi2ELb0ELb1EN7cutlass6half_tE19Flash_kernel_traitsILi256ELi64ELi64ELi8ES3_EELb1ELb1ELb0ELb1ELb0ELb0ELb0EEEvNS_16Flash_bwd_paramsE,"a",@progbits
	.sectionflags	@""
	.align	4
.nv.constant0._ZN5flash44flash_bwd_dq_dk_dv_loop_seqk_parallel_kernelI23Flash_bwd_kernel_traitsILi256ELi64ELi64ELi8ELi4ELi2ELi2ELb0ELb1EN7cutlass6half_tE19Flash_kernel_traitsILi256ELi64ELi64ELi8ES3_EELb1ELb1ELb0ELb1ELb0ELb0ELb0EEEvNS_16Flash_bwd_paramsE:
	.zero		1168


//--------------------- .nv.constant0._ZN5flash44flash_bwd_dq_dk_dv_loop_seqk_parallel_kernelI23Flash_bwd_kernel_traitsILi256ELi64ELi64ELi8ELi4ELi2ELi2ELb0ELb1EN7cutlass6half_tE19Flash_kernel_traitsILi256ELi64ELi64ELi8ES3_EELb0ELb1ELb0ELb1ELb0ELb0ELb1EEEvNS_16Flash_bwd_paramsE --------------------------
	.section	.nv.constant0._ZN5flash44flash_bwd_dq_dk_dv_loop_seqk_parallel_kernelI23Flash_bwd_kernel_traitsILi256ELi64ELi64ELi8ELi4ELi2ELi2ELb0ELb1EN7cutlass6half_tE19Flash_kernel_traitsILi256ELi64ELi64ELi8ES3_EELb0ELb1ELb0ELb1ELb0ELb0ELb1EEEvNS_16Flash_bwd_paramsE,"a",@progbits
	.sectionflags	@""
	.align	4
.nv.constant0._ZN5flash44flash_bwd_dq_dk_dv_loop_seqk_parallel_kernelI23Flash_bwd_kernel_traitsILi256ELi64ELi64ELi8ELi4ELi2ELi2ELb0ELb1EN7cutlass6half_tE19Flash_kernel_traitsILi256ELi64ELi64ELi8ES3_EELb0ELb1ELb0ELb1ELb0ELb0ELb1EEEvNS_16Flash_bwd_paramsE:
	.zero		1168


//--------------------- .nv.constant0._ZN5flash25flash_bwd_dot_do_o_kernelILb0E23Flash_bwd_kernel_traitsILi256ELi64ELi64ELi8ELi4ELi2ELi2ELb0ELb1EN7cutlass6half_tE19Flash_kernel_traitsILi256ELi64ELi64ELi8ES3_EEEEvNS_16Flash_bwd_paramsE --------------------------
	.section	.nv.constant0._ZN5flash25flash_bwd_dot_do_o_kernelILb0E23Flash_bwd_kernel_traitsILi256ELi64ELi64ELi8ELi4ELi2ELi2ELb0ELb1EN7cutlass6half_tE19Flash_kernel_traitsILi256ELi64ELi64ELi8ES3_EEEEvNS_16Flash_bwd_paramsE,"a",@progbits
	.sectionflags	@""
	.align	4
.nv.constant0._ZN5flash25flash_bwd_dot_do_o_kernelILb0E23Flash_bwd_kernel_traitsILi256ELi64ELi64ELi8ELi4ELi2ELi2ELb0ELb1EN7cutlass6half_tE19Flash_kernel_traitsILi256ELi64ELi64ELi8ES3_EEEEvNS_16Flash_bwd_paramsE:
	.zero		1168


//--------------------- .nv.constant0._ZN5flash25flash_bwd_dot_do_o_kernelILb1E23Flash_bwd_kernel_traitsILi256ELi64ELi64ELi8ELi4ELi2ELi2ELb0ELb1EN7cutlass6half_tE19Flash_kernel_traitsILi256ELi64ELi64ELi8ES3_EEEEvNS_16Flash_bwd_paramsE --------------------------
	.section	.nv.constant0._ZN5flash25flash_bwd_dot_do_o_kernelILb1E23Flash_bwd_kernel_traitsILi256ELi64ELi64ELi8ELi4ELi2ELi2ELb0ELb1EN7cutlass6half_tE19Flash_kernel_traitsILi256ELi64ELi64ELi8ES3_EEEEvNS_16Flash_bwd_paramsE,"a",@progbits
	.sectionflags	@""
	.align	4
.nv.constant0._ZN5flash25flash_bwd_dot_do_o_kernelILb1E23Flash_bwd_kernel_traitsILi256ELi64ELi64ELi8ELi4ELi2ELi2ELb0ELb1EN7cutlass6half_tE19Flash_kernel_traitsILi256ELi64ELi64ELi8ES3_EEEEvNS_16Flash_bwd_paramsE:
	.zero		1168


//--------------------- .nv.constant0._ZN5flash27flash_bwd_convert_dq_kernelI23Flash_bwd_kernel_traitsILi256ELi64ELi64ELi8ELi4ELi2ELi2ELb0ELb0EN7cutlass6half_tE19Flash_kernel_traitsILi256ELi64ELi64ELi8ES3_EEEEvNS_16Flash_bwd_paramsEi --------------------------
	.section	.nv.constant0._ZN5flash27flash_bwd_convert_dq_kernelI23Flash_bwd_kernel_traitsILi256ELi64ELi64ELi8ELi4ELi2ELi2ELb0ELb0EN7cutlass6half_tE19Flash_kernel_traitsILi256ELi64ELi64ELi8ES3_EEEEvNS_16Flash_bwd_paramsEi,"a",@progbits
	.sectionflags	@""
	.align	4
.nv.constant0._ZN5flash27flash_bwd_convert_dq_kernelI23Flash_bwd_kernel_traitsILi256ELi64ELi64ELi8ELi4ELi2ELi2ELb0ELb0EN7cutlass6half_tE19Flash_kernel_traitsILi256ELi64ELi64ELi8ES3_EEEEvNS_16Flash_bwd_paramsEi:
	.zero		1172


//--------------------- .nv.constant0._ZN5flash44flash_bwd_dq_dk_dv_loop_seqk_parallel_kernelI23Flash_bwd_kernel_traitsILi256ELi64ELi64ELi8ELi4ELi2ELi2ELb0ELb0EN7cutlass6half_tE19Flash_kernel_traitsILi256ELi64ELi64ELi8ES3_EELb1ELb1ELb0ELb0ELb0ELb0ELb0EEEvNS_16Flash_bwd_paramsE --------------------------
	.section	.nv.constant0._ZN5flash44flash_bwd_dq_dk_dv_loop_seqk_parallel_kernelI23Flash_bwd_kernel_traitsILi256ELi64ELi64ELi8ELi4ELi2ELi2ELb0ELb0EN7cutlass6half_tE19Flash_kernel_traitsILi256ELi64ELi64ELi8ES3_EELb1ELb1ELb0ELb0ELb0ELb0ELb0EEEvNS_16Flash_bwd_paramsE,"a",@progbits
	.sectionflags	@""
	.align	4
.nv.constant0._ZN5flash44flash_bwd_dq_dk_dv_loop_seqk_parallel_kernelI23Flash_bwd_kernel_traitsILi256ELi64ELi64ELi8ELi4ELi2ELi2ELb0ELb0EN7cutlass6half_tE19Flash_kernel_traitsILi256ELi64ELi64ELi8ES3_EELb1ELb1ELb0ELb0ELb0ELb0ELb0EEEvNS_16Flash_bwd_paramsE:
	.zero		1168


//--------------------- .nv.constant0._ZN5flash44flash_bwd_dq_dk_dv_loop_seqk_parallel_kernelI23Flash_bwd_kernel_traitsILi256ELi64ELi64ELi8ELi4ELi2ELi2ELb0ELb0EN7cutlass6half_tE19Flash_kernel_traitsILi256ELi64ELi64ELi8ES3_EELb0ELb1ELb0ELb0ELb0ELb0ELb1EEEvNS_16Flash_bwd_paramsE --------------------------
	.section	.nv.constant0._ZN5flash44flash_bwd_dq_dk_dv_loop_seqk_parallel_kernelI23Flash_bwd_kernel_traitsILi256ELi64ELi64ELi8ELi4ELi2ELi2ELb0ELb0EN7cutlass6half_tE19Flash_kernel_traitsILi256ELi64ELi64ELi8ES3_EELb0ELb1ELb0ELb0ELb0ELb0ELb1EEEvNS_16Flash_bwd_paramsE,"a",@progbits
	.sectionflags	@""
	.align	4
.nv.constant0._ZN5flash44flash_bwd_dq_dk_dv_loop_seqk_parallel_kernelI23Flash_bwd_kernel_traitsILi256ELi64ELi64ELi8ELi4ELi2ELi2ELb0ELb0EN7cutlass6half_tE19Flash_kernel_traitsILi256ELi64ELi64ELi8ES3_EELb0ELb1ELb0ELb0ELb0ELb0ELb1EEEvNS_16Flash_bwd_paramsE:
	.zero		1168


//--------------------- .nv.constant0._ZN5flash44flash_bwd_dq_dk_dv_loop_seqk_parallel_kernelI23Flash_bwd_kernel_traitsILi256ELi64ELi64ELi8ELi4ELi2ELi2ELb0ELb0EN7cutlass6half_tE19Flash_kernel_traitsILi256ELi64ELi64ELi8ES3_EELb1ELb1ELb0ELb0ELb0ELb1ELb0EEEvNS_16Flash_bwd_paramsE --------------------------
	.section	.nv.constant0._ZN5flash44flash_bwd_dq_dk_dv_loop_seqk_parallel_kernelI23Flash_bwd_kernel_traitsILi256ELi64ELi64ELi8ELi4ELi2ELi2ELb0ELb0EN7cutlass6half_tE19Flash_kernel_traitsILi256ELi64ELi64ELi8ES3_EELb1ELb1ELb0ELb0ELb0ELb1ELb0EEEvNS_16Flash_bwd_paramsE,"a",@progbits
	.sectionflags	@""
	.align	4
.nv.constant0._ZN5flash44flash_bwd_dq_dk_dv_loop_seqk_parallel_kernelI23Flash_bwd_kernel_traitsILi256ELi64ELi64ELi8ELi4ELi2ELi2ELb0ELb0EN7cutlass6half_tE19Flash_kernel_traitsILi256ELi64ELi64ELi8ES3_EELb1ELb1ELb0ELb0ELb0ELb1ELb0EEEvNS_16Flash_bwd_paramsE:
	.zero		1168


//--------------------- .nv.constant0._ZN5flash44flash_bwd_dq_dk_dv_loop_seqk_parallel_kernelI23Flash_bwd_kernel_traitsILi256ELi64ELi64ELi8ELi4ELi2ELi2ELb0ELb0EN7cutlass6half_tE19Flash_kernel_traitsILi256ELi64ELi64ELi8ES3_EELb0ELb1ELb0ELb0ELb0ELb1ELb1EEEvNS_16Flash_bwd_paramsE --------------------------
	.section	.nv.constant0._ZN5flash44flash_bwd_dq_dk_dv_loop_seqk_parallel_kernelI23Flash_bwd_kernel_traitsILi256ELi64ELi64ELi8ELi4ELi2ELi2ELb0ELb0EN7cutlass6half_tE19Flash_kernel_traitsILi256ELi64ELi64ELi8ES3_EELb0ELb1ELb0ELb0ELb0ELb1ELb1EEEvNS_16Flash_bwd_paramsE,"a",@progbits
	.sectionflags	@""
	.align	4
.nv.constant0._ZN5flash44flash_bwd_dq_dk_dv_loop_seqk_parallel_kernelI23Flash_bwd_kernel_traitsILi256ELi64ELi64ELi8ELi4ELi2ELi2ELb0ELb0EN7cutlass6half_tE19Flash_kernel_traitsILi256ELi64ELi64ELi8ES3_EELb0ELb1ELb0ELb0ELb0ELb1ELb1EEEvNS_16Flash_bwd_paramsE:
	.zero		1168


//--------------------- .nv.constant0._ZN5flash44flash_bwd_dq_dk_dv_loop_seqk_parallel_kernelI23Flash_bwd_kernel_traitsILi256ELi64ELi64ELi8ELi4ELi2ELi2ELb0ELb0EN7cutlass6half_tE19Flash_kernel_traitsILi256ELi64ELi64ELi8ES3_EELb1ELb1ELb0ELb1ELb0ELb0ELb0EEEvNS_16Flash_bwd_paramsE --------------------------
	.section	.nv.constant0._ZN5flash44flash_bwd_dq_dk_dv_loop_seqk_parallel_kernelI23Flash_bwd_kernel_traitsILi256ELi64ELi64ELi8ELi4ELi2ELi2ELb0ELb0EN7cutlass6half_tE19Flash_kernel_traitsILi256ELi64ELi64ELi8ES3_EELb1ELb1ELb0ELb1ELb0ELb0ELb0EEEvNS_16Flash_bwd_paramsE,"a",@progbits
	.sectionflags	@""
	.align	4
.nv.constant0._ZN5flash44flash_bwd_dq_dk_dv_loop_seqk_parallel_kernelI23Flash_bwd_kernel_traitsILi256ELi64ELi64ELi8ELi4ELi2ELi2ELb0ELb0EN7cutlass6half_tE19Flash_kernel_traitsILi256ELi64ELi64ELi8ES3_EELb1ELb1ELb0ELb1ELb0ELb0ELb0EEEvNS_16Flash_bwd_paramsE:
	.zero		1168


//--------------------- .nv.constant0._ZN5flash44flash_bwd_dq_dk_dv_loop_seqk_parallel_kernelI23Flash_bwd_kernel_traitsILi256ELi64ELi64ELi8ELi4ELi2ELi2ELb0ELb0EN7cutlass6half_tE19Flash_kernel_traitsILi256ELi64ELi64ELi8ES3_EELb0ELb1ELb0ELb1ELb0ELb0ELb1EEEvNS_16Flash_bwd_paramsE --------------------------
	.section	.nv.constant0._ZN5flash44flash_bwd_dq_dk_dv_loop_seqk_parallel_kernelI23Flash_bwd_kernel_traitsILi256ELi64ELi64ELi8ELi4ELi2ELi2ELb0ELb0EN7cutlass6half_tE19Flash_kernel_traitsILi256ELi64ELi64ELi8ES3_EELb0ELb1ELb0ELb1ELb0ELb0ELb1EEEvNS_16Flash_bwd_paramsE,"a",@progbits
	.sectionflags	@""
	.align	4
.nv.constant0._ZN5flash44flash_bwd_dq_dk_dv_loop_seqk_parallel_kernelI23Flash_bwd_kernel_traitsILi256ELi64ELi64ELi8ELi4ELi2ELi2ELb0ELb0EN7cutlass6half_tE19Flash_kernel_traitsILi256ELi64ELi64ELi8ES3_EELb0ELb1ELb0ELb1ELb0ELb0ELb1EEEvNS_16Flash_bwd_paramsE:
	.zero		1168


//--------------------- .nv.constant0._ZN5flash25flash_bwd_dot_do_o_kernelILb0E23Flash_bwd_kernel_traitsILi256ELi64ELi64ELi8ELi4ELi2ELi2ELb0ELb0EN7cutlass6half_tE19Flash_kernel_traitsILi256ELi64ELi64ELi8ES3_EEEEvNS_16Flash_bwd_paramsE --------------------------
	.section	.nv.constant0._ZN5flash25flash_bwd_dot_do_o_kernelILb0E23Flash_bwd_kernel_traitsILi256ELi64ELi64ELi8ELi4ELi2ELi2ELb0ELb0EN7cutlass6half_tE19Flash_kernel_traitsILi256ELi64ELi64ELi8ES3_EEEEvNS_16Flash_bwd_paramsE,"a",@progbits
	.sectionflags	@""
	.align	4
.nv.constant0._ZN5flash25flash_bwd_dot_do_o_kernelILb0E23Flash_bwd_kernel_traitsILi256ELi64ELi64ELi8ELi4ELi2ELi2ELb0ELb0EN7cutlass6half_tE19Flash_kernel_traitsILi256ELi64ELi64ELi8ES3_EEEEvNS_16Flash_bwd_paramsE:
	.zero		1168


//--------------------- .nv.constant0._ZN5flash25flash_bwd_dot_do_o_kernelILb1E23Flash_bwd_kernel_traitsILi256ELi64ELi64ELi8ELi4ELi2ELi2ELb0ELb0EN7cutlass6half_tE19Flash_kernel_traitsILi256ELi64ELi64ELi8ES3_EEEEvNS_16Flash_bwd_paramsE --------------------------
	.section	.nv.constant0._ZN5flash25flash_bwd_dot_do_o_kernelILb1E23Flash_bwd_kernel_traitsILi256ELi64ELi64ELi8ELi4ELi2ELi2ELb0ELb0EN7cutlass6half_tE19Flash_kernel_traitsILi256ELi64ELi64ELi8ES3_EEEEvNS_16Flash_bwd_paramsE,"a",@progbits
	.sectionflags	@""
	.align	4
.nv.constant0._ZN5flash25flash_bwd_dot_do_o_kernelILb1E23Flash_bwd_kernel_traitsILi256ELi64ELi64ELi8ELi4ELi2ELi2ELb0ELb0EN7cutlass6half_tE19Flash_kernel_traitsILi256ELi64ELi64ELi8ES3_EEEEvNS_16Flash_bwd_paramsE:
	.zero		1168


//--------------------- SYMBOLS --------------------------

	.type		.nv.reservedSmem.offset0,@object
	.size		.nv.reservedSmem.offset0,0x4
